def matmul_kernel(
    a_ptr,
    b_ptr,
    c_ptr,
    M,
    N,
    K,
    stride_am,
    stride_ak,
    stride_bk,
    stride_bn,
    stride_cm,
    stride_cn,
    BLOCK_M: tl.constexpr,
    BLOCK_N: tl.constexpr,
    BLOCK_K: tl.constexpr,
    GROUP_M: tl.constexpr,
):
    pid = tl.program_id(axis=0)
    num_pid_m = tl.cdiv(M, BLOCK_M)
    num_pid_n = tl.cdiv(N, BLOCK_N)
    num_pid_in_group = GROUP_M * num_pid_n
    group_id = pid // num_pid_in_group
    first_pid_m = group_id * GROUP_M
    group_size_m = min(num_pid_m - first_pid_m, GROUP_M)
    pid_m = first_pid_m + ((pid % num_pid_in_group) % group_size_m)
    pid_n = (pid % num_pid_in_group) // group_size_m

    offs_am = (pid_m * BLOCK_M + tl.arange(0, BLOCK_M)) % M
    offs_bn = (pid_n * BLOCK_N + tl.arange(0, BLOCK_N)) % N
    offs_k = tl.arange(0, BLOCK_K)
    a_ptrs = a_ptr + offs_am[:, None] * stride_am + offs_k[None, :] * stride_ak
    b_ptrs = b_ptr + offs_k[:, None] * stride_bk + offs_bn[None, :] * stride_bn

    acc = tl.zeros((BLOCK_M, BLOCK_N), dtype=tl.float32)
    for kk in range(0, tl.cdiv(K, BLOCK_K)):
        a = tl.load(a_ptrs, mask=offs_k[None, :] < K - kk * BLOCK_K, other=0.0)
        b = tl.load(b_ptrs, mask=offs_k[:, None] < K - kk * BLOCK_K, other=0.0)
        acc = tl.dot(a, b, acc)
        a_ptrs += BLOCK_K * stride_ak
        b_ptrs += BLOCK_K * stride_bk

    c = acc.to(c_ptr.dtype.element_ty)
    offs_cm = pid_m * BLOCK_M + tl.arange(0, BLOCK_M)
    offs_cn = pid_n * BLOCK_N + tl.arange(0, BLOCK_N)
    c_ptrs = c_ptr + offs_cm[:, None] * stride_cm + offs_cn[None, :] * stride_cn
    mask = (offs_cm[:, None] < M) & (offs_cn[None, :] < N)
    tl.store(c_ptrs, c, mask=mask)

# config = {"BLOCK_K": 32, "BLOCK_M": 512, "BLOCK_N": 128, "GROUP_M": 8, "arch": "sm_100", "dtype": "fp32", "num_ctas": 1, "num_stages": 3, "num_warps": 16}
# arch = sm_100


// ===== COMPILED SASS (sm_100a) =====

	.target	sm_100a

	.elftype	@"ET_EXEC"


//--------------------- .note.nv.tkinfo           --------------------------
	.section	.note.nv.tkinfo,"",@"SHT_NOTE"
	.sectionflags	@"SHF_NOTE_NV_TKINFO"
	.tkinfo
        /*0018*/ 	.word	0x00000081
        /*0030*/ 	.string	""
        /*0030*/ 	.string	"ptxas-blackwell"
        /*0030*/ 	.string	"Cuda compilation tools, release 12.9, V12.9.86"
        /*0030*/ 	.string	"Build cuda_12.9.r12.9/compiler.36037853_0"
        /*0030*/ 	.string	"-v  -suppress-debug-info  -lineinfo  -arch sm_100a "



//--------------------- .note.nv.cuver            --------------------------
	.section	.note.nv.cuver,"",@"SHT_NOTE"
	.sectionflags	@"SHF_NOTE_NV_CUVER"
        /*0018*/ 	.short	0x0001
        /*001a*/ 	.short	0x0064
        /*001c*/ 	.short	0x0001
        /*001e*/ 	.short	0x0000
        /*0020*/ 	.short	0x0001
        /*0022*/ 	.short	0x0000


//--------------------- .nv.info                  --------------------------
	.section	.nv.info,"",@"SHT_CUDA_INFO"
	.align	4


	//----- nvinfo : EIATTR_REGCOUNT
	.align		4
        /*0000*/ 	.byte	0x04, 0x2f
        /*0002*/ 	.short	(.L_1 - .L_0)
	.align		4
.L_0:
        /*0004*/ 	.word	index@(matmul_kernel)
        /*0008*/ 	.word	0x00000020


	//----- nvinfo : EIATTR_FRAME_SIZE
	.align		4
.L_1:
        /*000c*/ 	.byte	0x04, 0x11
        /*000e*/ 	.short	(.L_3 - .L_2)
	.align		4
.L_2:
        /*0010*/ 	.word	index@(matmul_kernel)
        /*0014*/ 	.word	0x00000dc0


	//----- nvinfo : EIATTR_MIN_STACK_SIZE
	.align		4
.L_3:
        /*0018*/ 	.byte	0x04, 0x12
        /*001a*/ 	.short	(.L_5 - .L_4)
	.align		4
.L_4:
        /*001c*/ 	.word	index@(matmul_kernel)
        /*0020*/ 	.word	0x00000dc0
.L_5:


//--------------------- .nv.info.matmul_kernel    --------------------------
	.section	.nv.info.matmul_kernel,"",@"SHT_CUDA_INFO"
	.sectionflags	@""
	.align	4


	//----- nvinfo : EIATTR_CUDA_API_VERSION
	.align		4
        /*0000*/ 	.byte	0x04, 0x37
        /*0002*/ 	.short	(.L_7 - .L_6)
.L_6:
        /*0004*/ 	.word	0x00000081


	//----- nvinfo : EIATTR_KPARAM_INFO
	.align		4
.L_7:
        /*0008*/ 	.byte	0x04, 0x17
        /*000a*/ 	.short	(.L_9 - .L_8)
.L_8:
        /*000c*/ 	.word	0x00000000
        /*0010*/ 	.short	0x000d
        /*0012*/ 	.short	0x0048
        /*0014*/ 	.byte	0x00, 0xf4, 0x21, 0x00


	//----- nvinfo : EIATTR_KPARAM_INFO
	.align		4
.L_9:
        /*0018*/ 	.byte	0x04, 0x17
        /*001a*/ 	.short	(.L_11 - .L_10)
.L_10:
        /*001c*/ 	.word	0x00000000
        /*0020*/ 	.short	0x000c
        /*0022*/ 	.short	0x0040
        /*0024*/ 	.byte	0x00, 0xf4, 0x21, 0x00


	//----- nvinfo : EIATTR_KPARAM_INFO
	.align		4
.L_11:
        /*0028*/ 	.byte	0x04, 0x17
        /*002a*/ 	.short	(.L_13 - .L_12)
.L_12:
        /*002c*/ 	.word	0x00000000
        /*0030*/ 	.short	0x000b
        /*0032*/ 	.short	0x0038
        /*0034*/ 	.byte	0x00, 0xf0, 0x11, 0x00


	//----- nvinfo : EIATTR_KPARAM_INFO
	.align		4
.L_13:
        /*0038*/ 	.byte	0x04, 0x17
        /*003a*/ 	.short	(.L_15 - .L_14)
.L_14:
        /*003c*/ 	.word	0x00000000
        /*0040*/ 	.short	0x000a
        /*0042*/ 	.short	0x0034
        /*0044*/ 	.byte	0x00, 0xf0, 0x11, 0x00


	//----- nvinfo : EIATTR_KPARAM_INFO
	.align		4
.L_15:
        /*0048*/ 	.byte	0x04, 0x17
        /*004a*/ 	.short	(.L_17 - .L_16)
.L_16:
        /*004c*/ 	.word	0x00000000
        /*0050*/ 	.short	0x0009
        /*0052*/ 	.short	0x0030
        /*0054*/ 	.byte	0x00, 0xf0, 0x11, 0x00


	//----- nvinfo : EIATTR_KPARAM_INFO
	.align		4
.L_17:
        /*0058*/ 	.byte	0x04, 0x17
        /*005a*/ 	.short	(.L_19 - .L_18)
.L_18:
        /*005c*/ 	.word	0x00000000
        /*0060*/ 	.short	0x0008
        /*0062*/ 	.short	0x002c
        /*0064*/ 	.byte	0x00, 0xf0, 0x11, 0x00


	//----- nvinfo : EIATTR_KPARAM_INFO
	.align		4
.L_19:
        /*0068*/ 	.byte	0x04, 0x17
        /*006a*/ 	.short	(.L_21 - .L_20)
.L_20:
        /*006c*/ 	.word	0x00000000
        /*0070*/ 	.short	0x0007
        /*0072*/ 	.short	0x0028
        /*0074*/ 	.byte	0x00, 0xf0, 0x11, 0x00


	//----- nvinfo : EIATTR_KPARAM_INFO
	.align		4
.L_21:
        /*0078*/ 	.byte	0x04, 0x17
        /*007a*/ 	.short	(.L_23 - .L_22)
.L_22:
        /*007c*/ 	.word	0x00000000
        /*0080*/ 	.short	0x0006
        /*0082*/ 	.short	0x0024
        /*0084*/ 	.byte	0x00, 0xf0, 0x11, 0x00


	//----- nvinfo : EIATTR_KPARAM_INFO
	.align		4
.L_23:
        /*0088*/ 	.byte	0x04, 0x17
        /*008a*/ 	.short	(.L_25 - .L_24)
.L_24:
        /*008c*/ 	.word	0x00000000
        /*0090*/ 	.short	0x0005
        /*0092*/ 	.short	0x0020
        /*0094*/ 	.byte	0x00, 0xf0, 0x11, 0x00


	//----- nvinfo : EIATTR_KPARAM_INFO
	.align		4
.L_25:
        /*0098*/ 	.byte	0x04, 0x17
        /*009a*/ 	.short	(.L_27 - .L_26)
.L_26:
        /*009c*/ 	.word	0x00000000
        /*00a0*/ 	.short	0x0004
        /*00a2*/ 	.short	0x001c
        /*00a4*/ 	.byte	0x00, 0xf0, 0x11, 0x00


	//----- nvinfo : EIATTR_KPARAM_INFO
	.align		4
.L_27:
        /*00a8*/ 	.byte	0x04, 0x17
        /*00aa*/ 	.short	(.L_29 - .L_28)
.L_28:
        /*00ac*/ 	.word	0x00000000
        /*00b0*/ 	.short	0x0003
        /*00b2*/ 	.short	0x0018
        /*00b4*/ 	.byte	0x00, 0xf0, 0x11, 0x00


	//----- nvinfo : EIATTR_KPARAM_INFO
	.align		4
.L_29:
        /*00b8*/ 	.byte	0x04, 0x17
        /*00ba*/ 	.short	(.L_31 - .L_30)
.L_30:
        /*00bc*/ 	.word	0x00000000
        /*00c0*/ 	.short	0x0002
        /*00c2*/ 	.short	0x0010
        /*00c4*/ 	.byte	0x00, 0xf4, 0x21, 0x00


	//----- nvinfo : EIATTR_KPARAM_INFO
	.align		4
.L_31:
        /*00c8*/ 	.byte	0x04, 0x17
        /*00ca*/ 	.short	(.L_33 - .L_32)
.L_32:
        /*00cc*/ 	.word	0x00000000
        /*00d0*/ 	.short	0x0001
        /*00d2*/ 	.short	0x0008
        /*00d4*/ 	.byte	0x00, 0xf4, 0x21, 0x00


	//----- nvinfo : EIATTR_KPARAM_INFO
	.align		4
.L_33:
        /*00d8*/ 	.byte	0x04, 0x17
        /*00da*/ 	.short	(.L_35 - .L_34)
.L_34:
        /*00dc*/ 	.word	0x00000000
        /*00e0*/ 	.short	0x0000
        /*00e2*/ 	.short	0x0000
        /*00e4*/ 	.byte	0x00, 0xf4, 0x21, 0x00


	//----- nvinfo : EIATTR_SPARSE_MMA_MASK
	.align		4
.L_35:
        /*00e8*/ 	.byte	0x03, 0x50
        /*00ea*/ 	.short	0x0000


	//----- nvinfo : EIATTR_MAXREG_COUNT
	.align		4
        /*00ec*/ 	.byte	0x03, 0x1b
        /*00ee*/ 	.short	0x0080


	//----- nvinfo : EIATTR_NUM_BARRIERS
	.align		4
        /*00f0*/ 	.byte	0x02, 0x4c
        /*00f2*/ 	.byte	0x01
	.zero		1


	//----- nvinfo : EIATTR_ANNOTATIONS
	.align		4
        /*00f4*/ 	.byte	0x04, 0x55
        /*00f6*/ 	.short	(.L_37 - .L_36)


	//   ....[0]....
.L_36:
        /*00f8*/ 	.word	0x00000001
        /*00fc*/ 	.byte	0x80, 0x00, 0x00, 0x00, 0x01, 0x00, 0x00, 0x00, 0xd0, 0x05, 0x00, 0x00, 0x01, 0x00, 0x00, 0x00
        /* <DEDUP_REMOVED lines=1152> */
        /*490c*/ 	.byte	0x50, 0x3d, 0x01, 0x00, 0x01, 0x00, 0x00, 0x00, 0x80, 0x3e, 0x01, 0x00


	//----- nvinfo : EIATTR_VRC_CTA_INIT_COUNT
	.align		4
.L_37:
        /*4918*/ 	.byte	0x02, 0x4a
	.zero		1
	.zero		1


	//----- nvinfo : EIATTR_EXIT_INSTR_OFFSETS
	.align		4
        /*491c*/ 	.byte	0x04, 0x1c
        /*491e*/ 	.short	(.L_39 - .L_38)


	//   ....[0]....
.L_38:
        /*4920*/ 	.word	0x00014890


	//   ....[1]....
        /*4924*/ 	.word	0x000148b0


	//----- nvinfo : EIATTR_REQNTID
	.align		4
.L_39:
        /*4928*/ 	.byte	0x04, 0x10
        /*492a*/ 	.short	(.L_41 - .L_40)
.L_40:
        /*492c*/ 	.word	0x00000200
        /*4930*/ 	.word	0x00000001
        /*4934*/ 	.word	0x00000001


	//----- nvinfo : EIATTR_CBANK_PARAM_SIZE
	.align		4
.L_41:
        /*4938*/ 	.byte	0x03, 0x19
        /*493a*/ 	.short	0x0050


	//----- nvinfo : EIATTR_PARAM_CBANK
	.align		4
        /*493c*/ 	.byte	0x04, 0x0a
        /*493e*/ 	.short	(.L_43 - .L_42)
	.align		4
.L_42:
        /*4940*/ 	.word	index@(.nv.constant0.matmul_kernel)
        /*4944*/ 	.short	0x0380
        /*4946*/ 	.short	0x0050


	//----- nvinfo : EIATTR_SW_WAR
	.align		4
.L_43:
        /*4948*/ 	.byte	0x04, 0x36
        /*494a*/ 	.short	(.L_45 - .L_44)
.L_44:
        /*494c*/ 	.word	0x00000008
.L_45:


//--------------------- .nv.compat                --------------------------
	.section	.nv.compat,"",@"SHT_CUDA_COMPAT_INFO"
	.align	4
        /*0000*/ 	.byte	0x02, 0x02, 0x01, 0x00, 0x02, 0x05, 0x05, 0x00, 0x02, 0x03, 0x00, 0x00, 0x02, 0x06, 0x01, 0x00


//--------------------- .nv.callgraph             --------------------------
	.section	.nv.callgraph,"",@"SHT_CUDA_CALLGRAPH"
	.align	4
	.sectionentsize	8
	.align		4
        /*0000*/ 	.word	0x00000000
	.align		4
        /*0004*/ 	.word	0xffffffff
	.align		4
        /*0008*/ 	.word	0x00000000
	.align		4
        /*000c*/ 	.word	0xfffffffe
	.align		4
        /*0010*/ 	.word	0x00000000
	.align		4
        /*0014*/ 	.word	0xfffffffd
	.align		4
        /*0018*/ 	.word	0x00000000
	.align		4
        /*001c*/ 	.word	0xfffffffc


//--------------------- .text.matmul_kernel       --------------------------
	.section	.text.matmul_kernel,"ax",@progbits
	.align	128
        .global         matmul_kernel
        .type           matmul_kernel,@function
        .size           matmul_kernel,(.L_x_3 - matmul_kernel)
        .other          matmul_kernel,@"STO_CUDA_ENTRY STV_DEFAULT"
matmul_kernel:
.text.matmul_kernel:
[----:B------:R-:W1:Y:S08]  /*0000*/  LDC R1, c[0x0][0x37c] ;  /* 0x0000df00ff017b82 */ /* 0x000e700000000800 */
[----:B------:R-:W2:Y:S01]  /*0010*/  LDC.64 R2, c[0x0][0x398] ;  /* 0x0000e600ff027b82 */ /* 0x000ea20000000a00 */
[----:B-1----:R-:W-:Y:S01]  /*0020*/  VIADD R1, R1, 0xfffff240 ;  /* 0xfffff24001017836 */ /* 0x002fe20000000000 */
[----:B------:R-:W1:Y:S01]  /*0030*/  S2R R4, SR_CTAID.X ;  /* 0x0000000000047919 */ /* 0x000e620000002500 */
[----:B------:R-:W3:Y:S01]  /*0040*/  LDCU.128 UR12, c[0x0][0x380] ;  /* 0x00007000ff0c77ac */ /* 0x000ee20008000c00 */
[----:B------:R-:W4:Y:S04]  /*0050*/  S2R R14, SR_TID.X ;  /* 0x00000000000e7919 */ /* 0x000f280000002100 */
[----:B------:R-:W5:Y:S01]  /*0060*/  S2UR UR5, SR_CgaCtaId ;  /* 0x00000000000579c3 */ /* 0x000f620000008800 */
[----:B--2---:R-:W-:Y:S01]  /*0070*/  IMAD.MOV.U32 R27, RZ, RZ, R3 ;  /* 0x000000ffff1b7224 */ /* 0x004fe200078e0003 */
[----:B------:R2:W-:Y:S01]  /*0080*/  STL.64 [R1+0x530], R2 ;  /* 0x0005300201007387 */ /* 0x0005e20000100a00 */
[----:B------:R-:W-:-:S02]  /*0090*/  IMAD.MOV.U32 R24, RZ, RZ, R2 ;  /* 0x000000ffff187224 */ /* 0x000fc400078e0002 */
[----:B------:R-:W-:-:S03]  /*00a0*/  VIADD R0, R27, 0x7f ;  /* 0x0000007f1b007836 */ /* 0x000fc60000000000 */
[----:B------:R-:W-:Y:S02]  /*00b0*/  IABS R16, R24 ;  /* 0x0000001800107213 */ /* 0x000fe40000000000 */
[----:B-1----:R-:W-:Y:S02]  /*00c0*/  IABS R8, R4 ;  /* 0x0000000400087213 */ /* 0x002fe40000000000 */
[----:B--2---:R-:W-:Y:S02]  /*00d0*/  SHF.R.S32.HI R3, RZ, 0x1f, R0 ;  /* 0x0000001fff037819 */ /* 0x004fe40000011400 */
[----:B----4-:R-:W-:Y:S02]  /*00e0*/  LOP3.LUT R26, R14, 0x1ff, RZ, 0xc0, !PT ;  /* 0x000001ff0e1a7812 */ /* 0x010fe400078ec0ff */
[----:B------:R-:W-:-:S04]  /*00f0*/  LEA.HI R3, R3, R0, RZ, 0x7 ;  /* 0x0000000003037211 */ /* 0x000fc800078f38ff */
[----:B------:R-:W-:-:S05]  /*0100*/  SHF.R.S32.HI R3, RZ, 0x7, R3 ;  /* 0x00000007ff037819 */ /* 0x000fca0000011403 */
[----:B------:R-:W-:-:S05]  /*0110*/  IMAD.SHL.U32 R3, R3, 0x8, RZ ;  /* 0x0000000803037824 */ /* 0x000fca00078e00ff */
[-C--:B------:R-:W-:Y:S02]  /*0120*/  IABS R5, R3.reuse ;  /* 0x0000000300057213 */ /* 0x080fe40000000000 */
[----:B------:R-:W-:Y:S02]  /*0130*/  IABS R10, R3 ;  /* 0x00000003000a7213 */ /* 0x000fe40000000000 */
[----:B------:R-:W1:Y:S08]  /*0140*/  I2F.RP R0, R5 ;  /* 0x0000000500007306 */ /* 0x000e700000209400 */
[----:B-1----:R-:W1:Y:S02]  /*0150*/  MUFU.RCP R0, R0 ;  /* 0x0000000000007308 */ /* 0x002e640000001000 */
[----:B-1----:R-:W-:-:S02]  /*0160*/  VIADD R6, R0, 0xffffffe ;  /* 0x0ffffffe00067836 */ /* 0x002fc40000000000 */
[----:B------:R-:W-:-:S04]  /*0170*/  IMAD.MOV R0, RZ, RZ, -R10 ;  /* 0x000000ffff007224 */ /* 0x000fc800078e0a0a */
[----:B------:R1:W2:Y:S02]  /*0180*/  F2I.FTZ.U32.TRUNC.NTZ R7, R6 ;  /* 0x0000000600077305 */ /* 0x0002a4000021f000 */
[----:B-1----:R-:W-:Y:S02]  /*0190*/  IMAD.MOV.U32 R6, RZ, RZ, RZ ;  /* 0x000000ffff067224 */ /* 0x002fe400078e00ff */
[----:B--2---:R-:W-:-:S04]  /*01a0*/  IMAD.MOV R2, RZ, RZ, -R7 ;  /* 0x000000ffff027224 */ /* 0x004fc800078e0a07 */
[----:B------:R-:W-:Y:S02]  /*01b0*/  IMAD R9, R2, R5, RZ ;  /* 0x0000000502097224 */ /* 0x000fe400078e02ff */
[----:B------:R-:W-:Y:S02]  /*01c0*/  IMAD.MOV.U32 R2, RZ, RZ, R8 ;  /* 0x000000ffff027224 */ /* 0x000fe400078e0008 */
[----:B------:R-:W-:-:S06]  /*01d0*/  IMAD.HI.U32 R7, R7, R9, R6 ;  /* 0x0000000907077227 */ /* 0x000fcc00078e0006 */
[----:B------:R-:W-:-:S04]  /*01e0*/  IMAD.HI.U32 R7, R7, R2, RZ ;  /* 0x0000000207077227 */ /* 0x000fc800078e00ff */
[----:B------:R-:W-:-:S05]  /*01f0*/  IMAD R0, R7, R0, R2 ;  /* 0x0000000007007224 */ /* 0x000fca00078e0202 */
[----:B------:R-:W-:-:S13]  /*0200*/  ISETP.GT.U32.AND P1, PT, R5, R0, PT ;  /* 0x000000000500720c */ /* 0x000fda0003f24070 */
[----:B------:R-:W-:Y:S02]  /*0210*/  @!P1 IMAD.IADD R0, R0, 0x1, -R5 ;  /* 0x0000000100009824 */ /* 0x000fe400078e0a05 */
[----:B------:R-:W-:Y:S01]  /*0220*/  @!P1 VIADD R7, R7, 0x1 ;  /* 0x0000000107079836 */ /* 0x000fe20000000000 */
[----:B------:R-:W-:Y:S02]  /*0230*/  ISETP.NE.AND P1, PT, R3, RZ, PT ;  /* 0x000000ff0300720c */ /* 0x000fe40003f25270 */
[----:B------:R-:W-:Y:S02]  /*0240*/  ISETP.GE.U32.AND P0, PT, R0, R5, PT ;  /* 0x000000050000720c */ /* 0x000fe40003f06070 */
[----:B------:R-:W-:-:S04]  /*0250*/  LOP3.LUT R0, R4, R3, RZ, 0x3c, !PT ;  /* 0x0000000304007212 */ /* 0x000fc800078e3cff */
[----:B------:R-:W-:Y:S01]  /*0260*/  ISETP.GE.AND P2, PT, R0, RZ, PT ;  /* 0x000000ff0000720c */ /* 0x000fe20003f46270 */
[----:B------:R-:W-:-:S05]  /*0270*/  VIADD R0, R24, 0x1ff ;  /* 0x000001ff18007836 */ /* 0x000fca0000000000 */
[----:B------:R-:W-:Y:S01]  /*0280*/  SHF.R.S32.HI R5, RZ, 0x1f, R0 ;  /* 0x0000001fff057819 */ /* 0x000fe20000011400 */
[----:B------:R-:W-:-:S03]  /*0290*/  @P0 VIADD R7, R7, 0x1 ;  /* 0x0000000107070836 */ /* 0x000fc60000000000 */
[----:B------:R-:W-:Y:S01]  /*02a0*/  LEA.HI R5, R5, R0, RZ, 0x9 ;  /* 0x0000000005057211 */ /* 0x000fe200078f48ff */
[----:B------:R-:W-:-:S04]  /*02b0*/  IMAD.MOV.U32 R6, RZ, RZ, R7 ;  /* 0x000000ffff067224 */ /* 0x000fc800078e0007 */
[----:B------:R-:W-:Y:S01]  /*02c0*/  @!P2 IMAD.MOV R6, RZ, RZ, -R6 ;  /* 0x000000ffff06a224 */ /* 0x000fe200078e0a06 */
[----:B------:R-:W-:-:S05]  /*02d0*/  @!P1 LOP3.LUT R6, RZ, R3, RZ, 0x33, !PT ;  /* 0x00000003ff069212 */ /* 0x000fca00078e33ff */
[----:B------:R-:W-:Y:S02]  /*02e0*/  IMAD.SHL.U32 R0, R6, 0x8, RZ ;  /* 0x0000000806007824 */ /* 0x000fe400078e00ff */
[----:B------:R-:W-:-:S03]  /*02f0*/  IMAD.MOV R9, RZ, RZ, -R6 ;  /* 0x000000ffff097224 */ /* 0x000fc600078e0a06 */
[----:B------:R-:W-:Y:S01]  /*0300*/  LEA.HI.SX32 R2, R5, -R0, 0x17 ;  /* 0x8000000005027211 */ /* 0x000fe200078fbaff */
[----:B------:R-:W-:-:S03]  /*0310*/  IMAD R9, R3, R9, R4 ;  /* 0x0000000903097224 */ /* 0x000fc600078e0204 */
[----:B------:R-:W-:Y:S02]  /*0320*/  VIMNMX R2, PT, PT, R2, 0x8, PT ;  /* 0x0000000802027848 */ /* 0x000fe40003fe0100 */
[----:B------:R-:W-:Y:S02]  /*0330*/  IABS R4, R9 ;  /* 0x0000000900047213 */ /* 0x000fe40000000000 */
[-C--:B------:R-:W-:Y:S02]  /*0340*/  IABS R5, R2.reuse ;  /* 0x0000000200057213 */ /* 0x080fe40000000000 */
[----:B------:R-:W-:Y:S02]  /*0350*/  IABS R10, R2 ;  /* 0x00000002000a7213 */ /* 0x000fe40000000000 */
[----:B------:R-:W1:Y:S08]  /*0360*/  I2F.RP R8, R5 ;  /* 0x0000000500087306 */ /* 0x000e700000209400 */
[----:B-1----:R-:W1:Y:S02]  /*0370*/  MUFU.RCP R8, R8 ;  /* 0x0000000800087308 */ /* 0x002e640000001000 */
[----:B-1----:R-:W-:-:S06]  /*0380*/  VIADD R7, R8, 0xffffffe ;  /* 0x0ffffffe08077836 */ /* 0x002fcc0000000000 */
[----:B------:R-:W1:Y:S08]  /*0390*/  I2F.RP R8, R16 ;  /* 0x0000001000087306 */ /* 0x000e700000209400 */
[----:B------:R-:W2:Y:S08]  /*03a0*/  F2I.FTZ.U32.TRUNC.NTZ R7, R7 ;  /* 0x0000000700077305 */ /* 0x000eb0000021f000 */
[----:B-1----:R-:W-:Y:S01]  /*03b0*/  MUFU.RCP R8, R8 ;  /* 0x0000000800087308 */ /* 0x002fe20000001000 */
[----:B--2---:R-:W-:-:S04]  /*03c0*/  IMAD.MOV R6, RZ, RZ, -R7 ;  /* 0x000000ffff067224 */ /* 0x004fc800078e0a07 */
[----:B------:R-:W-:Y:S02]  /*03d0*/  IMAD R3, R6, R5, RZ ;  /* 0x0000000506037224 */ /* 0x000fe400078e02ff */
[----:B------:R-:W-:-:S04]  /*03e0*/  IMAD.MOV.U32 R6, RZ, RZ, RZ ;  /* 0x000000ffff067224 */ /* 0x000fc800078e00ff */
[----:B------:R-:W-:Y:S01]  /*03f0*/  IMAD.HI.U32 R6, R7, R3, R6 ;  /* 0x0000000307067227 */ /* 0x000fe200078e0006 */
[----:B------:R-:W-:-:S03]  /*0400*/  IABS R7, R27 ;  /* 0x0000001b00077213 */ /* 0x000fc60000000000 */
[----:B------:R-:W-:Y:S02]  /*0410*/  IMAD.MOV.U32 R3, RZ, RZ, R4 ;  /* 0x000000ffff037224 */ /* 0x000fe400078e0004 */
[----:B------:R-:W-:Y:S02]  /*0420*/  IMAD.MOV R4, RZ, RZ, -R10 ;  /* 0x000000ffff047224 */ /* 0x000fe400078e0a0a */
[----:B------:R-:W-:Y:S01]  /*0430*/  IMAD.HI.U32 R6, R6, R3, RZ ;  /* 0x0000000306067227 */ /* 0x000fe200078e00ff */
[----:B------:R-:W1:Y:S03]  /*0440*/  I2F.RP R10, R7 ;  /* 0x00000007000a7306 */ /* 0x000e660000209400 */
[----:B------:R-:W-:Y:S01]  /*0450*/  IMAD R4, R6, R4, R3 ;  /* 0x0000000406047224 */ /* 0x000fe200078e0203 */
[----:B------:R-:W-:-:S04]  /*0460*/  LOP3.LUT R3, R9, R2, RZ, 0x3c, !PT ;  /* 0x0000000209037212 */ /* 0x000fc800078e3cff */
[----:B------:R-:W-:Y:S02]  /*0470*/  ISETP.GT.U32.AND P1, PT, R5, R4, PT ;  /* 0x000000040500720c */ /* 0x000fe40003f24070 */
[----:B------:R-:W-:Y:S01]  /*0480*/  ISETP.GE.AND P2, PT, R3, RZ, PT ;  /* 0x000000ff0300720c */ /* 0x000fe20003f46270 */
[----:B-1----:R-:W1:Y:S10]  /*0490*/  MUFU.RCP R10, R10 ;  /* 0x0000000a000a7308 */ /* 0x002e740000001000 */
[----:B------:R-:W-:-:S02]  /*04a0*/  @!P1 IMAD.IADD R4, R4, 0x1, -R5 ;  /* 0x0000000104049824 */ /* 0x000fc400078e0a05 */
[----:B------:R-:W-:Y:S01]  /*04b0*/  @!P1 VIADD R6, R6, 0x1 ;  /* 0x0000000106069836 */ /* 0x000fe20000000000 */
[----:B------:R-:W-:Y:S02]  /*04c0*/  ISETP.NE.AND P1, PT, R2, RZ, PT ;  /* 0x000000ff0200720c */ /* 0x000fe40003f25270 */
[----:B------:R-:W-:Y:S01]  /*04d0*/  ISETP.GE.U32.AND P0, PT, R4, R5, PT ;  /* 0x000000050400720c */ /* 0x000fe20003f06070 */
[----:B------:R-:W-:-:S04]  /*04e0*/  VIADD R4, R8, 0xffffffe ;  /* 0x0ffffffe08047836 */ /* 0x000fc80000000000 */
[----:B------:R2:W4:Y:S01]  /*04f0*/  F2I.FTZ.U32.TRUNC.NTZ R5, R4 ;  /* 0x0000000400057305 */ /* 0x000522000021f000 */
[----:B-1----:R-:W-:-:S07]  /*0500*/  VIADD R3, R10, 0xffffffe ;  /* 0x0ffffffe0a037836 */ /* 0x002fce0000000000 */
[----:B------:R-:W1:Y:S01]  /*0510*/  F2I.FTZ.U32.TRUNC.NTZ R3, R3 ;  /* 0x0000000300037305 */ /* 0x000e62000021f000 */
[----:B------:R-:W-:Y:S01]  /*0520*/  @P0 VIADD R6, R6, 0x1 ;  /* 0x0000000106060836 */ /* 0x000fe20000000000 */
[----:B--2---:R-:W-:-:S03]  /*0530*/  SHF.R.U32.HI R4, RZ, 0x5, R14 ;  /* 0x00000005ff047819 */ /* 0x004fc6000001160e */
[----:B------:R-:W-:Y:S01]  /*0540*/  @!P2 IMAD.MOV R6, RZ, RZ, -R6 ;  /* 0x000000ffff06a224 */ /* 0x000fe200078e0a06 */
[----:B------:R-:W-:Y:S01]  /*0550*/  @!P1 LOP3.LUT R6, RZ, R2, RZ, 0x33, !PT ;  /* 0x00000002ff069212 */ /* 0x000fe200078e33ff */
[----:B----4-:R-:W-:-:S04]  /*0560*/  IMAD.MOV R13, RZ, RZ, -R5 ;  /* 0x000000ffff0d7224 */ /* 0x010fc800078e0a05 */
[----:B------:R-:W-:Y:S02]  /*0570*/  IMAD.MOV R11, RZ, RZ, -R6 ;  /* 0x000000ffff0b7224 */ /* 0x000fe400078e0a06 */
[----:B------:R-:W-:Y:S02]  /*0580*/  IMAD.SHL.U32 R19, R6, 0x80, RZ ;  /* 0x0000008006137824 */ /* 0x000fe400078e00ff */
[----:B-1----:R-:W-:Y:S02]  /*0590*/  IMAD.MOV R8, RZ, RZ, -R3 ;  /* 0x000000ffff087224 */ /* 0x002fe400078e0a03 */
[----:B------:R-:W-:Y:S01]  /*05a0*/  IMAD R11, R2, R11, R9 ;  /* 0x0000000b020b7224 */ /* 0x000fe200078e0209 */
[----:B------:R-:W-:Y:S01]  /*05b0*/  SGXT.U32 R9, R4, 0x4 ;  /* 0x000000040409781a */ /* 0x000fe20000000000 */
[----:B------:R-:W-:Y:S01]  /*05c0*/  IMAD.MOV.U32 R2, RZ, RZ, R8 ;  /* 0x000000ffff027224 */ /* 0x000fe200078e0008 */
[----:B------:R1:W-:Y:S01]  /*05d0*/  STL [R1+0x3dc], R19 ;  /* 0x0003dc1301007387 */ /* 0x0003e20000100800 */
[----:B------:R-:W-:Y:S01]  /*05e0*/  IMAD.IADD R11, R0, 0x1, R11 ;  /* 0x00000001000b7824 */ /* 0x000fe200078e020b */
[----:B------:R-:W-:Y:S01]  /*05f0*/  LOP3.LUT R9, R19, R9, RZ, 0xfc, !PT ;  /* 0x0000000913097212 */ /* 0x000fe200078efcff */
[----:B------:R-:W-:-:S02]  /*0600*/  IMAD R15, R2, R7, RZ ;  /* 0x00000007020f7224 */ /* 0x000fc400078e02ff */
[----:B------:R-:W-:Y:S01]  /*0610*/  IMAD R13, R13, R16, RZ ;  /* 0x000000100d0d7224 */ /* 0x000fe200078e02ff */
[C---:B------:R-:W-:Y:S01]  /*0620*/  LOP3.LUT R18, R9.reuse, 0x20, RZ, 0xfc, !PT ;  /* 0x0000002009127812 */ /* 0x040fe200078efcff */
[----:B------:R-:W-:Y:S01]  /*0630*/  IMAD.MOV.U32 R4, RZ, RZ, RZ ;  /* 0x000000ffff047224 */ /* 0x000fe200078e00ff */
[----:B------:R-:W-:Y:S01]  /*0640*/  LOP3.LUT R20, R9, 0x40, RZ, 0xfc, !PT ;  /* 0x0000004009147812 */ /* 0x000fe200078efcff */
[----:B------:R-:W-:Y:S01]  /*0650*/  IMAD.MOV.U32 R2, RZ, RZ, RZ ;  /* 0x000000ffff027224 */ /* 0x000fe200078e00ff */
[----:B------:R-:W-:Y:S01]  /*0660*/  IABS R0, R18 ;  /* 0x0000001200007213 */ /* 0x000fe20000000000 */
[----:B------:R-:W-:Y:S01]  /*0670*/  IMAD R25, R11, 0x200, R26 ;  /* 0x000002000b197824 */ /* 0x000fe200078e021a */
[----:B------:R-:W-:Y:S01]  /*0680*/  LOP3.LUT R17, R9, 0x60, RZ, 0xfc, !PT ;  /* 0x0000006009117812 */ /* 0x000fe200078efcff */
[----:B------:R-:W-:Y:S01]  /*0690*/  IMAD.HI.U32 R5, R5, R13, R4 ;  /* 0x0000000d05057227 */ /* 0x000fe200078e0004 */
[----:B------:R-:W-:Y:S02]  /*06a0*/  IABS R6, R20 ;  /* 0x0000001400067213 */ /* 0x000fe40000000000 */
[----:B------:R-:W-:Y:S01]  /*06b0*/  IABS R4, R17 ;  /* 0x0000001100047213 */ /* 0x000fe20000000000 */
[----:B------:R-:W-:Y:S01]  /*06c0*/  IMAD.HI.U32 R15, R3, R15, R2 ;  /* 0x0000000f030f7227 */ /* 0x000fe200078e0002 */
[----:B------:R-:W-:Y:S01]  /*06d0*/  IABS R3, R25 ;  /* 0x0000001900037213 */ /* 0x000fe20000000000 */
[----:B------:R-:W-:Y:S01]  /*06e0*/  STL [R1+0x544], R25 ;  /* 0x0005441901007387 */ /* 0x000fe20000100800 */
[----:B------:R-:W-:-:S03]  /*06f0*/  IABS R2, R9 ;  /* 0x0000000900027213 */ /* 0x000fc60000000000 */
[----:B------:R-:W-:-:S04]  /*0700*/  IMAD.HI.U32 R5, R5, R3, RZ ;  /* 0x0000000305057227 */ /* 0x000fc800078e00ff */
[----:B------:R-:W-:-:S04]  /*0710*/  IMAD.HI.U32 R10, R15, R0, RZ ;  /* 0x000000000f0a7227 */ /* 0x000fc800078e00ff */
[----:B------:R-:W-:Y:S02]  /*0720*/  IMAD.MOV R5, RZ, RZ, -R5 ;  /* 0x000000ffff057224 */ /* 0x000fe400078e0a05 */
[----:B------:R-:W-:-:S04]  /*0730*/  IMAD.HI.U32 R8, R15, R2, RZ ;  /* 0x000000020f087227 */ /* 0x000fc800078e00ff */
[----:B------:R-:W-:Y:S02]  /*0740*/  IMAD.MOV R10, RZ, RZ, -R10 ;  /* 0x000000ffff0a7224 */ /* 0x000fe400078e0a0a */
[C---:B------:R-:W-:Y:S02]  /*0750*/  IMAD R5, R16.reuse, R5, R3 ;  /* 0x0000000510057224 */ /* 0x040fe400078e0203 */
[----:B------:R-:W-:Y:S02]  /*0760*/  IMAD.MOV R12, RZ, RZ, -R8 ;  /* 0x000000ffff0c7224 */ /* 0x000fe400078e0a08 */
[----:B------:R-:W-:Y:S01]  /*0770*/  IMAD.HI.U32 R8, R15, R6, RZ ;  /* 0x000000060f087227 */ /* 0x000fe200078e00ff */
[----:B------:R-:W-:-:S03]  /*0780*/  ISETP.GT.U32.AND P0, PT, R16, R5, PT ;  /* 0x000000051000720c */ /* 0x000fc60003f04070 */
[----:B------:R-:W-:Y:S02]  /*0790*/  IMAD R0, R7, R10, R0 ;  /* 0x0000000a07007224 */ /* 0x000fe400078e0200 */
[----:B------:R-:W-:-:S03]  /*07a0*/  IMAD.HI.U32 R11, R15, R4, RZ ;  /* 0x000000040f0b7227 */ /* 0x000fc600078e00ff */
[C---:B------:R-:W-:Y:S01]  /*07b0*/  ISETP.GT.U32.AND P3, PT, R7.reuse, R0, PT ;  /* 0x000000000700720c */ /* 0x040fe20003f64070 */
[C---:B------:R-:W-:Y:S02]  /*07c0*/  IMAD R2, R7.reuse, R12, R2 ;  /* 0x0000000c07027224 */ /* 0x040fe400078e0202 */
[----:B------:R-:W-:Y:S01]  /*07d0*/  IMAD.MOV R12, RZ, RZ, -R8 ;  /* 0x000000ffff0c7224 */ /* 0x000fe200078e0a08 */
[----:B------:R-:W-:Y:S01]  /*07e0*/  LEA.HI R8, R14, R19, RZ, 0x1b ;  /* 0x000000130e087211 */ /* 0x000fe200078fd8ff */
[----:B------:R-:W-:Y:S01]  /*07f0*/  IMAD.MOV R11, RZ, RZ, -R11 ;  /* 0x000000ffff0b7224 */ /* 0x000fe200078e0a0b */
[C---:B------:R-:W-:Y:S01]  /*0800*/  ISETP.GT.U32.AND P2, PT, R7.reuse, R2, PT ;  /* 0x000000020700720c */ /* 0x040fe20003f44070 */
[C---:B------:R-:W-:Y:S02]  /*0810*/  IMAD R6, R7.reuse, R12, R6 ;  /* 0x0000000c07067224 */ /* 0x040fe400078e0206 */
[C---:B------:R-:W-:Y:S02]  /*0820*/  IMAD R3, R7.reuse, R11, R4 ;  /* 0x0000000b07037224 */ /* 0x040fe400078e0204 */
[C---:B------:R-:W-:Y:S01]  /*0830*/  VIADD R23, R8.reuse, 0x10 ;  /* 0x0000001008177836 */ /* 0x040fe20000000000 */
[----:B------:R-:W-:Y:S01]  /*0840*/  ISETP.GT.U32.AND P4, PT, R7, R6, PT ;  /* 0x000000060700720c */ /* 0x000fe20003f84070 */
[----:B------:R-:W-:-:S02]  /*0850*/  VIADD R22, R8, 0x30 ;  /* 0x0000003008167836 */ /* 0x000fc40000000000 */
[C---:B------:R-:W-:Y:S02]  /*0860*/  VIADD R21, R8.reuse, 0x50 ;  /* 0x0000005008157836 */ /* 0x040fe40000000000 */
[----:B------:R-:W-:Y:S01]  /*0870*/  VIADD R4, R8, 0x70 ;  /* 0x0000007008047836 */ /* 0x000fe20000000000 */
[----:B------:R-:W-:Y:S01]  /*0880*/  IABS R8, R23 ;  /* 0x0000001700087213 */ /* 0x000fe20000000000 */
[----:B------:R-:W-:Y:S01]  /*0890*/  @!P0 IMAD.IADD R5, R5, 0x1, -R16 ;  /* 0x0000000105058824 */ /* 0x000fe200078e0a10 */
[----:B------:R-:W-:Y:S01]  /*08a0*/  IABS R12, R22 ;  /* 0x00000016000c7213 */ /* 0x000fe20000000000 */
[----:B------:R-:W-:Y:S01]  /*08b0*/  @!P3 IMAD.IADD R0, R0, 0x1, -R7 ;  /* 0x000000010000b824 */ /* 0x000fe200078e0a07 */
[----:B------:R-:W-:Y:S01]  /*08c0*/  IABS R10, R21 ;  /* 0x00000015000a7213 */ /* 0x000fe20000000000 */
[C---:B-1----:R-:W-:Y:S01]  /*08d0*/  IMAD.HI.U32 R19, R15.reuse, R8, RZ ;  /* 0x000000080f137227 */ /* 0x042fe200078e00ff */
[----:B------:R-:W-:Y:S02]  /*08e0*/  IABS R14, R4 ;  /* 0x00000004000e7213 */ /* 0x000fe40000000000 */
[----:B------:R-:W-:Y:S01]  /*08f0*/  ISETP.GT.U32.AND P1, PT, R16, R5, PT ;  /* 0x000000051000720c */ /* 0x000fe20003f24070 */
[----:B------:R-:W-:Y:S01]  /*0900*/  IMAD.HI.U32 R11, R15, R12, RZ ;  /* 0x0000000c0f0b7227 */ /* 0x000fe200078e00ff */
[----:B------:R-:W-:-:S02]  /*0910*/  ISETP.GT.U32.AND P3, PT, R7, R0, PT ;  /* 0x000000000700720c */ /* 0x000fc40003f64070 */
[----:B------:R-:W-:Y:S01]  /*0920*/  ISETP.GT.U32.AND P0, PT, R7, R3, PT ;  /* 0x000000030700720c */ /* 0x000fe20003f04070 */
[----:B------:R-:W-:-:S04]  /*0930*/  IMAD.HI.U32 R13, R15, R10, RZ ;  /* 0x0000000a0f0d7227 */ /* 0x000fc800078e00ff */
[----:B------:R-:W-:-:S04]  /*0940*/  IMAD.HI.U32 R15, R15, R14, RZ ;  /* 0x0000000e0f0f7227 */ /* 0x000fc800078e00ff */
[----:B------:R-:W-:Y:S02]  /*0950*/  IMAD.MOV R19, RZ, RZ, -R19 ;  /* 0x000000ffff137224 */ /* 0x000fe400078e0a13 */
[----:B------:R-:W-:Y:S02]  /*0960*/  IMAD.MOV R11, RZ, RZ, -R11 ;  /* 0x000000ffff0b7224 */ /* 0x000fe400078e0a0b */
[----:B------:R-:W-:Y:S02]  /*0970*/  IMAD.MOV R13, RZ, RZ, -R13 ;  /* 0x000000ffff0d7224 */ /* 0x000fe400078e0a0d */
[----:B------:R-:W-:Y:S02]  /*0980*/  IMAD.MOV R15, RZ, RZ, -R15 ;  /* 0x000000ffff0f7224 */ /* 0x000fe400078e0a0f */
[C---:B------:R-:W-:Y:S02]  /*0990*/  IMAD R8, R7.reuse, R19, R8 ;  /* 0x0000001307087224 */ /* 0x040fe400078e0208 */
[----:B------:R-:W-:-:S02]  /*09a0*/  IMAD R12, R7, R11, R12 ;  /* 0x0000000b070c7224 */ /* 0x000fc400078e020c */
[C---:B------:R-:W-:Y:S01]  /*09b0*/  IMAD R10, R7.reuse, R13, R10 ;  /* 0x0000000d070a7224 */ /* 0x040fe200078e020a */
[C---:B------:R-:W-:Y:S01]  /*09c0*/  ISETP.GT.U32.AND P6, PT, R7.reuse, R8, PT ;  /* 0x000000080700720c */ /* 0x040fe20003fc4070 */
[----:B------:R-:W-:Y:S02]  /*09d0*/  IMAD R14, R7, R15, R14 ;  /* 0x0000000f070e7224 */ /* 0x000fe400078e020e */
[----:B------:R-:W-:Y:S01]  /*09e0*/  @!P1 IMAD.IADD R5, R5, 0x1, -R16 ;  /* 0x0000000105059824 */ /* 0x000fe200078e0a10 */
[C---:B------:R-:W-:Y:S01]  /*09f0*/  ISETP.GT.U32.AND P1, PT, R7.reuse, R12, PT ;  /* 0x0000000c0700720c */ /* 0x040fe20003f24070 */
[--C-:B------:R-:W-:Y:S01]  /*0a00*/  @!P2 IMAD.IADD R2, R2, 0x1, -R7.reuse ;  /* 0x000000010202a824 */ /* 0x100fe200078e0a07 */
[C---:B------:R-:W-:Y:S01]  /*0a10*/  ISETP.GT.U32.AND P2, PT, R7.reuse, R10, PT ;  /* 0x0000000a0700720c */ /* 0x040fe20003f44070 */
[--C-:B------:R-:W-:Y:S01]  /*0a20*/  @!P4 IMAD.IADD R6, R6, 0x1, -R7.reuse ;  /* 0x000000010606c824 */ /* 0x100fe200078e0a07 */
[C---:B------:R-:W-:Y:S01]  /*0a30*/  ISETP.GT.U32.AND P5, PT, R7.reuse, R14, PT ;  /* 0x0000000e0700720c */ /* 0x040fe20003fa4070 */
[--C-:B------:R-:W-:Y:S01]  /*0a40*/  @!P3 IMAD.IADD R0, R0, 0x1, -R7.reuse ;  /* 0x000000010000b824 */ /* 0x100fe200078e0a07 */
[----:B------:R-:W-:Y:S01]  /*0a50*/  ISETP.GT.U32.AND P3, PT, R7, R2, PT ;  /* 0x000000020700720c */ /* 0x000fe20003f64070 */
[--C-:B------:R-:W-:Y:S01]  /*0a60*/  @!P0 IMAD.IADD R3, R3, 0x1, -R7.reuse ;  /* 0x0000000103038824 */ /* 0x100fe200078e0a07 */
[----:B------:R-:W-:Y:S01]  /*0a70*/  ISETP.GE.AND P4, PT, R18, RZ, PT ;  /* 0x000000ff1200720c */ /* 0x000fe20003f86270 */
[--C-:B------:R-:W-:Y:S01]  /*0a80*/  @!P6 IMAD.IADD R8, R8, 0x1, -R7.reuse ;  /* 0x000000010808e824 */ /* 0x100fe200078e0a07 */
[----:B------:R-:W-:Y:S01]  /*0a90*/  ISETP.GT.U32.AND P6, PT, R7, R6, PT ;  /* 0x000000060700720c */ /* 0x000fe20003fc4070 */
[----:B------:R-:W1:Y:S01]  /*0aa0*/  LDC.64 R18, c[0x0][0x3a0] ;  /* 0x0000e800ff127b82 */ /* 0x000e620000000a00 */
[----:B------:R-:W-:Y:S01]  /*0ab0*/  ISETP.GE.AND P0, PT, R9, RZ, PT ;  /* 0x000000ff0900720c */ /* 0x000fe20003f06270 */
[--C-:B------:R-:W-:Y:S01]  /*0ac0*/  @!P1 IMAD.IADD R12, R12, 0x1, -R7.reuse ;  /* 0x000000010c0c9824 */ /* 0x100fe200078e0a07 */
[C---:B------:R-:W-:Y:S01]  /*0ad0*/  ISETP.GT.U32.AND P1, PT, R7.reuse, R3, PT ;  /* 0x000000030700720c */ /* 0x040fe20003f24070 */
[--C-:B------:R-:W-:Y:S01]  /*0ae0*/  @!P2 IMAD.IADD R10, R10, 0x1, -R7.reuse ;  /* 0x000000010a0aa824 */ /* 0x100fe200078e0a07 */
[----:B------:R-:W-:Y:S01]  /*0af0*/  ISETP.GT.U32.AND P2, PT, R7, R8, PT ;  /* 0x000000080700720c */ /* 0x000fe20003f44070 */
[----:B------:R-:W-:-:S02]  /*0b00*/  @!P5 IMAD.IADD R14, R14, 0x1, -R7 ;  /* 0x000000010e0ed824 */ /* 0x000fc400078e0a07 */
[--C-:B------:R-:W-:Y:S01]  /*0b10*/  @!P3 IMAD.IADD R2, R2, 0x1, -R7.reuse ;  /* 0x000000010202b824 */ /* 0x100fe200078e0a07 */
[C---:B------:R-:W-:Y:S01]  /*0b20*/  ISETP.GT.U32.AND P3, PT, R7.reuse, R12, PT ;  /* 0x0000000c0700720c */ /* 0x040fe20003f64070 */
[----:B------:R-:W-:Y:S01]  /*0b30*/  @!P4 IMAD.MOV R0, RZ, RZ, -R0 ;  /* 0x000000ffff00c224 */ /* 0x000fe200078e0a00 */
[C---:B------:R-:W-:Y:S01]  /*0b40*/  ISETP.GT.U32.AND P4, PT, R7.reuse, R10, PT ;  /* 0x0000000a0700720c */ /* 0x040fe20003f84070 */
[--C-:B------:R-:W-:Y:S01]  /*0b50*/  @!P6 IMAD.IADD R6, R6, 0x1, -R7.reuse ;  /* 0x000000010606e824 */ /* 0x100fe200078e0a07 */
[----:B------:R-:W-:Y:S01]  /*0b60*/  ISETP.GT.U32.AND P5, PT, R7, R14, PT ;  /* 0x0000000e0700720c */ /* 0x000fe20003fa4070 */
[----:B------:R-:W-:Y:S01]  /*0b70*/  @!P0 IMAD.MOV R2, RZ, RZ, -R2 ;  /* 0x000000ffff028224 */ /* 0x000fe200078e0a02 */
[----:B------:R-:W-:Y:S01]  /*0b80*/  ISETP.GE.AND P6, PT, R20, RZ, PT ;  /* 0x000000ff1400720c */ /* 0x000fe20003fc6270 */
[--C-:B------:R-:W-:Y:S01]  /*0b90*/  @!P1 IMAD.IADD R3, R3, 0x1, -R7.reuse ;  /* 0x0000000103039824 */ /* 0x100fe200078e0a07 */
[----:B------:R-:W-:Y:S01]  /*0ba0*/  ISETP.GE.AND P0, PT, R17, RZ, PT ;  /* 0x000000ff1100720c */ /* 0x000fe20003f06270 */
[--C-:B------:R-:W-:Y:S01]  /*0bb0*/  @!P2 IMAD.IADD R8, R8, 0x1, -R7.reuse ;  /* 0x000000010808a824 */ /* 0x100fe200078e0a07 */
[----:B------:R-:W-:Y:S01]  /*0bc0*/  ISETP.GE.AND P1, PT, R23, RZ, PT ;  /* 0x000000ff1700720c */ /* 0x000fe20003f26270 */
[----:B------:R-:W-:Y:S01]  /*0bd0*/  IMAD.MOV.U32 R16, RZ, RZ, R6 ;  /* 0x000000ffff107224 */ /* 0x000fe200078e0006 */
[----:B------:R-:W-:Y:S01]  /*0be0*/  ISETP.GE.AND P2, PT, R22, RZ, PT ;  /* 0x000000ff1600720c */ /* 0x000fe20003f46270 */
[--C-:B------:R-:W-:Y:S01]  /*0bf0*/  @!P3 IMAD.IADD R12, R12, 0x1, -R7.reuse ;  /* 0x000000010c0cb824 */ /* 0x100fe200078e0a07 */
[----:B------:R-:W-:Y:S01]  /*0c00*/  ISETP.GE.AND P3, PT, R21, RZ, PT ;  /* 0x000000ff1500720c */ /* 0x000fe20003f66270 */
[--C-:B------:R-:W-:Y:S01]  /*0c10*/  @!P4 IMAD.IADD R10, R10, 0x1, -R7.reuse ;  /* 0x000000010a0ac824 */ /* 0x100fe200078e0a07 */
[----:B------:R-:W-:Y:S01]  /*0c20*/  ISETP.GE.AND P4, PT, R4, RZ, PT ;  /* 0x000000ff0400720c */ /* 0x000fe20003f86270 */
[----:B------:R-:W-:Y:S01]  /*0c30*/  @!P5 IMAD.IADD R14, R14, 0x1, -R7 ;  /* 0x000000010e0ed824 */ /* 0x000fe200078e0a07 */
[----:B------:R-:W-:Y:S01]  /*0c40*/  ISETP.NE.AND P5, PT, R27, RZ, PT ;  /* 0x000000ff1b00720c */ /* 0x000fe20003fa5270 */
[----:B------:R-:W-:Y:S01]  /*0c50*/  @!P6 IMAD.MOV R16, RZ, RZ, -R16 ;  /* 0x000000ffff10e224 */ /* 0x000fe200078e0a10 */
[----:B------:R-:W-:Y:S01]  /*0c60*/  LOP3.LUT R7, RZ, R27, RZ, 0x33, !PT ;  /* 0x0000001bff077212 */ /* 0x000fe200078e33ff */
[----:B------:R-:W-:-:S02]  /*0c70*/  @!P0 IMAD.MOV R3, RZ, RZ, -R3 ;  /* 0x000000ffff038224 */ /* 0x000fc400078e0a03 */
[----:B------:R-:W-:Y:S01]  /*0c80*/  @!P1 IMAD.MOV R8, RZ, RZ, -R8 ;  /* 0x000000ffff089224 */ /* 0x000fe200078e0a08 */
[C---:B------:R-:W-:Y:S01]  /*0c90*/  SEL R2, R7.reuse, R2, !P5 ;  /* 0x0000000207027207 */ /* 0x040fe20006800000 */
[----:B------:R-:W-:Y:S01]  /*0ca0*/  @!P2 IMAD.MOV R12, RZ, RZ, -R12 ;  /* 0x000000ffff0ca224 */ /* 0x000fe200078e0a0c */
[----:B------:R-:W-:Y:S01]  /*0cb0*/  SEL R9, R7, R16, !P5 ;  /* 0x0000001007097207 */ /* 0x000fe20006800000 */
[----:B------:R-:W-:Y:S02]  /*0cc0*/  @!P3 IMAD.MOV R10, RZ, RZ, -R10 ;  /* 0x000000ffff0ab224 */ /* 0x000fe400078e0a0a */
[----:B------:R2:W-:Y:S01]  /*0cd0*/  STL [R1+0x128], R2 ;  /* 0x0001280201007387 */ /* 0x0005e20000100800 */
[----:B------:R-:W-:Y:S02]  /*0ce0*/  @!P4 IMAD.MOV R14, RZ, RZ, -R14 ;  /* 0x000000ffff0ec224 */ /* 0x000fe400078e0a0e */
[C---:B-1----:R-:W-:Y:S02]  /*0cf0*/  VIADD R6, R18.reuse, 0xffffffec ;  /* 0xffffffec12067836 */ /* 0x042fe40000000000 */
[----:B------:R-:W-:-:S02]  /*0d00*/  VIADD R4, R18, 0xffffffff ;  /* 0xffffffff12047836 */ /* 0x000fc40000000000 */
[----:B------:R-:W-:Y:S01]  /*0d10*/  VIADD R15, R18, 0xffffffe0 ;  /* 0xffffffe0120f7836 */ /* 0x000fe20000000000 */
[----:B------:R-:W-:Y:S01]  /*0d20*/  ISETP.GE.U32.AND P1, PT, R6, 0x7fffffcd, PT ;  /* 0x7fffffcd0600780c */ /* 0x000fe20003f26070 */
[C---:B------:R-:W-:Y:S01]  /*0d30*/  VIADD R6, R18.reuse, 0xffffffe6 ;  /* 0xffffffe612067836 */ /* 0x040fe20000000000 */
[C---:B--2---:R-:W-:Y:S01]  /*0d40*/  SEL R2, R7.reuse, R0, !P5 ;  /* 0x0000000007027207 */ /* 0x044fe20006800000 */
[----:B------:R-:W-:Y:S01]  /*0d50*/  VIADD R23, R18, 0xfffffff3 ;  /* 0xfffffff312177836 */ /* 0x000fe20000000000 */
[C---:B------:R-:W-:Y:S02]  /*0d60*/  SEL R0, R7.reuse, R3, !P5 ;  /* 0x0000000307007207 */ /* 0x040fe40006800000 */
[----:B------:R-:W-:Y:S01]  /*0d70*/  SEL R3, R7, R12, !P5 ;  /* 0x0000000c07037207 */ /* 0x000fe20006800000 */
[----:B------:R1:W-:Y:S01]  /*0d80*/  STL [R1+0x12c], R2 ;  /* 0x00012c0201007387 */ /* 0x0003e20000100800 */
[----:B------:R-:W-:Y:S01]  /*0d90*/  ISETP.GE.U32.AND P0, PT, R4, 0x7fffffe0, PT ;  /* 0x7fffffe00400780c */ /* 0x000fe20003f06070 */
[----:B------:R-:W-:-:S02]  /*0da0*/  VIADD R4, R18, 0xffffffe4 ;  /* 0xffffffe412047836 */ /* 0x000fc40000000000 */
[----:B------:R-:W-:Y:S04]  /*0db0*/  STL [R1+0x130], R9 ;  /* 0x0001300901007387 */ /* 0x000fe80000100800 */
[----:B------:R2:W-:Y:S01]  /*0dc0*/  STL [R1+0x138], R0 ;  /* 0x0001380001007387 */ /* 0x0005e20000100800 */
[----:B-1----:R-:W-:-:S05]  /*0dd0*/  SEL R2, R7, R8, !P5 ;  /* 0x0000000807027207 */ /* 0x002fca0006800000 */
[----:B------:R1:W-:Y:S01]  /*0de0*/  STL [R1+0x134], R2 ;  /* 0x0001340201007387 */ /* 0x0003e20000100800 */
[----:B--2---:R-:W-:-:S03]  /*0df0*/  SEL R0, R7, R10, !P5 ;  /* 0x0000000a07007207 */ /* 0x004fc60006800000 */
[----:B------:R2:W-:Y:S04]  /*0e00*/  STL [R1+0x13c], R3 ;  /* 0x00013c0301007387 */ /* 0x0005e80000100800 */
[----:B------:R4:W-:Y:S01]  /*0e10*/  STL [R1+0x140], R0 ;  /* 0x0001400001007387 */ /* 0x0009e20000100800 */
[----:B-1----:R-:W-:Y:S01]  /*0e20*/  SEL R2, R7, R14, !P5 ;  /* 0x0000000e07027207 */ /* 0x002fe20006800000 */
[----:B--2---:R-:W-:-:S04]  /*0e30*/  VIADD R3, R18, 0xffffffee ;  /* 0xffffffee12037836 */ /* 0x004fc80000000000 */
[----:B------:R1:W-:Y:S01]  /*0e40*/  STL [R1+0x144], R2 ;  /* 0x0001440201007387 */ /* 0x0003e20000100800 */
[C---:B----4-:R-:W-:Y:S01]  /*0e50*/  VIADD R0, R18.reuse, 0xffffffed ;  /* 0xffffffed12007836 */ /* 0x050fe20000000000 */
[----:B------:R-:W-:Y:S01]  /*0e60*/  ISETP.GE.U32.AND P5, PT, R3, 0x7fffffcf, PT ;  /* 0x7fffffcf0300780c */ /* 0x000fe20003fa6070 */
[----:B------:R-:W-:-:S03]  /*0e70*/  VIADD R3, R18, 0xffffffea ;  /* 0xffffffea12037836 */ /* 0x000fc60000000000 */
[----:B------:R-:W-:Y:S01]  /*0e80*/  ISETP.GE.U32.AND P2, PT, R0, 0x7fffffce, PT ;  /* 0x7fffffce0000780c */ /* 0x000fe20003f46070 */
[C---:B------:R-:W-:Y:S01]  /*0e90*/  VIADD R0, R18.reuse, 0xffffffe8 ;  /* 0xffffffe812007836 */ /* 0x040fe20000000000 */
[----:B------:R-:W-:Y:S01]  /*0ea0*/  SEL R8, RZ, 0x4, P5 ;  /* 0x00000004ff087807 */ /* 0x000fe20002800000 */
[----:B-1----:R-:W-:Y:S01]  /*0eb0*/  VIADD R2, R18, 0xffffffef ;  /* 0xffffffef12027836 */ /* 0x002fe20000000000 */
[----:B------:R-:W-:Y:S02]  /*0ec0*/  SEL R13, RZ, 0x1fffe, P2 ;  /* 0x0001fffeff0d7807 */ /* 0x000fe40001000000 */
[----:B------:R-:W-:Y:S02]  /*0ed0*/  ISETP.GE.U32.AND P4, PT, R0, 0x7fffffc9, PT ;  /* 0x7fffffc90000780c */ /* 0x000fe40003f86070 */
[----:B------:R-:W-:Y:S01]  /*0ee0*/  ISETP.GE.U32.AND P3, PT, R2, 0x7fffffd0, PT ;  /* 0x7fffffd00200780c */ /* 0x000fe20003f66070 */
[----:B------:R-:W-:Y:S01]  /*0ef0*/  VIADD R2, R18, 0xffffffe9 ;  /* 0xffffffe912027836 */ /* 0x000fe20000000000 */
[----:B------:R-:W-:-:S02]  /*0f00*/  SEL R0, RZ, 0x1, P1 ;  /* 0x00000001ff007807 */ /* 0x000fc40000800000 */
[----:B------:R-:W-:Y:S02]  /*0f10*/  ISETP.GE.U32.AND P2, PT, R3, 0x7fffffcb, PT ;  /* 0x7fffffcb0300780c */ /* 0x000fe40003f46070 */
[----:B------:R-:W-:Y:S01]  /*0f20*/  ISETP.GE.U32.AND P1, PT, R2, 0x7fffffca, PT ;  /* 0x7fffffca0200780c */ /* 0x000fe20003f26070 */
[----:B------:R-:W-:Y:S01]  /*0f30*/  VIADD R2, R18, 0xffffffeb ;  /* 0xffffffeb12027836 */ /* 0x000fe20000000000 */
[----:B------:R-:W-:Y:S01]  /*0f40*/  SEL R3, RZ, 0x7fff8, P3 ;  /* 0x0007fff8ff037807 */ /* 0x000fe20001800000 */
[----:B------:R-:W-:Y:S01]  /*0f50*/  IMAD.IADD R0, R0, 0x1, R13 ;  /* 0x0000000100007824 */ /* 0x000fe200078e020d */
[----:B------:R-:W-:Y:S01]  /*0f60*/  ISETP.GE.U32.AND P3, PT, R4, 0x7fffffc5, PT ;  /* 0x7fffffc50400780c */ /* 0x000fe20003f66070 */
[----:B------:R-:W-:Y:S01]  /*0f70*/  VIADD R4, R18, 0xffffffe7 ;  /* 0xffffffe712047836 */ /* 0x000fe20000000000 */
[----:B------:R-:W-:Y:S01]  /*0f80*/  ISETP.GE.U32.AND P5, PT, R2, 0x7fffffcc, PT ;  /* 0x7fffffcc0200780c */ /* 0x000fe20003fa6070 */
[----:B------:R-:W-:Y:S01]  /*0f90*/  VIADD R2, R18, 0xffffffe5 ;  /* 0xffffffe512027836 */ /* 0x000fe20000000000 */
[----:B------:R-:W-:-:S02]  /*0fa0*/  SEL R9, RZ, 0x1, P4 ;  /* 0x00000001ff097807 */ /* 0x000fc40002000000 */
[----:B------:R-:W-:Y:S02]  /*0fb0*/  SEL R12, RZ, 0x4, P2 ;  /* 0x00000004ff0c7807 */ /* 0x000fe40001000000 */
[----:B------:R-:W-:Y:S01]  /*0fc0*/  ISETP.GE.U32.AND P4, PT, R2, 0x7fffffc6, PT ;  /* 0x7fffffc60200780c */ /* 0x000fe20003f86070 */
[----:B------:R-:W-:Y:S01]  /*0fd0*/  VIADD R2, R18, 0xffffffe1 ;  /* 0xffffffe112027836 */ /* 0x000fe20000000000 */
[----:B------:R-:W-:Y:S01]  /*0fe0*/  ISETP.GE.U32.AND P2, PT, R4, 0x7fffffc8, PT ;  /* 0x7fffffc80400780c */ /* 0x000fe20003f46070 */
[----:B------:R-:W-:Y:S01]  /*0ff0*/  VIADD R4, R18, 0xffffffe2 ;  /* 0xffffffe212047836 */ /* 0x000fe20000000000 */
[----:B------:R-:W-:Y:S02]  /*1000*/  SEL R11, RZ, 0x7fff8, P5 ;  /* 0x0007fff8ff0b7807 */ /* 0x000fe40002800000 */
[----:B------:R-:W-:Y:S01]  /*1010*/  ISETP.GE.U32.AND P5, PT, R2, 0x7fffffc2, PT ;  /* 0x7fffffc20200780c */ /* 0x000fe20003fa6070 */
[----:B------:R-:W-:Y:S01]  /*1020*/  VIADD R2, R18, 0xffffffe3 ;  /* 0xffffffe312027836 */ /* 0x000fe20000000000 */
[----:B------:R-:W-:-:S02]  /*1030*/  SEL R7, RZ, 0x1, P3 ;  /* 0x00000001ff077807 */ /* 0x000fc40001800000 */
[----:B------:R-:W-:Y:S02]  /*1040*/  ISETP.GE.U32.AND P3, PT, R15, 0x7fffffc1, PT ;  /* 0x7fffffc10f00780c */ /* 0x000fe40003f66070 */
[----:B------:R-:W-:Y:S02]  /*1050*/  ISETP.GE.U32.AND P6, PT, R4, 0x7fffffc3, PT ;  /* 0x7fffffc30400780c */ /* 0x000fe40003fc6070 */
[----:B------:R-:W-:Y:S02]  /*1060*/  SEL R4, RZ, 0x1fffe, P4 ;  /* 0x0001fffeff047807 */ /* 0x000fe40002000000 */
[----:B------:R-:W-:Y:S02]  /*1070*/  ISETP.GE.U32.AND P4, PT, R2, 0x7fffffc4, PT ;  /* 0x7fffffc40200780c */ /* 0x000fe40003f86070 */
[----:B------:R-:W-:Y:S01]  /*1080*/  SEL R13, RZ, 0x1fffe, P5 ;  /* 0x0001fffeff0d7807 */ /* 0x000fe20002800000 */
[----:B------:R-:W-:Y:S01]  /*1090*/  IMAD.IADD R7, R7, 0x1, R4 ;  /* 0x0000000107077824 */ /* 0x000fe200078e0204 */
[----:B------:R-:W-:-:S02]  /*10a0*/  SEL R2, RZ, 0x1, P3 ;  /* 0x00000001ff027807 */ /* 0x000fc40001800000 */
[----:B------:R-:W-:Y:S02]  /*10b0*/  LOP3.LUT R0, R0, 0x3, RZ, 0xc0, !PT ;  /* 0x0000000300007812 */ /* 0x000fe400078ec0ff */
[----:B------:R-:W-:Y:S01]  /*10c0*/  SEL R10, RZ, 0x1fffe, P1 ;  /* 0x0001fffeff0a7807 */ /* 0x000fe20000800000 */
[----:B------:R-:W-:Y:S01]  /*10d0*/  IMAD.IADD R13, R2, 0x1, R13 ;  /* 0x00000001020d7824 */ /* 0x000fe200078e020d */
[----:B------:R-:W-:Y:S02]  /*10e0*/  IADD3 R8, PT, PT, R0, R3, R8 ;  /* 0x0000000300087210 */ /* 0x000fe40007ffe008 */
[----:B------:R-:W-:Y:S01]  /*10f0*/  ISETP.GE.U32.AND P1, PT, R6, 0x7fffffc7, PT ;  /* 0x7fffffc70600780c */ /* 0x000fe20003f26070 */
[----:B------:R-:W1:Y:S01]  /*1100*/  LDC.64 R2, c[0x0][0x3a8] ;  /* 0x0000ea00ff027b82 */ /* 0x000e620000000a00 */
[----:B------:R-:W-:Y:S01]  /*1110*/  IMAD.IADD R10, R9, 0x1, R10 ;  /* 0x00000001090a7824 */ /* 0x000fe200078e020a */
[----:B------:R-:W-:Y:S02]  /*1120*/  SEL R9, RZ, 0x7fff8, P2 ;  /* 0x0007fff8ff097807 */ /* 0x000fe40001000000 */
[----:B------:R-:W-:-:S02]  /*1130*/  SEL R0, RZ, 0x4, P1 ;  /* 0x00000004ff007807 */ /* 0x000fc40000800000 */
[----:B------:R-:W-:Y:S02]  /*1140*/  ISETP.GE.AND P2, PT, R25, RZ, PT ;  /* 0x000000ff1900720c */ /* 0x000fe40003f46270 */
[----:B------:R-:W-:Y:S02]  /*1150*/  ISETP.NE.AND P1, PT, R24, RZ, PT ;  /* 0x000000ff1800720c */ /* 0x000fe40003f25270 */
[----:B------:R-:W-:Y:S02]  /*1160*/  LOP3.LUT R7, R7, 0x3, RZ, 0xc0, !PT ;  /* 0x0000000307077812 */ /* 0x000fe400078ec0ff */
[----:B------:R-:W-:Y:S02]  /*1170*/  SEL R4, RZ, 0x4, P6 ;  /* 0x00000004ff047807 */ /* 0x000fe40003000000 */
[----:B------:R-:W-:Y:S01]  /*1180*/  IADD3 R7, PT, PT, R7, R9, R0 ;  /* 0x0000000907077210 */ /* 0x000fe20007ffe000 */
[----:B------:R-:W-:Y:S01]  /*1190*/  IMAD.MOV.U32 R0, RZ, RZ, R5 ;  /* 0x000000ffff007224 */ /* 0x000fe200078e0005 */
[----:B------:R-:W-:Y:S01]  /*11a0*/  SEL R6, RZ, 0x7fff8, P4 ;  /* 0x0007fff8ff067807 */ /* 0x000fe20002000000 */
[----:B------:R-:W-:Y:S01]  /*11b0*/  VIADD R5, R18, 0xfffffffb ;  /* 0xfffffffb12057836 */ /* 0x000fe20000000000 */
[----:B------:R-:W-:Y:S01]  /*11c0*/  LOP3.LUT R13, R13, 0x3, RZ, 0xc0, !PT ;  /* 0x000000030d0d7812 */ /* 0x000fe200078ec0ff */
[----:B------:R-:W-:Y:S01]  /*11d0*/  @!P2 IMAD.MOV R0, RZ, RZ, -R0 ;  /* 0x000000ffff00a224 */ /* 0x000fe200078e0a00 */
[----:B------:R-:W-:-:S02]  /*11e0*/  LOP3.LUT R10, R10, 0x3, RZ, 0xc0, !PT ;  /* 0x000000030a0a7812 */ /* 0x000fc400078ec0ff */
[----:B------:R-:W-:Y:S01]  /*11f0*/  @!P1 LOP3.LUT R0, RZ, R24, RZ, 0x33, !PT ;  /* 0x00000018ff009212 */ /* 0x000fe200078e33ff */
[C---:B-1----:R-:W-:Y:S01]  /*1200*/  IMAD.SHL.U32 R29, R2.reuse, 0x4, RZ ;  /* 0x00000004021d7824 */ /* 0x042fe200078e00ff */
[----:B------:R1:W-:Y:S01]  /*1210*/  STL [R1+0x5a8], R3 ;  /* 0x0005a80301007387 */ /* 0x0003e20000100800 */
[----:B------:R-:W-:Y:S01]  /*1220*/  IMAD.SHL.U32 R20, R2, 0x2, RZ ;  /* 0x0000000202147824 */ /* 0x000fe200078e00ff */
[----:B------:R-:W-:Y:S01]  /*1230*/  IADD3 R4, PT, PT, R13, R6, R4 ;  /* 0x000000060d047210 */ /* 0x000fe20007ffe004 */
[----:B------:R-:W-:Y:S01]  /*1240*/  IMAD R19, R0, R19, RZ ;  /* 0x0000001300137224 */ /* 0x000fe200078e02ff */
[----:B------:R-:W-:Y:S01]  /*1250*/  IADD3 R10, PT, PT, R10, R11, R12 ;  /* 0x0000000b0a0a7210 */ /* 0x000fe20007ffe00c */
[----:B------:R-:W-:Y:S01]  /*1260*/  IMAD R0, R2, 0x3, RZ ;  /* 0x0000000302007824 */ /* 0x000fe200078e02ff */
[----:B------:R-:W-:Y:S01]  /*1270*/  LOP3.LUT R4, R4, 0xf, RZ, 0xc0, !PT ;  /* 0x0000000f04047812 */ /* 0x000fe200078ec0ff */
[C---:B------:R-:W-:Y:S01]  /*1280*/  IMAD R24, R2.reuse, 0xc, RZ ;  /* 0x0000000c02187824 */ /* 0x040fe200078e02ff */
[----:B------:R-:W-:Y:S01]  /*1290*/  STL [R1+0x208], R19 ;  /* 0x0002081301007387 */ /* 0x000fe20000100800 */
[C---:B------:R-:W-:Y:S01]  /*12a0*/  IMAD R22, R2.reuse, 0x6, RZ ;  /* 0x0000000602167824 */ /* 0x040fe200078e02ff */
[----:B------:R-:W-:Y:S01]  /*12b0*/  ISETP.GE.U32.AND P5, PT, R5, 0x7fffffdc, PT ;  /* 0x7fffffdc0500780c */ /* 0x000fe20003fa6070 */
[C---:B-1----:R-:W-:Y:S01]  /*12c0*/  IMAD R3, R2.reuse, 0x5, RZ ;  /* 0x0000000502037824 */ /* 0x042fe200078e02ff */
[----:B------:R-:W-:Y:S01]  /*12d0*/  STL [R1+0x430], R29 ;  /* 0x0004301d01007387 */ /* 0x000fe20000100800 */
[----:B------:R-:W-:-:S02]  /*12e0*/  IMAD R28, R2, 0x18, RZ ;  /* 0x00000018021c7824 */ /* 0x000fc400078e02ff */
[----:B------:R-:W-:Y:S01]  /*12f0*/  VIADD R6, R18, 0xfffffff7 ;  /* 0xfffffff712067836 */ /* 0x000fe20000000000 */
[----:B------:R1:W-:Y:S01]  /*1300*/  STL [R1+0x528], R0 ;  /* 0x0005280001007387 */ /* 0x0003e20000100800 */
[----:B------:R-:W-:Y:S02]  /*1310*/  IMAD.SHL.U32 R21, R2, 0x8, RZ ;  /* 0x0000000802157824 */ /* 0x000fe400078e00ff */
[----:B------:R-:W-:Y:S01]  /*1320*/  IMAD.SHL.U32 R9, R10, 0x100, RZ ;  /* 0x000001000a097824 */ /* 0x000fe200078e00ff */
[----:B------:R-:W-:Y:S01]  /*1330*/  STL [R1+0x52c], R20 ;  /* 0x00052c1401007387 */ /* 0x000fe20000100800 */
[----:B------:R-:W-:Y:S01]  /*1340*/  ISETP.GE.U32.AND P1, PT, R6, 0x7fffffd8, PT ;  /* 0x7fffffd80600780c */ /* 0x000fe20003f26070 */
[----:B------:R-:W-:Y:S02]  /*1350*/  IMAD R5, R7, 0x10, R4 ;  /* 0x0000001007057824 */ /* 0x000fe400078e0204 */
[----:B------:R-:W-:Y:S01]  /*1360*/  STL [R1+0x4e0], R24 ;  /* 0x0004e01801007387 */ /* 0x000fe20000100800 */
[C---:B------:R-:W-:Y:S01]  /*1370*/  IMAD R27, R2.reuse, 0x1c, RZ ;  /* 0x0000001c021b7824 */ /* 0x040fe200078e02ff */
[----:B------:R-:W-:Y:S01]  /*1380*/  LOP3.LUT R9, R9, 0xf00, RZ, 0xe2, !PT ;  /* 0x00000f0009097812 */ /* 0x000fe200078ee2ff */
[C---:B-1----:R-:W-:Y:S01]  /*1390*/  IMAD R0, R2.reuse, 0x14, RZ ;  /* 0x0000001402007824 */ /* 0x042fe200078e02ff */
[----:B------:R1:W-:Y:S01]  /*13a0*/  STL [R1+0x524], R3 ;  /* 0x0005240301007387 */ /* 0x0003e20000100800 */
[----:B------:R-:W-:-:S02]  /*13b0*/  IMAD R7, R2, 0x24, RZ ;  /* 0x0000002402077824 */ /* 0x000fc400078e02ff */
[C---:B------:R-:W-:Y:S01]  /*13c0*/  IMAD R6, R2.reuse, 0x28, RZ ;  /* 0x0000002802067824 */ /* 0x040fe200078e02ff */
[----:B------:R2:W-:Y:S01]  /*13d0*/  STL [R1+0x4dc], R0 ;  /* 0x0004dc0001007387 */ /* 0x0005e20000100800 */
[----:B------:R-:W-:Y:S02]  /*13e0*/  IMAD R4, R2, 0x2c, RZ ;  /* 0x0000002c02047824 */ /* 0x000fe400078e02ff */
[----:B------:R-:W-:Y:S01]  /*13f0*/  IMAD R8, R8, 0x1000, R9 ;  /* 0x0000100008087824 */ /* 0x000fe200078e0209 */
[----:B------:R-:W-:Y:S01]  /*1400*/  STL [R1+0x520], R22 ;  /* 0x0005201601007387 */ /* 0x000fe20000100800 */
[C---:B------:R-:W-:Y:S02]  /*1410*/  IMAD R9, R2.reuse, 0x34, RZ ;  /* 0x0000003402097824 */ /* 0x040fe400078e02ff */
[C---:B-1----:R-:W-:Y:S02]  /*1420*/  IMAD R3, R2.reuse, 0xd, RZ ;  /* 0x0000000d02037824 */ /* 0x042fe400078e02ff */
[----:B------:R-:W-:-:S02]  /*1430*/  IMAD R10, R2, 0x38, RZ ;  /* 0x00000038020a7824 */ /* 0x000fc400078e02ff */
[C---:B--2---:R-:W-:Y:S02]  /*1440*/  IMAD R0, R2.reuse, 0x7, RZ ;  /* 0x0000000702007824 */ /* 0x044fe400078e02ff */
[C---:B------:R-:W-:Y:S02]  /*1450*/  IMAD R11, R2.reuse, 0x3c, RZ ;  /* 0x0000003c020b7824 */ /* 0x040fe400078e02ff */
[C---:B------:R-:W-:Y:S01]  /*1460*/  IMAD R14, R2.reuse, 0x44, RZ ;  /* 0x00000044020e7824 */ /* 0x040fe200078e02ff */
[----:B------:R1:W-:Y:S01]  /*1470*/  STL [R1+0x51c], R0 ;  /* 0x00051c0001007387 */ /* 0x0003e20000100800 */
[C---:B------:R-:W-:Y:S02]  /*1480*/  IMAD R15, R2.reuse, 0x48, RZ ;  /* 0x00000048020f7824 */ /* 0x040fe400078e02ff */
[C---:B------:R-:W-:Y:S01]  /*1490*/  IMAD R16, R2.reuse, 0x4c, RZ ;  /* 0x0000004c02107824 */ /* 0x040fe200078e02ff */
[----:B------:R-:W-:Y:S01]  /*14a0*/  STL [R1+0x4d8], R28 ;  /* 0x0004d81c01007387 */ /* 0x000fe20000100800 */
[----:B------:R-:W-:-:S03]  /*14b0*/  IMAD R17, R2, 0x50, RZ ;  /* 0x0000005002117824 */ /* 0x000fc600078e02ff */
[----:B------:R-:W-:Y:S01]  /*14c0*/  STL [R1+0x518], R21 ;  /* 0x0005181501007387 */ /* 0x000fe20000100800 */
[----:B-1----:R-:W-:-:S05]  /*14d0*/  IMAD R0, R2, 0x9, RZ ;  /* 0x0000000902007824 */ /* 0x002fca00078e02ff */
[----:B------:R1:W-:Y:S04]  /*14e0*/  STL [R1+0x514], R0 ;  /* 0x0005140001007387 */ /* 0x0003e80000100800 */
[----:B------:R-:W-:Y:S04]  /*14f0*/  STL [R1+0x4d4], R27 ;  /* 0x0004d41b01007387 */ /* 0x000fe80000100800 */
[----:B------:R-:W-:Y:S01]  /*1500*/  STL.64 [R1+0x600], R6 ;  /* 0x0006000601007387 */ /* 0x000fe20000100a00 */
[----:B-1----:R-:W-:-:S05]  /*1510*/  IMAD R0, R2, 0xa, RZ ;  /* 0x0000000a02007824 */ /* 0x002fca00078e02ff */
[----:B------:R1:W-:Y:S04]  /*1520*/  STL [R1+0x510], R0 ;  /* 0x0005100001007387 */ /* 0x0003e80000100800 */
[----:B------:R2:W-:Y:S01]  /*1530*/  STL.64 [R1+0x608], R4 ;  /* 0x0006080401007387 */ /* 0x0005e20000100a00 */
[----:B-1----:R-:W-:-:S05]  /*1540*/  IMAD R0, R2, 0xb, RZ ;  /* 0x0000000b02007824 */ /* 0x002fca00078e02ff */
[----:B------:R1:W-:Y:S01]  /*1550*/  STL [R1+0x50c], R0 ;  /* 0x00050c0001007387 */ /* 0x0003e20000100800 */
[C---:B--2---:R-:W-:Y:S02]  /*1560*/  IMAD R4, R2.reuse, 0xe, RZ ;  /* 0x0000000e02047824 */ /* 0x044fe400078e02ff */
[C---:B------:R-:W-:Y:S01]  /*1570*/  IMAD R5, R2.reuse, 0x13, RZ ;  /* 0x0000001302057824 */ /* 0x040fe200078e02ff */
[----:B------:R2:W-:Y:S04]  /*1580*/  STL.64 [R1+0x5f8], R8 ;  /* 0x0005f80801007387 */ /* 0x0005e80000100a00 */
[----:B------:R4:W-:Y:S01]  /*1590*/  STL [R1+0x508], R3 ;  /* 0x0005080301007387 */ /* 0x0009e20000100800 */
[----:B-1----:R-:W-:-:S03]  /*15a0*/  IMAD R0, R2, 0x30, RZ ;  /* 0x0000003002007824 */ /* 0x002fc600078e02ff */
[----:B------:R1:W-:Y:S01]  /*15b0*/  STL [R1+0x504], R4 ;  /* 0x0005040401007387 */ /* 0x0003e20000100800 */
[C---:B--2---:R-:W-:Y:S02]  /*15c0*/  IMAD R8, R2.reuse, 0x5, RZ ;  /* 0x0000000502087824 */ /* 0x044fe400078e02ff */
[C---:B----4-:R-:W-:Y:S02]  /*15d0*/  IMAD R3, R2.reuse, 0xf, RZ ;  /* 0x0000000f02037824 */ /* 0x050fe400078e02ff */
[----:B-1----:R-:W-:-:S03]  /*15e0*/  IMAD.SHL.U32 R4, R2, 0x10, RZ ;  /* 0x0000001002047824 */ /* 0x002fc600078e00ff */
[----:B------:R1:W-:Y:S04]  /*15f0*/  STL [R1+0x500], R3 ;  /* 0x0005000301007387 */ /* 0x0003e80000100800 */
[----:B------:R2:W-:Y:S01]  /*1600*/  STL [R1+0x4fc], R4 ;  /* 0x0004fc0401007387 */ /* 0x0005e20000100800 */
[----:B-1----:R-:W-:Y:S02]  /*1610*/  IMAD R3, R2, 0x11, RZ ;  /* 0x0000001102037824 */ /* 0x002fe400078e02ff */
[----:B--2---:R-:W-:-:S03]  /*1620*/  IMAD.SHL.U32 R4, R19, 0x4, RZ ;  /* 0x0000000413047824 */ /* 0x004fc600078e00ff */
[----:B------:R1:W-:Y:S02]  /*1630*/  STL [R1+0x4f8], R3 ;  /* 0x0004f80301007387 */ /* 0x0003e40000100800 */
[----:B---3--:R-:W-:Y:S02]  /*1640*/  IADD3 R12, P2, PT, R4, UR12, RZ ;  /* 0x0000000c040c7c10 */ /* 0x008fe4000ff5e0ff */
[----:B------:R2:W-:Y:S02]  /*1650*/  STL [R1+0x210], R4 ;  /* 0x0002100401007387 */ /* 0x0005e40000100800 */
[----:B------:R-:W-:Y:S02]  /*1660*/  LEA.HI.X.SX32 R13, R19, UR13, 0x2, P2 ;  /* 0x0000000d130d7c11 */ /* 0x000fe400090f16ff */
[----:B------:R3:W-:Y:S01]  /*1670*/  STL [R1+0x4f0], R5 ;  /* 0x0004f00501007387 */ /* 0x0007e20000100800 */
[C---:B-1----:R-:W-:Y:S01]  /*1680*/  IMAD R3, R2.reuse, 0x12, RZ ;  /* 0x0000001202037824 */ /* 0x042fe200078e02ff */
[----:B------:R-:W-:Y:S01]  /*1690*/  IADD3 R6, P2, PT, R29, R12, RZ ;  /* 0x0000000c1d067210 */ /* 0x000fe20007f5e0ff */
[----:B------:R-:W-:-:S02]  /*16a0*/  IMAD R19, R2, 0x54, RZ ;  /* 0x0000005402137824 */ /* 0x000fc400078e02ff */
[C---:B--2---:R-:W-:Y:S01]  /*16b0*/  IMAD R4, R2.reuse, 0x15, RZ ;  /* 0x0000001502047824 */ /* 0x044fe200078e02ff */
[----:B------:R-:W-:Y:S01]  /*16c0*/  STL [R1+0x4f4], R3 ;  /* 0x0004f40301007387 */ /* 0x000fe20000100800 */
[C---:B------:R-:W-:Y:S01]  /*16d0*/  LEA.HI.X.SX32 R7, R2.reuse, R13, 0x2, P2 ;  /* 0x0000000d02077211 */ /* 0x040fe200010f16ff */
[----:B---3--:R-:W-:Y:S02]  /*16e0*/  IMAD R5, R2, 0x16, RZ ;  /* 0x0000001602057824 */ /* 0x008fe400078e02ff */
[----:B------:R1:W-:Y:S01]  /*16f0*/  STL [R1+0x4ec], R4 ;  /* 0x0004ec0401007387 */ /* 0x0003e20000100800 */
[----:B------:R-:W-:-:S03]  /*1700*/  IADD3 R24, P2, PT, R24, R12, RZ ;  /* 0x0000000c18187210 */ /* 0x000fc60007f5e0ff */
[----:B------:R2:W-:Y:S04]  /*1710*/  STL [R1+0x4e8], R5 ;  /* 0x0004e80501007387 */ /* 0x0005e80000100800 */
[----:B------:R3:W-:Y:S01]  /*1720*/  STL.64 [R1+0x48], R6 ;  /* 0x0000480601007387 */ /* 0x0007e20000100a00 */
[----:B-1----:R-:W-:-:S04]  /*1730*/  LEA R4, P4, R2, R12, 0x3 ;  /* 0x0000000c02047211 */ /* 0x002fc800078818ff */
[----:B--2---:R-:W-:Y:S01]  /*1740*/  LEA.HI.X.SX32 R5, R20, R13, 0x2, P4 ;  /* 0x0000000d14057211 */ /* 0x004fe200020f16ff */
[----:B------:R-:W-:-:S04]  /*1750*/  IMAD R20, R2, 0x58, RZ ;  /* 0x0000005802147824 */ /* 0x000fc800078e02ff */
[----:B------:R1:W-:Y:S01]  /*1760*/  STL.64 [R1+0x50], R4 ;  /* 0x0000500401007387 */ /* 0x0003e20000100a00 */
[C---:B---3--:R-:W-:Y:S02]  /*1770*/  IMAD R6, R2.reuse, 0x3, RZ ;  /* 0x0000000302067824 */ /* 0x048fe400078e02ff */
[----:B------:R-:W-:-:S03]  /*1780*/  IMAD R7, R2, 0x14, RZ ;  /* 0x0000001402077824 */ /* 0x000fc600078e02ff */
[-C--:B------:R-:W-:Y:S02]  /*1790*/  LEA.HI.X.SX32 R25, R6, R13.reuse, 0x2, P2 ;  /* 0x0000000d06197211 */ /* 0x080fe400010f16ff */
[-C--:B------:R-:W-:Y:S02]  /*17a0*/  IADD3 R6, P2, PT, R7, R12.reuse, RZ ;  /* 0x0000000c07067210 */ /* 0x080fe40007f5e0ff */
[----:B-1----:R-:W-:Y:S02]  /*17b0*/  LEA R4, P4, R2, R12, 0x4 ;  /* 0x0000000c02047211 */ /* 0x002fe400078820ff */
[-C--:B------:R-:W-:Y:S02]  /*17c0*/  LEA.HI.X.SX32 R7, R8, R13.reuse, 0x2, P2 ;  /* 0x0000000d08077211 */ /* 0x080fe400010f16ff */
[----:B------:R-:W-:Y:S01]  /*17d0*/  LEA.HI.X.SX32 R5, R29, R13, 0x2, P4 ;  /* 0x0000000d1d057211 */ /* 0x000fe200020f16ff */
[C---:B------:R-:W-:Y:S02]  /*17e0*/  IMAD R8, R2.reuse, 0x7, RZ ;  /* 0x0000000702087824 */ /* 0x040fe400078e02ff */
[----:B------:R-:W-:-:S02]  /*17f0*/  IMAD R29, R2, 0x17, RZ ;  /* 0x00000017021d7824 */ /* 0x000fc400078e02ff */
[----:B------:R1:W-:Y:S04]  /*1800*/  STL.64 [R1+0x40], R4 ;  /* 0x0000400401007387 */ /* 0x0003e80000100a00 */
[----:B------:R-:W-:Y:S04]  /*1810*/  STL.64 [R1+0x90], R24 ;  /* 0x0000901801007387 */ /* 0x000fe80000100a00 */
[----:B------:R-:W-:Y:S01]  /*1820*/  STL.64 [R1+0x5d0], R24 ;  /* 0x0005d01801007387 */ /* 0x000fe20000100a00 */
[----:B-1----:R-:W-:-:S03]  /*1830*/  IADD3 R4, P4, PT, R28, R12, RZ ;  /* 0x0000000c1c047210 */ /* 0x002fc60007f9e0ff */
[----:B------:R1:W-:Y:S01]  /*1840*/  STL.64 [R1+0x38], R6 ;  /* 0x0000380601007387 */ /* 0x0003e20000100a00 */
[----:B------:R-:W-:-:S05]  /*1850*/  LEA.HI.X.SX32 R5, R22, R13, 0x2, P4 ;  /* 0x0000000d16057211 */ /* 0x000fca00020f16ff */
[----:B------:R2:W-:Y:S01]  /*1860*/  STL.64 [R1+0x68], R4 ;  /* 0x0000680401007387 */ /* 0x0005e20000100a00 */
[----:B-1----:R-:W-:-:S04]  /*1870*/  IADD3 R6, P2, PT, R27, R12, RZ ;  /* 0x0000000c1b067210 */ /* 0x002fc80007f5e0ff */
[-C--:B------:R-:W-:Y:S01]  /*1880*/  LEA.HI.X.SX32 R7, R8, R13.reuse, 0x2, P2 ;  /* 0x0000000d08077211 */ /* 0x080fe200010f16ff */
[----:B--2---:R-:W2:Y:S01]  /*1890*/  LDL.LU.64 R4, [R1+0x608] ;  /* 0x0006080001047983 */ /* 0x004ea20000300a00 */
[C---:B------:R-:W-:Y:S01]  /*18a0*/  LEA R24, P4, R2.reuse, R12, 0x5 ;  /* 0x0000000c02187211 */ /* 0x040fe200078828ff */
[----:B------:R-:W-:Y:S02]  /*18b0*/  IMAD R22, R2, 0x5c, RZ ;  /* 0x0000005c02167824 */ /* 0x000fe400078e02ff */
[----:B------:R-:W-:Y:S04]  /*18c0*/  STL [R1+0x4e4], R29 ;  /* 0x0004e41d01007387 */ /* 0x000fe80000100800 */
[----:B------:R1:W-:Y:S04]  /*18d0*/  STL.64 [R1+0xb0], R6 ;  /* 0x0000b00601007387 */ /* 0x0003e80000100a00 */
[----:B-1----:R-:W3:Y:S01]  /*18e0*/  LDL.LU.64 R6, [R1+0x600] ;  /* 0x0006000001067983 */ /* 0x002ee20000300a00 */
[----:B------:R-:W-:-:S05]  /*18f0*/  LEA.HI.X.SX32 R25, R21, R13, 0x2, P4 ;  /* 0x0000000d15197211 */ /* 0x000fca00020f16ff */
[----:B------:R1:W-:Y:S01]  /*1900*/  STL.64 [R1+0x30], R24 ;  /* 0x0000301801007387 */ /* 0x0003e20000100a00 */
[-C--:B---3--:R-:W-:Y:S01]  /*1910*/  IADD3 R8, P2, PT, R7, R12.reuse, RZ ;  /* 0x0000000c07087210 */ /* 0x088fe20007f5e0ff */
[----:B------:R-:W-:Y:S01]  /*1920*/  IMAD.MOV.U32 R7, RZ, RZ, R9 ;  /* 0x000000ffff077224 */ /* 0x000fe200078e0009 */
[----:B-1----:R-:W-:-:S03]  /*1930*/  IADD3 R24, P4, PT, R6, R12, RZ ;  /* 0x0000000c06187210 */ /* 0x002fc60007f9e0ff */
[----:B------:R1:W-:Y:S01]  /*1940*/  STL [R1+0x28], R8 ;  /* 0x0000280801007387 */ /* 0x0003e20000100800 */
[----:B------:R-:W-:-:S03]  /*1950*/  IMAD.MOV.U32 R6, RZ, RZ, R8 ;  /* 0x000000ffff067224 */ /* 0x000fc600078e0008 */
[----:B-1----:R-:W3:Y:S01]  /*1960*/  LDL.LU.64 R8, [R1+0x5f8] ;  /* 0x0005f80001087983 */ /* 0x002ee20000300a00 */
[C---:B------:R-:W-:Y:S02]  /*1970*/  IMAD R7, R2.reuse, 0x9, RZ ;  /* 0x0000000902077824 */ /* 0x040fe400078e02ff */
[C---:B------:R-:W-:Y:S02]  /*1980*/  IMAD R25, R2.reuse, 0xa, RZ ;  /* 0x0000000a02197824 */ /* 0x040fe400078e02ff */
[----:B------:R-:W-:Y:S01]  /*1990*/  IMAD R21, R2, 0x60, RZ ;  /* 0x0000006002157824 */ /* 0x000fe200078e02ff */
[-C--:B------:R-:W-:Y:S02]  /*19a0*/  LEA.HI.X.SX32 R7, R7, R13.reuse, 0x2, P2 ;  /* 0x0000000d07077211 */ /* 0x080fe400010f16ff */
[----:B------:R-:W-:Y:S02]  /*19b0*/  LEA.HI.X.SX32 R25, R25, R13, 0x2, P4 ;  /* 0x0000000d19197211 */ /* 0x000fe400020f16ff */
[----:B--2---:R-:W-:Y:S01]  /*19c0*/  IADD3 R6, P2, PT, R4, R12, RZ ;  /* 0x0000000c04067210 */ /* 0x004fe20007f5e0ff */
[----:B------:R1:W-:Y:S01]  /*19d0*/  STL [R1+0x2c], R7 ;  /* 0x00002c0701007387 */ /* 0x0003e20000100800 */
[----:B------:R-:W-:-:S03]  /*19e0*/  IMAD R4, R2, 0xc, RZ ;  /* 0x0000000c02047824 */ /* 0x000fc600078e02ff */
[----:B------:R2:W-:Y:S01]  /*19f0*/  STL.64 [R1+0x60], R24 ;  /* 0x0000601801007387 */ /* 0x0005e20000100a00 */
[----:B-1----:R-:W-:-:S05]  /*1a00*/  IMAD R7, R2, 0xb, RZ ;  /* 0x0000000b02077824 */ /* 0x002fca00078e02ff */
[-C--:B------:R-:W-:Y:S02]  /*1a10*/  LEA.HI.X.SX32 R7, R7, R13.reuse, 0x2, P2 ;  /* 0x0000000d07077211 */ /* 0x080fe400010f16ff */
[-C--:B--2---:R-:W-:Y:S01]  /*1a20*/  IADD3 R24, P4, PT, R0, R12.reuse, RZ ;  /* 0x0000000c00187210 */ /* 0x084fe20007f9e0ff */
[----:B------:R-:W-:Y:S02]  /*1a30*/  IMAD R0, R2, 0x19, RZ ;  /* 0x0000001902007824 */ /* 0x000fe400078e02ff */
[----:B------:R-:W-:Y:S01]  /*1a40*/  STL.64 [R1+0xc0], R6 ;  /* 0x0000c00601007387 */ /* 0x000fe20000100a00 */
[----:B------:R-:W-:Y:S01]  /*1a50*/  LEA.HI.X.SX32 R25, R4, R13, 0x2, P4 ;  /* 0x0000000d04197211 */ /* 0x000fe200020f16ff */
[C---:B------:R-:W-:Y:S02]  /*1a60*/  IMAD R4, R2.reuse, 0xe, RZ ;  /* 0x0000000e02047824 */ /* 0x040fe400078e02ff */
[----:B------:R1:W-:Y:S04]  /*1a70*/  STL [R1+0x4d0], R0 ;  /* 0x0004d00001007387 */ /* 0x0003e80000100800 */
[----:B------:R2:W-:Y:S01]  /*1a80*/  STL.64 [R1+0x20], R24 ;  /* 0x0000201801007387 */ /* 0x0005e20000100a00 */
[----:B-1----:R-:W-:Y:S01]  /*1a90*/  IMAD R0, R2, 0xd, RZ ;  /* 0x0000000d02007824 */ /* 0x002fe200078e02ff */
[----:B--2---:R-:W-:-:S04]  /*1aa0*/  IADD3 R24, P4, PT, R10, R12, RZ ;  /* 0x0000000c0a187210 */ /* 0x004fc80007f9e0ff */
[----:B------:R-:W-:Y:S01]  /*1ab0*/  LEA.HI.X.SX32 R25, R4, R13, 0x2, P4 ;  /* 0x0000000d04197211 */ /* 0x000fe200020f16ff */
[C---:B------:R-:W-:Y:S01]  /*1ac0*/  IMAD R4, R2.reuse, 0x6c, RZ ;  /* 0x0000006c02047824 */ /* 0x040fe200078e02ff */
[CC--:B------:R-:W-:Y:S01]  /*1ad0*/  LEA R10, P4, R2.reuse, R12.reuse, 0x6 ;  /* 0x0000000c020a7211 */ /* 0x0c0fe200078830ff */
[----:B------:R-:W1:Y:S01]  /*1ae0*/  LDCU.64 UR8, c[0x0][0x358] ;  /* 0x00006b00ff0877ac */ /* 0x000e620008000a00 */
[----:B------:R-:W-:Y:S02]  /*1af0*/  UMOV UR4, 0x400 ;  /* 0x0000040000047882 */ /* 0x000fe40000000000 */
[----:B-----5:R-:W-:Y:S01]  /*1b00*/  ULEA UR4, UR5, UR4, 0x18 ;  /* 0x0000000405047291 */ /* 0x020fe2000f8ec0ff */
[----:B------:R-:W2:Y:S01]  /*1b10*/  LDCU UR5, c[0x0][0x3b0] ;  /* 0x00007600ff0577ac */ /* 0x000ea20008000800 */
[----:B---3--:R-:W-:Y:S01]  /*1b20*/  IADD3 R6, P2, PT, R9, R12, RZ ;  /* 0x0000000c09067210 */ /* 0x008fe20007f5e0ff */
[----:B------:R-:W-:-:S03]  /*1b30*/  IMAD R9, R2, 0x64, RZ ;  /* 0x0000006402097824 */ /* 0x000fc600078e02ff */
[----:B------:R-:W-:Y:S01]  /*1b40*/  LEA.HI.X.SX32 R7, R0, R13, 0x2, P2 ;  /* 0x0000000d00077211 */ /* 0x000fe200010f16ff */
[----:B------:R-:W-:-:S04]  /*1b50*/  IMAD R0, R2, 0x1a, RZ ;  /* 0x0000001a02007824 */ /* 0x000fc800078e02ff */
[----:B------:R3:W-:Y:S04]  /*1b60*/  STL.64 [R1+0x18], R6 ;  /* 0x0000180601007387 */ /* 0x0007e80000100a00 */
[----:B------:R4:W-:Y:S04]  /*1b70*/  STL.64 [R1+0x58], R24 ;  /* 0x0000581801007387 */ /* 0x0009e80000100a00 */
[----:B------:R5:W-:Y:S01]  /*1b80*/  STL [R1+0x4cc], R0 ;  /* 0x0004cc0001007387 */ /* 0x000be20000100800 */
[----:B---3--:R-:W-:Y:S01]  /*1b90*/  IADD3 R6, P2, PT, R11, R12, RZ ;  /* 0x0000000c0b067210 */ /* 0x008fe20007f5e0ff */
[----:B----4-:R-:W-:-:S02]  /*1ba0*/  IMAD R25, R2, 0xf, RZ ;  /* 0x0000000f02197824 */ /* 0x010fc400078e02ff */
[C---:B------:R-:W-:Y:S02]  /*1bb0*/  IMAD.SHL.U32 R24, R2.reuse, 0x10, RZ ;  /* 0x0000001002187824 */ /* 0x040fe400078e00ff */
[C---:B-----5:R-:W-:Y:S01]  /*1bc0*/  IMAD R0, R2.reuse, 0x68, RZ ;  /* 0x0000006802007824 */ /* 0x060fe200078e02ff */
[-C--:B------:R-:W-:Y:S01]  /*1bd0*/  LEA.HI.X.SX32 R7, R25, R13.reuse, 0x2, P2 ;  /* 0x0000000d19077211 */ /* 0x080fe200010f16ff */
[----:B------:R-:W-:Y:S01]  /*1be0*/  IMAD R25, R2, 0x11, RZ ;  /* 0x0000001102197824 */ /* 0x000fe200078e02ff */
[----:B------:R-:W-:Y:S01]  /*1bf0*/  LEA.HI.X.SX32 R11, R24, R13, 0x2, P4 ;  /* 0x0000000d180b7211 */ /* 0x000fe200020f16ff */
[----:B------:R-:W-:Y:S02]  /*1c00*/  IMAD R24, R2, 0x13, RZ ;  /* 0x0000001302187824 */ /* 0x000fe400078e02ff */
[----:B------:R3:W-:Y:S04]  /*1c10*/  STL.64 [R1+0xb8], R6 ;  /* 0x0000b80601007387 */ /* 0x0007e80000100a00 */
[----:B------:R4:W-:Y:S01]  /*1c20*/  STL.64 [R1+0x10], R10 ;  /* 0x0000100a01007387 */ /* 0x0009e20000100a00 */
[----:B---3--:R-:W-:-:S02]  /*1c30*/  IADD3 R6, P2, PT, R14, R12, RZ ;  /* 0x0000000c0e067210 */ /* 0x008fc40007f5e0ff */
[-C--:B----4-:R-:W-:Y:S02]  /*1c40*/  IADD3 R10, P4, PT, R15, R12.reuse, RZ ;  /* 0x0000000c0f0a7210 */ /* 0x090fe40007f9e0ff */
[-C--:B------:R-:W-:Y:S01]  /*1c50*/  LEA.HI.X.SX32 R7, R25, R13.reuse, 0x2, P2 ;  /* 0x0000000d19077211 */ /* 0x080fe200010f16ff */
[C---:B------:R-:W-:Y:S01]  /*1c60*/  IMAD R25, R2.reuse, 0x14, RZ ;  /* 0x0000001402197824 */ /* 0x040fe200078e02ff */
[-C--:B------:R-:W-:Y:S01]  /*1c70*/  LEA.HI.X.SX32 R11, R3, R13.reuse, 0x2, P4 ;  /* 0x0000000d030b7211 */ /* 0x080fe200020f16ff */
[----:B------:R-:W-:Y:S02]  /*1c80*/  IMAD R3, R2, 0x1b, RZ ;  /* 0x0000001b02037824 */ /* 0x000fe400078e02ff */
[----:B------:R3:W-:Y:S04]  /*1c90*/  STL.64 [R1+0x8], R6 ;  /* 0x0000080601007387 */ /* 0x0007e80000100a00 */
[----:B------:R4:W-:Y:S01]  /*1ca0*/  STL.64 [R1+0x80], R10 ;  /* 0x0000800a01007387 */ /* 0x0009e20000100a00 */
[-C--:B---3--:R-:W-:Y:S01]  /*1cb0*/  IADD3 R6, P2, PT, R16, R12.reuse, RZ ;  /* 0x0000000c10067210 */ /* 0x088fe20007f5e0ff */
[C---:B------:R-:W-:Y:S01]  /*1cc0*/  IMAD R16, R2.reuse, 0x1a, RZ ;  /* 0x0000001a02107824 */ /* 0x040fe200078e02ff */
[----:B----4-:R-:W-:Y:S01]  /*1cd0*/  IADD3 R10, P4, PT, R17, R12, RZ ;  /* 0x0000000c110a7210 */ /* 0x010fe20007f9e0ff */
[----:B------:R-:W-:Y:S01]  /*1ce0*/  IMAD R17, R2, 0x70, RZ ;  /* 0x0000007002117824 */ /* 0x000fe200078e02ff */
[----:B------:R-:W-:-:S02]  /*1cf0*/  LEA.HI.X.SX32 R7, R24, R13, 0x2, P2 ;  /* 0x0000000d18077211 */ /* 0x000fc400010f16ff */
[----:B------:R-:W-:Y:S02]  /*1d00*/  LEA.HI.X.SX32 R11, R25, R13, 0x2, P4 ;  /* 0x0000000d190b7211 */ /* 0x000fe400020f16ff */
[-C--:B------:R-:W-:Y:S01]  /*1d10*/  IADD3 R24, P4, PT, R20, R12.reuse, RZ ;  /* 0x0000000c14187210 */ /* 0x080fe20007f9e0ff */
[----:B------:R3:W-:Y:S04]  /*1d20*/  STL.64 [R1+0xa8], R6 ;  /* 0x0000a80601007387 */ /* 0x0007e80000100a00 */
[----:B------:R-:W-:Y:S04]  /*1d30*/  STL [R1+0x4c8], R3 ;  /* 0x0004c80301007387 */ /* 0x000fe80000100800 */
[----:B------:R4:W-:Y:S01]  /*1d40*/  STL.64 [R1], R10 ;  /* 0x0000000a01007387 */ /* 0x0009e20000100a00 */
[----:B---3--:R-:W-:Y:S01]  /*1d50*/  IADD3 R6, P2, PT, R19, R12, RZ ;  /* 0x0000000c13067210 */ /* 0x008fe20007f5e0ff */
[----:B------:R-:W-:-:S02]  /*1d60*/  IMAD R19, R2, 0x19, RZ ;  /* 0x0000001902137824 */ /* 0x000fc400078e02ff */
[C---:B----4-:R-:W-:Y:S02]  /*1d70*/  IMAD R11, R2.reuse, 0x15, RZ ;  /* 0x00000015020b7824 */ /* 0x050fe400078e02ff */
[----:B------:R-:W-:-:S03]  /*1d80*/  IMAD R10, R2, 0x16, RZ ;  /* 0x00000016020a7824 */ /* 0x000fc600078e02ff */
[-C--:B------:R-:W-:Y:S02]  /*1d90*/  LEA.HI.X.SX32 R7, R11, R13.reuse, 0x2, P2 ;  /* 0x0000000d0b077211 */ /* 0x080fe400010f16ff */
[-C--:B------:R-:W-:Y:S02]  /*1da0*/  IADD3 R14, P2, PT, R22, R12.reuse, RZ ;  /* 0x0000000c160e7210 */ /* 0x080fe40007f5e0ff */
[-C--:B------:R-:W-:Y:S01]  /*1db0*/  LEA.HI.X.SX32 R25, R10, R13.reuse, 0x2, P4 ;  /* 0x0000000d0a197211 */ /* 0x080fe200020f16ff */
[----:B------:R-:W-:Y:S01]  /*1dc0*/  STL.64 [R1+0x5d8], R6 ;  /* 0x0005d80601007387 */ /* 0x000fe20000100a00 */
[-C--:B------:R-:W-:Y:S02]  /*1dd0*/  LEA.HI.X.SX32 R15, R29, R13.reuse, 0x2, P2 ;  /* 0x0000000d1d0f7211 */ /* 0x080fe400010f16ff */
[-C--:B------:R-:W-:Y:S01]  /*1de0*/  IADD3 R10, P4, PT, R21, R12.reuse, RZ ;  /* 0x0000000c150a7210 */ /* 0x080fe20007f9e0ff */
[----:B------:R-:W-:Y:S03]  /*1df0*/  STL.64 [R1+0x78], R24 ;  /* 0x0000781801007387 */ /* 0x000fe60000100a00 */
[----:B------:R-:W-:Y:S01]  /*1e00*/  LEA.HI.X.SX32 R11, R28, R13, 0x2, P4 ;  /* 0x0000000d1c0b7211 */ /* 0x000fe200020f16ff */
[----:B------:R-:W-:Y:S01]  /*1e10*/  STL.64 [R1+0x5e0], R24 ;  /* 0x0005e01801007387 */ /* 0x000fe20000100a00 */
[----:B------:R-:W-:-:S02]  /*1e20*/  IADD3 R28, P4, PT, R0, R12, RZ ;  /* 0x0000000c001c7210 */ /* 0x000fc40007f9e0ff */
[----:B------:R-:W-:Y:S01]  /*1e30*/  LOP3.LUT R0, R5, 0xff, RZ, 0xc0, !PT ;  /* 0x000000ff05007812 */ /* 0x000fe200078ec0ff */
[----:B------:R3:W-:Y:S01]  /*1e40*/  STL.64 [R1+0xa0], R14 ;  /* 0x0000a00e01007387 */ /* 0x0007e20000100a00 */
[----:B------:R-:W-:Y:S01]  /*1e50*/  LEA.HI.X.SX32 R29, R16, R13, 0x2, P4 ;  /* 0x0000000d101d7211 */ /* 0x000fe200020f16ff */
[----:B------:R-:W-:Y:S01]  /*1e60*/  IMAD R16, R2, 0x74, RZ ;  /* 0x0000007402107824 */ /* 0x000fe200078e02ff */
[----:B------:R-:W-:Y:S01]  /*1e70*/  ISETP.GE.U32.AND P4, PT, R23, 0x7fffffd4, PT ;  /* 0x7fffffd41700780c */ /* 0x000fe20003f86070 */
[----:B------:R-:W-:Y:S01]  /*1e80*/  IMAD.IADD R0, R8, 0x1, R0 ;  /* 0x0000000108007824 */ /* 0x000fe200078e0200 */
[----:B------:R-:W-:Y:S01]  /*1e90*/  STL.64 [R1+0x5e8], R10 ;  /* 0x0005e80a01007387 */ /* 0x000fe20000100a00 */
[----:B---3--:R-:W-:-:S04]  /*1ea0*/  IADD3 R14, P2, PT, R9, R12, RZ ;  /* 0x0000000c090e7210 */ /* 0x008fc80007f5e0ff */
[----:B------:R-:W-:Y:S02]  /*1eb0*/  LEA.HI.X.SX32 R15, R19, R13, 0x2, P2 ;  /* 0x0000000d130f7211 */ /* 0x000fe400010f16ff */
[----:B------:R-:W-:-:S03]  /*1ec0*/  IADD3 R4, P2, PT, R4, R12, RZ ;  /* 0x0000000c04047210 */ /* 0x000fc60007f5e0ff */
[----:B------:R3:W-:Y:S01]  /*1ed0*/  STL.64 [R1+0x5f0], R14 ;  /* 0x0005f00e01007387 */ /* 0x0007e20000100a00 */
[-C--:B------:R-:W-:Y:S02]  /*1ee0*/  LEA.HI.X.SX32 R5, R3, R13.reuse, 0x2, P2 ;  /* 0x0000000d03057211 */ /* 0x080fe400010f16ff */
[-C--:B------:R-:W-:Y:S01]  /*1ef0*/  IADD3 R8, P2, PT, R17, R12.reuse, RZ ;  /* 0x0000000c11087210 */ /* 0x080fe20007f5e0ff */
[----:B------:R-:W-:Y:S01]  /*1f00*/  STL.64 [R1+0x88], R28 ;  /* 0x0000881c01007387 */ /* 0x000fe20000100a00 */
[----:B------:R-:W-:Y:S02]  /*1f10*/  IMAD R3, R2, 0x1d, RZ ;  /* 0x0000001d02037824 */ /* 0x000fe400078e02ff */
[----:B------:R-:W-:Y:S01]  /*1f20*/  LEA.HI.X.SX32 R9, R27, R13, 0x2, P2 ;  /* 0x0000000d1b097211 */ /* 0x000fe200010f16ff */
[----:B------:R-:W4:Y:S01]  /*1f30*/  LDL.64 R6, [R1+0x40] ;  /* 0x0000400001067983 */ /* 0x000f220000100a00 */
[----:B------:R-:W-:-:S03]  /*1f40*/  IADD3 R16, P2, PT, R16, R12, RZ ;  /* 0x0000000c10107210 */ /* 0x000fc60007f5e0ff */
[----:B------:R5:W-:Y:S01]  /*1f50*/  STL.64 [R1+0x98], R4 ;  /* 0x0000980401007387 */ /* 0x000be20000100a00 */
[C---:B---3--:R-:W-:Y:S01]  /*1f60*/  IMAD R14, R2.reuse, 0x1e, RZ ;  /* 0x0000001e020e7824 */ /* 0x048fe200078e02ff */
[-C--:B------:R-:W-:Y:S02]  /*1f70*/  LEA.HI.X.SX32 R17, R3, R13.reuse, 0x2, P2 ;  /* 0x0000000d03117211 */ /* 0x080fe400010f16ff */
[----:B------:R-:W3:Y:S01]  /*1f80*/  LDL.64 R10, [R1+0x20] ;  /* 0x00002000010a7983 */ /* 0x000ee20000100a00 */
[C---:B-----5:R-:W-:Y:S02]  /*1f90*/  IMAD R4, R2.reuse, 0x78, RZ ;  /* 0x0000007802047824 */ /* 0x060fe400078e02ff */
[----:B------:R-:W-:Y:S01]  /*1fa0*/  IMAD R5, R2, 0x7c, RZ ;  /* 0x0000007c02057824 */ /* 0x000fe200078e02ff */
[----:B------:R-:W-:Y:S02]  /*1fb0*/  STL [R1+0x4c4], R3 ;  /* 0x0004c40301007387 */ /* 0x000fe40000100800 */
[----:B------:R-:W-:Y:S01]  /*1fc0*/  IADD3 R22, P2, PT, R4, R12, RZ ;  /* 0x0000000c04167210 */ /* 0x000fe20007f5e0ff */
[----:B------:R-:W-:Y:S01]  /*1fd0*/  IMAD R19, R2, 0x1f, RZ ;  /* 0x0000001f02137824 */ /* 0x000fe200078e02ff */
[----:B------:R-:W5:Y:S02]  /*1fe0*/  LDL.64 R24, [R1] ;  /* 0x0000000001187983 */ /* 0x000f640000100a00 */
[----:B------:R-:W-:-:S02]  /*1ff0*/  LEA.HI.X.SX32 R23, R14, R13, 0x2, P2 ;  /* 0x0000000d0e177211 */ /* 0x000fc400010f16ff */
[----:B------:R1:W-:Y:S01]  /*2000*/  STL [R1+0x4c0], R14 ;  /* 0x0004c00e01007387 */ /* 0x0003e20000100800 */
[----:B------:R-:W-:-:S03]  /*2010*/  IMAD.SHL.U32 R20, R26, 0x4, RZ ;  /* 0x000000041a147824 */ /* 0x000fc600078e00ff */
[----:B------:R2:W-:Y:S01]  /*2020*/  STL [R1+0x5ac], R2 ;  /* 0x0005ac0201007387 */ /* 0x0005e20000100800 */
[----:B-1----:R-:W-:Y:S01]  /*2030*/  IADD3 R14, P2, PT, R5, R12, RZ ;  /* 0x0000000c050e7210 */ /* 0x002fe20007f5e0ff */
[----:B------:R-:W-:-:S03]  /*2040*/  VIADD R4, R20, UR4 ;  /* 0x0000000414047c36 */ /* 0x000fc60008000000 */
[----:B------:R-:W-:Y:S01]  /*2050*/  LEA.HI.X.SX32 R15, R19, R13, 0x2, P2 ;  /* 0x0000000d130f7211 */ /* 0x000fe200010f16ff */
[----:B--2---:R-:W2:Y:S04]  /*2060*/  LDL.64 R2, [R1+0x10] ;  /* 0x0000100001027983 */ /* 0x004ea80000100a00 */
[----:B------:R-:W-:Y:S04]  /*2070*/  STL [R1+0x4bc], R19 ;  /* 0x0004bc1301007387 */ /* 0x000fe80000100800 */
[----:B------:R-:W-:Y:S04]  /*2080*/  STL.64 [R1+0x70], R22 ;  /* 0x0000701601007387 */ /* 0x000fe80000100a00 */
[----:B------:R1:W-:Y:S04]  /*2090*/  STL.64 [R1+0xe8], R14 ;  /* 0x0000e80e01007387 */ /* 0x0003e80000100a00 */
[----:B------:R-:W-:Y:S01]  /*20a0*/  @!PT LDS RZ, [RZ] ;  /* 0x00000000fffff984 */ /* 0x000fe20000000800 */
[----:B------:R-:W-:Y:S01]  /*20b0*/  @!PT LDS RZ, [RZ] ;  /* 0x00000000fffff984 */ /* 0x000fe20000000800 */
[----:B------:R-:W-:Y:S01]  /*20c0*/  @!PT LDS RZ, [RZ] ;  /* 0x00000000fffff984 */ /* 0x000fe20000000800 */
[----:B------:R-:W-:Y:S04]  /*20d0*/  LDGSTS.E [R4], desc[UR8][R12.64], !P0 ;  /* 0x000000000c047fae */ /* 0x000fe8000c1a1008 */
[----:B-1----:R-:W2:Y:S04]  /*20e0*/  LDL.LU.64 R14, [R1+0x5f0] ;  /* 0x0005f000010e7983 */ /* 0x002ea80000300a00 */
[----:B------:R1:W-:Y:S04]  /*20f0*/  STL.64 [R1+0x590], R12 ;  /* 0x0005900c01007387 */ /* 0x0003e80000100a00 */
[----:B-1----:R-:W2:Y:S04]  /*2100*/  LDL.64 R12, [R1+0x30] ;  /* 0x00003000010c7983 */ /* 0x002ea80000100a00 */
[----:B----4-:R-:W-:Y:S04]  /*2110*/  LDGSTS.E [R4+0x2000], desc[UR8][R6.64], !P5 ;  /* 0x0200000006047fae */ /* 0x010fe8000e9a1008 */
[----:B------:R-:W4:Y:S04]  /*2120*/  LDL.64 R6, [R1+0x48] ;  /* 0x0000480001067983 */ /* 0x000f280000100a00 */
[----:B--2---:R-:W-:Y:S04]  /*2130*/  LDGSTS.E [R4+0x4000], desc[UR8][R12.64], !P1 ;  /* 0x040000000c047fae */ /* 0x004fe8000c9a1008 */
[----:B---3--:R-:W-:Y:S04]  /*2140*/  LDGSTS.E [R4+0x6000], desc[UR8][R10.64], !P4 ;  /* 0x060000000a047fae */ /* 0x008fe8000e1a1008 */
[----:B------:R-:W2:Y:S04]  /*2150*/  LDL.64 R12, [R1+0x18] ;  /* 0x00001800010c7983 */ /* 0x000ea80000100a00 */
[----:B------:R-:W3:Y:S01]  /*2160*/  LDL.LU.64 R10, [R1+0x5e8] ;  /* 0x0005e800010a7983 */ /* 0x000ee20000300a00 */
[----:B------:R-:W-:Y:S01]  /*2170*/  VIADD R5, R18, 0xfffffffe ;  /* 0xfffffffe12057836 */ /* 0x000fe20000000000 */
[----:B------:R-:W-:-:S04]  /*2180*/  LOP3.LUT R0, R0, 0xffff, RZ, 0xc0, !PT ;  /* 0x0000ffff00007812 */ /* 0x000fc800078ec0ff */
[----:B------:R-:W-:Y:S02]  /*2190*/  ISETP.GE.U32.AND P2, PT, R5, 0x7fffffdf, PT ;  /* 0x7fffffdf0500780c */ /* 0x000fe40003f46070 */
[--C-:B------:R-:W-:Y:S02]  /*21a0*/  SHF.R.U32.HI R5, RZ, 0xf, R0.reuse ;  /* 0x0000000fff057819 */ /* 0x100fe40000011600 */
[--C-:B------:R-:W-:Y:S02]  /*21b0*/  SHF.R.U32.HI R19, RZ, 0xb, R0.reuse ;  /* 0x0000000bff137819 */ /* 0x100fe40000011600 */
[----:B------:R-:W-:Y:S02]  /*21c0*/  LOP3.LUT P0, RZ, R5, 0x1, RZ, 0xc0, !PT ;  /* 0x0000000105ff7812 */ /* 0x000fe4000780c0ff */
[----:B------:R-:W-:Y:S02]  /*21d0*/  SHF.R.U32.HI R5, RZ, 0x7, R0 ;  /* 0x00000007ff057819 */ /* 0x000fe40000011600 */
[----:B------:R-:W-:-:S02]  /*21e0*/  LOP3.LUT P5, RZ, R19, 0x1, RZ, 0xc0, !PT ;  /* 0x0000000113ff7812 */ /* 0x000fc400078ac0ff */
[----:B------:R-:W-:Y:S02]  /*21f0*/  SHF.R.U32.HI R19, RZ, 0x3, R0 ;  /* 0x00000003ff137819 */ /* 0x000fe40000011600 */
[----:B------:R-:W-:Y:S02]  /*2200*/  LOP3.LUT P1, RZ, R5, 0x1, RZ, 0xc0, !PT ;  /* 0x0000000105ff7812 */ /* 0x000fe4000782c0ff */
[----:B------:R-:W-:-:S03]  /*2210*/  LOP3.LUT P4, RZ, R19, 0x1, RZ, 0xc0, !PT ;  /* 0x0000000113ff7812 */ /* 0x000fc6000788c0ff */
[----:B------:R-:W-:Y:S01]  /*2220*/  LDGSTS.E [R4+0x8000], desc[UR8][R2.64], P0 ;  /* 0x0800000002047fae */ /* 0x000fe200081a1008 */
[----:B------:R-:W-:-:S03]  /*2230*/  VIADD R5, R18, 0xfffffff6 ;  /* 0xfffffff612057836 */ /* 0x000fc60000000000 */
[----:B-----5:R-:W-:Y:S04]  /*2240*/  LDGSTS.E [R4+0xa000], desc[UR8][R24.64], P5 ;  /* 0x0a00000018047fae */ /* 0x020fe8000a9a1008 */
[----:B------:R-:W5:Y:S04]  /*2250*/  LDL.64 R2, [R1+0x8] ;  /* 0x0000080001027983 */ /* 0x000f680000100a00 */
[----:B------:R-:W2:Y:S01]  /*2260*/  LDL.LU.64 R24, [R1+0x5e0] ;  /* 0x0005e00001187983 */ /* 0x000ea20000300a00 */
[----:B------:R-:W-:Y:S01]  /*2270*/  ISETP.GE.U32.AND P5, PT, R5, 0x7fffffd7, PT ;  /* 0x7fffffd70500780c */ /* 0x000fe20003fa6070 */
[----:B------:R-:W-:Y:S01]  /*2280*/  VIADD R5, R18, 0xfffffff2 ;  /* 0xfffffff212057836 */ /* 0x000fe20000000000 */
[----:B------:R-:W-:Y:S01]  /*2290*/  LOP3.LUT R20, R20, 0x20, RZ, 0x3c, !PT ;  /* 0x0000002014147812 */ /* 0x000fe200078e3cff */
[----:B---3--:R-:W-:Y:S04]  /*22a0*/  LDGSTS.E [R4+0xc000], desc[UR8][R10.64], P1 ;  /* 0x0c0000000a047fae */ /* 0x008fe800089a1008 */
[----:B------:R1:W-:Y:S04]  /*22b0*/  STL.64 [R1+0x570], R10 ;  /* 0x0005700a01007387 */ /* 0x0003e80000100a00 */
[----:B------:R-:W-:Y:S04]  /*22c0*/  LDGSTS.E [R4+0xe000], desc[UR8][R8.64], P4 ;  /* 0x0e00000008047fae */ /* 0x000fe8000a1a1008 */
[----:B-1----:R-:W3:Y:S04]  /*22d0*/  LDL.64 R10, [R1+0x28] ;  /* 0x00002800010a7983 */ /* 0x002ee80000100a00 */
[----:B------:R-:W-:Y:S04]  /*22e0*/  STL [R1+0x578], R8 ;  /* 0x0005780801007387 */ /* 0x000fe80000100800 */
[----:B------:R1:W-:Y:S01]  /*22f0*/  STL [R1+0x568], R9 ;  /* 0x0005680901007387 */ /* 0x0003e20000100800 */
[----:B------:R-:W-:Y:S01]  /*2300*/  ISETP.GE.U32.AND P1, PT, R5, 0x7fffffd3, PT ;  /* 0x7fffffd30500780c */ /* 0x000fe20003f26070 */
[----:B------:R-:W-:-:S05]  /*2310*/  VIADD R5, R20, UR4 ;  /* 0x0000000414057c36 */ /* 0x000fca0008000000 */
[----:B----4-:R-:W-:Y:S04]  /*2320*/  LDGSTS.E [R5+0x800], desc[UR8][R6.64], !P2 ;  /* 0x0080000006057fae */ /* 0x010fe8000d1a1008 */
[----:B-1----:R-:W4:Y:S04]  /*2330*/  LDL.64 R8, [R1+0x38] ;  /* 0x0000380001087983 */ /* 0x002f280000100a00 */
[----:B------:R-:W2:Y:S01]  /*2340*/  LDL.LU.64 R6, [R1+0x5d8] ;  /* 0x0005d80001067983 */ /* 0x000ea20000300a00 */
[----:B------:R-:W-:-:S05]  /*2350*/  VIADD R19, R18, 0xfffffffa ;  /* 0xfffffffa12137836 */ /* 0x000fca0000000000 */
[----:B------:R-:W-:Y:S01]  /*2360*/  ISETP.GE.U32.AND P0, PT, R19, 0x7fffffdb, PT ;  /* 0x7fffffdb1300780c */ /* 0x000fe20003f06070 */
[----:B------:R-:W-:Y:S01]  /*2370*/  VIADD R19, R18, 0xfffffffd ;  /* 0xfffffffd12137836 */ /* 0x000fe20000000000 */
[----:B------:R-:W-:-:S04]  /*2380*/  SHF.R.U32.HI R20, RZ, 0xa, R0 ;  /* 0x0000000aff147819 */ /* 0x000fc80000011600 */
[----:B------:R-:W-:Y:S02]  /*2390*/  ISETP.GE.U32.AND P4, PT, R19, 0x7fffffde, PT ;  /* 0x7fffffde1300780c */ /* 0x000fe40003f86070 */
[----:B------:R-:W-:-:S04]  /*23a0*/  SHF.R.U32.HI R19, RZ, 0xe, R0 ;  /* 0x0000000eff137819 */ /* 0x000fc80000011600 */
[----:B------:R-:W-:Y:S02]  /*23b0*/  LOP3.LUT P2, RZ, R19, 0x1, RZ, 0xc0, !PT ;  /* 0x0000000113ff7812 */ /* 0x000fe4000784c0ff */
[----:B------:R-:W-:Y:S01]  /*23c0*/  SHF.R.U32.HI R19, RZ, 0x6, R0 ;  /* 0x00000006ff137819 */ /* 0x000fe20000011600 */
[----:B----4-:R-:W-:Y:S01]  /*23d0*/  LDGSTS.E [R5+0x2800], desc[UR8][R8.64], !P0 ;  /* 0x0280000008057fae */ /* 0x010fe2000c1a1008 */
[----:B------:R-:W-:-:S03]  /*23e0*/  LOP3.LUT P0, RZ, R20, 0x1, RZ, 0xc0, !PT ;  /* 0x0000000114ff7812 */ /* 0x000fc6000780c0ff */
[----:B---3--:R1:W-:Y:S01]  /*23f0*/  LDGSTS.E [R5+0x4800], desc[UR8][R10.64], !P5 ;  /* 0x048000000a057fae */ /* 0x0083e2000e9a1008 */
[----:B------:R-:W-:-:S03]  /*2400*/  LOP3.LUT P5, RZ, R19, 0x1, RZ, 0xc0, !PT ;  /* 0x0000000113ff7812 */ /* 0x000fc600078ac0ff */
[----:B--2---:R-:W-:Y:S04]  /*2410*/  LDGSTS.E [R5+0x6800], desc[UR8][R12.64], !P1 ;  /* 0x068000000c057fae */ /* 0x004fe8000c9a1008 */
[----:B-----5:R-:W-:Y:S04]  /*2420*/  LDGSTS.E [R5+0x8800], desc[UR8][R2.64], P2 ;  /* 0x0880000002057fae */ /* 0x020fe800091a1008 */
[----:B------:R-:W2:Y:S04]  /*2430*/  LDL.64 R8, [R1+0x60] ;  /* 0x0000600001087983 */ /* 0x000ea80000100a00 */
[----:B------:R-:W3:Y:S04]  /*2440*/  LDL.64 R12, [R1+0x58] ;  /* 0x00005800010c7983 */ /* 0x000ee80000100a00 */
[----:B------:R-:W4:Y:S04]  /*2450*/  LDL.64 R2, [R1+0x80] ;  /* 0x0000800001027983 */ /* 0x000f280000100a00 */
[----:B------:R-:W-:Y:S04]  /*2460*/  LDGSTS.E [R5+0xa800], desc[UR8][R6.64], P0 ;  /* 0x0a80000006057fae */ /* 0x000fe800081a1008 */
[----:B------:R5:W-:Y:S04]  /*2470*/  STL.64 [R1+0x560], R6 ;  /* 0x0005600601007387 */ /* 0x000be80000100a00 */
[----:B------:R-:W-:Y:S04]  /*2480*/  LDGSTS.E [R5+0xc800], desc[UR8][R14.64], P5 ;  /* 0x0c8000000e057fae */ /* 0x000fe8000a9a1008 */
[----:B-----5:R-:W5:Y:S04]  /*2490*/  LDL.64 R6, [R1+0x68] ;  /* 0x0000680001067983 */ /* 0x020f680000100a00 */
[----:B------:R1:W-:Y:S04]  /*24a0*/  STL.64 [R1+0x580], R14 ;  /* 0x0005800e01007387 */ /* 0x0003e80000100a00 */
[----:B-1----:R-:W2:Y:S01]  /*24b0*/  LDL.64 R14, [R1+0x50] ;  /* 0x00005000010e7983 */ /* 0x002ea20000100a00 */
[----:B------:R-:W-:Y:S01]  /*24c0*/  SHF.R.U32.HI R20, RZ, 0x2, R0 ;  /* 0x00000002ff147819 */ /* 0x000fe20000011600 */
[----:B------:R-:W-:-:S03]  /*24d0*/  VIADD R19, R18, 0xfffffff5 ;  /* 0xfffffff512137836 */ /* 0x000fc60000000000 */
[----:B------:R-:W-:Y:S01]  /*24e0*/  LOP3.LUT P1, RZ, R20, 0x1, RZ, 0xc0, !PT ;  /* 0x0000000114ff7812 */ /* 0x000fe2000782c0ff */
[----:B------:R-:W-:Y:S01]  /*24f0*/  VIADD R20, R18, 0xfffffff9 ;  /* 0xfffffff912147836 */ /* 0x000fe20000000000 */
[----:B------:R-:W-:Y:S01]  /*2500*/  ISETP.GE.U32.AND P0, PT, R19, 0x7fffffd6, PT ;  /* 0x7fffffd61300780c */ /* 0x000fe20003f06070 */
[----:B------:R-:W-:Y:S02]  /*2510*/  IMAD.SHL.U32 R11, R26, 0x4, RZ ;  /* 0x000000041a0b7824 */ /* 0x000fe400078e00ff */
[----:B------:R-:W-:Y:S01]  /*2520*/  VIADD R19, R18, 0xfffffff1 ;  /* 0xfffffff112137836 */ /* 0x000fe20000000000 */
[----:B------:R-:W-:Y:S02]  /*2530*/  ISETP.GE.U32.AND P2, PT, R20, 0x7fffffda, PT ;  /* 0x7fffffda1400780c */ /* 0x000fe40003f46070 */
[----:B------:R-:W-:Y:S02]  /*2540*/  LOP3.LUT R10, R11, 0x40, RZ, 0x3c, !PT ;  /* 0x000000400b0a7812 */ /* 0x000fe400078e3cff */
[----:B------:R-:W-:Y:S01]  /*2550*/  ISETP.GE.U32.AND P5, PT, R19, 0x7fffffd2, PT ;  /* 0x7fffffd21300780c */ /* 0x000fe20003fa6070 */
[----:B------:R-:W-:-:S02]  /*2560*/  VIADD R19, R18, 0xfffffffc ;  /* 0xfffffffc12137836 */ /* 0x000fc40000000000 */
[----:B------:R-:W-:Y:S01]  /*2570*/  VIADD R26, R10, UR4 ;  /* 0x000000040a1a7c36 */ /* 0x000fe20008000000 */
[----:B------:R-:W-:Y:S02]  /*2580*/  LDGSTS.E [R5+0xe800], desc[UR8][R16.64], P1 ;  /* 0x0e80000010057fae */ /* 0x000fe400089a1008 */
[----:B------:R-:W-:Y:S02]  /*2590*/  ISETP.GE.U32.AND P1, PT, R19, 0x7fffffdd, PT ;  /* 0x7fffffdd1300780c */ /* 0x000fe40003f26070 */
[--C-:B------:R-:W-:Y:S02]  /*25a0*/  SHF.R.U32.HI R19, RZ, 0xd, R0.reuse ;  /* 0x0000000dff137819 */ /* 0x100fe40000011600 */
[----:B------:R-:W-:Y:S01]  /*25b0*/  SHF.R.U32.HI R20, RZ, 0x9, R0 ;  /* 0x00000009ff147819 */ /* 0x000fe20000011600 */
[----:B------:R-:W-:Y:S04]  /*25c0*/  STL.64 [R1+0x598], R4 ;  /* 0x0005980401007387 */ /* 0x000fe80000100a00 */
[----:B------:R-:W-:Y:S04]  /*25d0*/  STL.64 [R1+0x588], R16 ;  /* 0x0005881001007387 */ /* 0x000fe80000100a00 */
[----:B------:R1:W-:Y:S04]  /*25e0*/  STL [R1+0x5b0], R0 ;  /* 0x0005b00001007387 */ /* 0x0003e80000100800 */
[----:B--2---:R-:W-:Y:S01]  /*25f0*/  LDGSTS.E [R26+0x1000], desc[UR8][R14.64], !P4 ;  /* 0x010000000e1a7fae */ /* 0x004fe2000e1a1008 */
[----:B------:R-:W-:-:S03]  /*2600*/  LOP3.LUT P4, RZ, R19, 0x1, RZ, 0xc0, !PT ;  /* 0x0000000113ff7812 */ /* 0x000fc6000788c0ff */
[----:B-----5:R-:W-:Y:S01]  /*2610*/  LDGSTS.E [R26+0x3000], desc[UR8][R6.64], !P2 ;  /* 0x03000000061a7fae */ /* 0x020fe2000d1a1008 */
[----:B------:R-:W-:-:S03]  /*2620*/  LOP3.LUT P2, RZ, R20, 0x1, RZ, 0xc0, !PT ;  /* 0x0000000114ff7812 */ /* 0x000fc6000784c0ff */
[----:B------:R-:W-:Y:S04]  /*2630*/  LDGSTS.E [R26+0x5000], desc[UR8][R8.64], !P0 ;  /* 0x05000000081a7fae */ /* 0x000fe8000c1a1008 */
[----:B---3--:R-:W-:Y:S04]  /*2640*/  LDGSTS.E [R26+0x7000], desc[UR8][R12.64], !P5 ;  /* 0x070000000c1a7fae */ /* 0x008fe8000e9a1008 */
[----:B----4-:R-:W-:Y:S04]  /*2650*/  LDGSTS.E [R26+0x9000], desc[UR8][R2.64], P4 ;  /* 0x09000000021a7fae */ /* 0x010fe8000a1a1008 */
[----:B------:R-:W-:Y:S04]  /*2660*/  LDGSTS.E [R26+0xb000], desc[UR8][R24.64], P2 ;  /* 0x0b000000181a7fae */ /* 0x000fe800091a1008 */
[----:B------:R-:W2:Y:S01]  /*2670*/  LDL.LU.64 R24, [R1+0x5d0] ;  /* 0x0005d00001187983 */ /* 0x000ea20000300a00 */
[----:B------:R-:W-:-:S04]  /*2680*/  SHF.R.U32.HI R19, RZ, 0x5, R0 ;  /* 0x00000005ff137819 */ /* 0x000fc80000011600 */
[----:B------:R-:W-:Y:S01]  /*2690*/  LOP3.LUT P0, RZ, R19, 0x1, RZ, 0xc0, !PT ;  /* 0x0000000113ff7812 */ /* 0x000fe2000780c0ff */
[----:B------:R-:W-:Y:S01]  /*26a0*/  VIADD R19, R18, 0xfffffff4 ;  /* 0xfffffff412137836 */ /* 0x000fe20000000000 */
[----:B------:R-:W-:-:S04]  /*26b0*/  SHF.R.U32.HI R20, RZ, 0x1, R0 ;  /* 0x00000001ff147819 */ /* 0x000fc80000011600 */
[----:B------:R-:W-:Y:S01]  /*26c0*/  ISETP.GE.U32.AND P2, PT, R19, 0x7fffffd5, PT ;  /* 0x7fffffd51300780c */ /* 0x000fe20003f46070 */
[----:B------:R-:W-:Y:S01]  /*26d0*/  VIADD R19, R18, 0xfffffff0 ;  /* 0xfffffff012137836 */ /* 0x000fe20000000000 */
[----:B------:R-:W-:Y:S01]  /*26e0*/  LOP3.LUT P5, RZ, R20, 0x1, RZ, 0xc0, !PT ;  /* 0x0000000114ff7812 */ /* 0x000fe200078ac0ff */
[----:B------:R-:W-:Y:S01]  /*26f0*/  VIADD R20, R18, 0xfffffff8 ;  /* 0xfffffff812147836 */ /* 0x000fe20000000000 */
[----:B-1----:R-:W-:-:S03]  /*2700*/  LOP3.LUT R0, R11, 0x60, RZ, 0x3c, !PT ;  /* 0x000000600b007812 */ /* 0x002fc600078e3cff */
[----:B------:R-:W-:Y:S01]  /*2710*/  LDGSTS.E [R26+0xd000], desc[UR8][R28.64], P0 ;  /* 0x0d0000001c1a7fae */ /* 0x000fe200081a1008 */
[----:B------:R-:W-:Y:S01]  /*2720*/  ISETP.GE.U32.AND P0, PT, R19, 0x7fffffd1, PT ;  /* 0x7fffffd11300780c */ /* 0x000fe20003f06070 */
[----:B------:R-:W-:Y:S01]  /*2730*/  VIADD R19, R18, 0xffffffcc ;  /* 0xffffffcc12137836 */ /* 0x000fe20000000000 */
[----:B------:R-:W-:Y:S01]  /*2740*/  ISETP.GE.U32.AND P4, PT, R20, 0x7fffffd9, PT ;  /* 0x7fffffd91400780c */ /* 0x000fe20003f86070 */
[----:B------:R-:W-:Y:S02]  /*2750*/  VIADD R27, R0, UR4 ;  /* 0x00000004001b7c36 */ /* 0x000fe40008000000 */
[C---:B------:R-:W-:Y:S01]  /*2760*/  VIADD R20, R18.reuse, 0xffffffcd ;  /* 0xffffffcd12147836 */ /* 0x040fe20000000000 */
[----:B------:R-:W-:Y:S01]  /*2770*/  ISETP.GE.U32.AND P6, PT, R19, 0x7fffffad, PT ;  /* 0x7fffffad1300780c */ /* 0x000fe20003fc6070 */
[----:B------:R-:W-:Y:S01]  /*2780*/  VIADD R19, R18, 0xffffffce ;  /* 0xffffffce12137836 */ /* 0x000fe20000000000 */
[----:B------:R1:W-:Y:S02]  /*2790*/  LDGSTS.E [R26+0xf000], desc[UR8][R22.64], P5 ;  /* 0x0f000000161a7fae */ /* 0x0003e4000a9a1008 */
[----:B------:R-:W-:Y:S01]  /*27a0*/  ISETP.GE.U32.AND P5, PT, R20, 0x7fffffae, PT ;  /* 0x7fffffae1400780c */ /* 0x000fe20003fa6070 */
[----:B------:R-:W-:-:S03]  /*27b0*/  VIADD R20, R18, 0xffffffcf ;  /* 0xffffffcf12147836 */ /* 0x000fc60000000000 */
[----:B------:R-:W-:Y:S02]  /*27c0*/  SEL R21, RZ, 0x1fffe, P5 ;  /* 0x0001fffeff157807 */ /* 0x000fe40002800000 */
[----:B-1----:R-:W-:Y:S02]  /*27d0*/  SEL R22, RZ, 0x1, P6 ;  /* 0x00000001ff167807 */ /* 0x002fe40003000000 */
[----:B------:R-:W-:Y:S01]  /*27e0*/  ISETP.GE.U32.AND P6, PT, R20, 0x7fffffb0, PT ;  /* 0x7fffffb01400780c */ /* 0x000fe20003fc6070 */
[C---:B------:R-:W-:Y:S02]  /*27f0*/  VIADD R20, R18.reuse, 0xffffffc9 ;  /* 0xffffffc912147836 */ /* 0x040fe40000000000 */
[C---:B------:R-:W-:Y:S01]  /*2800*/  VIADD R23, R18.reuse, 0xffffffcb ;  /* 0xffffffcb12177836 */ /* 0x040fe20000000000 */
[----:B------:R-:W-:Y:S01]  /*2810*/  SEL R5, RZ, 0x7fff8, P6 ;  /* 0x0007fff8ff057807 */ /* 0x000fe20003000000 */
[C---:B------:R-:W-:Y:S01]  /*2820*/  VIADD R28, R18.reuse, 0xffffffc1 ;  /* 0xffffffc1121c7836 */ /* 0x040fe20000000000 */
[----:B------:R-:W-:Y:S01]  /*2830*/  STL [R1+0x5b4], R11 ;  /* 0x0005b40b01007387 */ /* 0x000fe20000100800 */
[----:B------:R-:W-:-:S03]  /*2840*/  VIADD R29, R18, 0xffffffdc ;  /* 0xffffffdc121d7836 */ /* 0x000fc60000000000 */
[----:B------:R-:W-:Y:S04]  /*2850*/  STL [R1+0x5b8], R26 ;  /* 0x0005b81a01007387 */ /* 0x000fe80000100800 */
[----:B------:R-:W-:Y:S04]  /*2860*/  STL [R1+0x5bc], R27 ;  /* 0x0005bc1b01007387 */ /* 0x000fe80000100800 */
[----:B------:R1:W-:Y:S01]  /*2870*/  STL [R1+0x5cc], R22 ;  /* 0x0005cc1601007387 */ /* 0x0003e20000100800 */
[C---:B------:R-:W-:Y:S02]  /*2880*/  VIADD R2, R18.reuse, 0xffffffdf ;  /* 0xffffffdf12027836 */ /* 0x040fe40000000000 */
[----:B------:R-:W-:-:S02]  /*2890*/  VIADD R3, R18, 0xffffffd6 ;  /* 0xffffffd612037836 */ /* 0x000fc40000000000 */
[C---:B------:R-:W-:Y:S02]  /*28a0*/  VIADD R8, R18.reuse, 0xffffffd1 ;  /* 0xffffffd112087836 */ /* 0x040fe40000000000 */
[C---:B------:R-:W-:Y:S02]  /*28b0*/  VIADD R7, R18.reuse, 0xffffffd7 ;  /* 0xffffffd712077836 */ /* 0x040fe40000000000 */
[C---:B------:R-:W-:Y:S02]  /*28c0*/  VIADD R14, R18.reuse, 0xffffffc0 ;  /* 0xffffffc0120e7836 */ /* 0x040fe40000000000 */
[C---:B------:R-:W-:Y:S02]  /*28d0*/  VIADD R16, R18.reuse, 0xffffffd3 ;  /* 0xffffffd312107836 */ /* 0x040fe40000000000 */
[C---:B-1----:R-:W-:Y:S01]  /*28e0*/  VIADD R22, R18.reuse, 0xffffffe0 ;  /* 0xffffffe012167836 */ /* 0x042fe20000000000 */
[----:B--2---:R1:W-:Y:S01]  /*28f0*/  LDGSTS.E [R27+0x1800], desc[UR8][R24.64], !P1 ;  /* 0x01800000181b7fae */ /* 0x0043e2000c9a1008 */
[----:B------:R-:W-:Y:S01]  /*2900*/  ISETP.GE.U32.AND P1, PT, R19, 0x7fffffaf, PT ;  /* 0x7fffffaf1300780c */ /* 0x000fe20003f26070 */
[----:B------:R-:W-:-:S05]  /*2910*/  VIADD R19, R18, 0xffffffc8 ;  /* 0xffffffc812137836 */ /* 0x000fca0000000000 */
[----:B------:R-:W-:Y:S01]  /*2920*/  ISETP.GE.U32.AND P5, PT, R19, 0x7fffffa9, PT ;  /* 0x7fffffa91300780c */ /* 0x000fe20003fa6070 */
[----:B------:R-:W-:Y:S01]  /*2930*/  VIADD R19, R18, 0xffffffca ;  /* 0xffffffca12137836 */ /* 0x000fe20000000000 */
[----:B------:R-:W-:Y:S02]  /*2940*/  SEL R6, RZ, 0x4, P1 ;  /* 0x00000004ff067807 */ /* 0x000fe40000800000 */
[----:B------:R-:W-:Y:S01]  /*2950*/  ISETP.GE.U32.AND P1, PT, R20, 0x7fffffaa, PT ;  /* 0x7fffffaa1400780c */ /* 0x000fe20003f26070 */
[C---:B-1----:R-:W-:Y:S01]  /*2960*/  VIADD R25, R18.reuse, 0xffffffc5 ;  /* 0xffffffc512197836 */ /* 0x042fe20000000000 */
[----:B------:R-:W-:Y:S01]  /*2970*/  ISETP.GE.U32.AND P6, PT, R19, 0x7fffffab, PT ;  /* 0x7fffffab1300780c */ /* 0x000fe20003fc6070 */
[C---:B------:R-:W-:Y:S01]  /*2980*/  VIADD R24, R18.reuse, 0xffffffc4 ;  /* 0xffffffc412187836 */ /* 0x040fe20000000000 */
[----:B------:R-:W-:Y:S02]  /*2990*/  SEL R20, RZ, 0x1, P5 ;  /* 0x00000001ff147807 */ /* 0x000fe40002800000 */
[----:B------:R-:W-:Y:S01]  /*29a0*/  ISETP.GE.U32.AND P5, PT, R23, 0x7fffffac, PT ;  /* 0x7fffffac1700780c */ /* 0x000fe20003fa6070 */
[----:B------:R-:W-:Y:S01]  /*29b0*/  VIADD R23, R18, 0xffffffc6 ;  /* 0xffffffc612177836 */ /* 0x000fe20000000000 */
[----:B------:R-:W-:-:S02]  /*29c0*/  SEL R13, RZ, 0x4, P6 ;  /* 0x00000004ff0d7807 */ /* 0x000fc40003000000 */
[----:B------:R-:W-:Y:S02]  /*29d0*/  SEL R19, RZ, 0x1fffe, P1 ;  /* 0x0001fffeff137807 */ /* 0x000fe40000800000 */
[----:B------:R-:W-:Y:S01]  /*29e0*/  ISETP.GE.U32.AND P6, PT, R25, 0x7fffffa6, PT ;  /* 0x7fffffa61900780c */ /* 0x000fe20003fc6070 */
[----:B------:R-:W-:Y:S01]  /*29f0*/  VIADD R25, R18, 0xffffffc7 ;  /* 0xffffffc712197836 */ /* 0x000fe20000000000 */
[----:B------:R-:W-:Y:S02]  /*2a00*/  ISETP.GE.U32.AND P1, PT, R24, 0x7fffffa5, PT ;  /* 0x7fffffa51800780c */ /* 0x000fe40003f26070 */
[----:B------:R-:W-:Y:S02]  /*2a10*/  SEL R12, RZ, 0x7fff8, P5 ;  /* 0x0007fff8ff0c7807 */ /* 0x000fe40002800000 */
[----:B------:R-:W-:Y:S02]  /*2a20*/  ISETP.GE.U32.AND P5, PT, R23, 0x7fffffa7, PT ;  /* 0x7fffffa71700780c */ /* 0x000fe40003fa6070 */
[----:B------:R-:W-:-:S02]  /*2a30*/  SEL R24, RZ, 0x1, P1 ;  /* 0x00000001ff187807 */ /* 0x000fc40000800000 */
[----:B------:R-:W-:Y:S01]  /*2a40*/  ISETP.GE.U32.AND P1, PT, R25, 0x7fffffa8, PT ;  /* 0x7fffffa81900780c */ /* 0x000fe20003f26070 */
[----:B------:R-:W-:Y:S01]  /*2a50*/  VIADD R25, R18, 0xffffffc2 ;  /* 0xffffffc212197836 */ /* 0x000fe20000000000 */
[----:B------:R-:W-:Y:S02]  /*2a60*/  SEL R0, RZ, 0x4, P5 ;  /* 0x00000004ff007807 */ /* 0x000fe40002800000 */
[----:B------:R-:W-:Y:S02]  /*2a70*/  SEL R23, RZ, 0x1fffe, P6 ;  /* 0x0001fffeff177807 */ /* 0x000fe40003000000 */
[----:B------:R-:W-:Y:S01]  /*2a80*/  ISETP.GE.U32.AND P6, PT, R28, 0x7fffffa2, PT ;  /* 0x7fffffa21c00780c */ /* 0x000fe20003fc6070 */
[----:B------:R-:W-:Y:S01]  /*2a90*/  VIADD R28, R18, 0xffffffc3 ;  /* 0xffffffc3121c7836 */ /* 0x000fe20000000000 */
[----:B------:R-:W-:Y:S01]  /*2aa0*/  STL [R1+0x5c8], R13 ;  /* 0x0005c80d01007387 */ /* 0x000fe20000100800 */
[----:B------:R-:W-:-:S03]  /*2ab0*/  ISETP.GE.U32.AND P5, PT, R25, 0x7fffffa3, PT ;  /* 0x7fffffa31900780c */ /* 0x000fc60003fa6070 */
[----:B------:R1:W-:Y:S01]  /*2ac0*/  STL [R1+0xfc], R0 ;  /* 0x0000fc0001007387 */ /* 0x0003e20000100800 */
[----:B------:R-:W-:Y:S02]  /*2ad0*/  SEL R10, RZ, 0x7fff8, P1 ;  /* 0x0007fff8ff0a7807 */ /* 0x000fe40000800000 */
[----:B------:R-:W-:Y:S02]  /*2ae0*/  SEL R25, RZ, 0x1fffe, P6 ;  /* 0x0001fffeff197807 */ /* 0x000fe40003000000 */
[----:B------:R-:W-:Y:S01]  /*2af0*/  ISETP.GE.U32.AND P1, PT, R28, 0x7fffffa4, PT ;  /* 0x7fffffa41c00780c */ /* 0x000fe20003f26070 */
[C---:B------:R-:W-:Y:S01]  /*2b00*/  VIADD R28, R18.reuse, 0xffffffde ;  /* 0xffffffde121c7836 */ /* 0x040fe20000000000 */
[----:B------:R-:W-:Y:S01]  /*2b10*/  ISETP.GE.U32.AND P6, PT, R29, 0x7fffffbd, PT ;  /* 0x7fffffbd1d00780c */ /* 0x000fe20003fc6070 */
[----:B-1----:R-:W-:Y:S01]  /*2b20*/  VIADD R0, R18, 0xffffffdd ;  /* 0xffffffdd12007836 */ /* 0x002fe20000000000 */
[----:B------:R-:W-:Y:S02]  /*2b30*/  SEL R27, RZ, 0x4, P5 ;  /* 0x00000004ff1b7807 */ /* 0x000fe40002800000 */
[----:B------:R-:W-:-:S02]  /*2b40*/  SEL R29, RZ, 0x1, P6 ;  /* 0x00000001ff1d7807 */ /* 0x000fc40003000000 */
[----:B------:R-:W-:Y:S01]  /*2b50*/  ISETP.GE.U32.AND P5, PT, R0, 0x7fffffbe, PT ;  /* 0x7fffffbe0000780c */ /* 0x000fe20003fa6070 */
[----:B------:R-:W-:Y:S01]  /*2b60*/  VIADD R0, R18, 0xffffffd8 ;  /* 0xffffffd812007836 */ /* 0x000fe20000000000 */
[----:B------:R-:W-:Y:S02]  /*2b70*/  SEL R26, RZ, 0x7fff8, P1 ;  /* 0x0007fff8ff1a7807 */ /* 0x000fe40000800000 */
[----:B------:R-:W-:Y:S01]  /*2b80*/  ISETP.GE.U32.AND P6, PT, R2, 0x7fffffc0, PT ;  /* 0x7fffffc00200780c */ /* 0x000fe20003fc6070 */
[----:B------:R-:W-:Y:S01]  /*2b90*/  VIADD R2, R18, 0xffffffd9 ;  /* 0xffffffd912027836 */ /* 0x000fe20000000000 */
[----:B------:R-:W-:Y:S02]  /*2ba0*/  ISETP.GE.U32.AND P1, PT, R28, 0x7fffffbf, PT ;  /* 0x7fffffbf1c00780c */ /* 0x000fe40003f26070 */
[----:B------:R-:W-:Y:S02]  /*2bb0*/  SEL R28, RZ, 0x1fffe, P5 ;  /* 0x0001fffeff1c7807 */ /* 0x000fe40002800000 */
[----:B------:R-:W-:Y:S01]  /*2bc0*/  ISETP.GE.U32.AND P5, PT, R0, 0x7fffffb9, PT ;  /* 0x7fffffb90000780c */ /* 0x000fe20003fa6070 */
[----:B------:R-:W-:Y:S01]  /*2bd0*/  VIADD R0, R18, 0xffffffda ;  /* 0xffffffda12007836 */ /* 0x000fe20000000000 */
[----:B------:R-:W-:-:S02]  /*2be0*/  SEL R11, RZ, 0x4, P1 ;  /* 0x00000004ff0b7807 */ /* 0x000fc40000800000 */
[----:B------:R-:W-:Y:S01]  /*2bf0*/  ISETP.GE.U32.AND P1, PT, R2, 0x7fffffba, PT ;  /* 0x7fffffba0200780c */ /* 0x000fe20003f26070 */
[----:B------:R-:W-:Y:S01]  /*2c00*/  VIADD R2, R18, 0xffffffdb ;  /* 0xffffffdb12027836 */ /* 0x000fe20000000000 */
[----:B------:R-:W-:Y:S01]  /*2c10*/  STL [R1+0x5c0], R10 ;  /* 0x0005c00a01007387 */ /* 0x000fe20000100800 */
[----:B------:R-:W-:Y:S02]  /*2c20*/  SEL R4, RZ, 0x7fff8, P6 ;  /* 0x0007fff8ff047807 */ /* 0x000fe40003000000 */
[----:B------:R-:W-:Y:S01]  /*2c30*/  ISETP.GE.U32.AND P6, PT, R0, 0x7fffffbb, PT ;  /* 0x7fffffbb0000780c */ /* 0x000fe20003fc6070 */
[----:B------:R1:W-:Y:S01]  /*2c40*/  STL [R1+0x5c4], R27 ;  /* 0x0005c41b01007387 */ /* 0x0003e20000100800 */
[----:B------:R-:W-:Y:S01]  /*2c50*/  VIADD R0, R18, 0xffffffd4 ;  /* 0xffffffd412007836 */ /* 0x000fe20000000000 */
[----:B------:R-:W-:Y:S02]  /*2c60*/  SEL R13, RZ, 0x1fffe, P1 ;  /* 0x0001fffeff0d7807 */ /* 0x000fe40000800000 */
[----:B-1----:R-:W-:-:S02]  /*2c70*/  SEL R27, RZ, 0x1, P5 ;  /* 0x00000001ff1b7807 */ /* 0x002fc40002800000 */
[----:B------:R-:W-:Y:S01]  /*2c80*/  ISETP.GE.U32.AND P5, PT, R2, 0x7fffffbc, PT ;  /* 0x7fffffbc0200780c */ /* 0x000fe20003fa6070 */
[----:B------:R-:W-:Y:S01]  /*2c90*/  VIADD R2, R18, 0xffffffd5 ;  /* 0xffffffd512027836 */ /* 0x000fe20000000000 */
[----:B------:R-:W-:Y:S02]  /*2ca0*/  ISETP.GE.U32.AND P1, PT, R0, 0x7fffffb5, PT ;  /* 0x7fffffb50000780c */ /* 0x000fe40003f26070 */
[----:B------:R-:W-:Y:S02]  /*2cb0*/  SEL R0, RZ, 0x4, P6 ;  /* 0x00000004ff007807 */ /* 0x000fe40003000000 */
[----:B------:R-:W-:Y:S02]  /*2cc0*/  ISETP.GE.U32.AND P6, PT, R2, 0x7fffffb6, PT ;  /* 0x7fffffb60200780c */ /* 0x000fe40003fc6070 */
[----:B------:R-:W-:Y:S02]  /*2cd0*/  SEL R2, RZ, 0x7fff8, P5 ;  /* 0x0007fff8ff027807 */ /* 0x000fe40002800000 */
[----:B------:R-:W-:Y:S01]  /*2ce0*/  ISETP.GE.U32.AND P5, PT, R3, 0x7fffffb7, PT ;  /* 0x7fffffb70300780c */ /* 0x000fe20003fa6070 */
[----:B------:R-:W-:Y:S01]  /*2cf0*/  VIADD R3, R18, 0xffffffd0 ;  /* 0xffffffd012037836 */ /* 0x000fe20000000000 */
[----:B------:R-:W-:-:S04]  /*2d00*/  SEL R10, RZ, 0x1fffe, P6 ;  /* 0x0001fffeff0a7807 */ /* 0x000fc80003000000 */
[----:B------:R-:W-:Y:S02]  /*2d10*/  ISETP.GE.U32.AND P6, PT, R3, 0x7fffffb1, PT ;  /* 0x7fffffb10300780c */ /* 0x000fe40003fc6070 */
[----:B------:R-:W-:Y:S02]  /*2d20*/  SEL R3, RZ, 0x4, P5 ;  /* 0x00000004ff037807 */ /* 0x000fe40002800000 */
[----:B------:R-:W-:Y:S02]  /*2d30*/  ISETP.GE.U32.AND P5, PT, R8, 0x7fffffb2, PT ;  /* 0x7fffffb20800780c */ /* 0x000fe40003fa6070 */
[----:B------:R-:W1:Y:S01]  /*2d40*/  S2R R8, SR_TID.X ;  /* 0x0000000000087919 */ /* 0x000e620000002100 */
[----:B------:R-:W-:Y:S02]  /*2d50*/  SEL R15, RZ, 0x1, P1 ;  /* 0x00000001ff0f7807 */ /* 0x000fe40000800000 */
[----:B------:R-:W-:Y:S01]  /*2d60*/  ISETP.GE.U32.AND P1, PT, R7, 0x7fffffb8, PT ;  /* 0x7fffffb80700780c */ /* 0x000fe20003f26070 */
[----:B------:R-:W-:-:S03]  /*2d70*/  VIADD R7, R18, 0xffffffd2 ;  /* 0xffffffd212077836 */ /* 0x000fc60000000000 */
[----:B------:R-:W-:Y:S02]  /*2d80*/  SEL R17, RZ, 0x7fff8, P1 ;  /* 0x0007fff8ff117807 */ /* 0x000fe40000800000 */
[----:B------:R-:W-:Y:S01]  /*2d90*/  ISETP.GE.U32.AND P1, PT, R7, 0x7fffffb3, PT ;  /* 0x7fffffb30700780c */ /* 0x000fe20003f26070 */
[----:B------:R2:W-:Y:S01]  /*2da0*/  STL [R1+0x20c], R14 ;  /* 0x00020c0e01007387 */ /* 0x0005e20000100800 */
[----:B------:R-:W-:Y:S02]  /*2db0*/  SEL R7, RZ, 0x1, P6 ;  /* 0x00000001ff077807 */ /* 0x000fe40003000000 */
[----:B------:R-:W-:Y:S02]  /*2dc0*/  ISETP.GE.U32.AND P6, PT, R14, 0x7fffffa1, PT ;  /* 0x7fffffa10e00780c */ /* 0x000fe40003fc6070 */
[----:B--2---:R-:W-:Y:S02]  /*2dd0*/  SEL R14, RZ, 0x1fffe, P5 ;  /* 0x0001fffeff0e7807 */ /* 0x004fe40002800000 */
[----:B------:R-:W-:-:S02]  /*2de0*/  ISETP.GE.U32.AND P5, PT, R16, 0x7fffffb4, PT ;  /* 0x7fffffb41000780c */ /* 0x000fc40003fa6070 */
[----:B------:R-:W-:Y:S02]  /*2df0*/  SEL R16, RZ, 0x4, P1 ;  /* 0x00000004ff107807 */ /* 0x000fe40000800000 */
[----:B-1----:R-:W-:-:S04]  /*2e00*/  LOP3.LUT R9, R8, 0x1f, RZ, 0xc0, !PT ;  /* 0x0000001f08097812 */ /* 0x002fc800078ec0ff */
[----:B------:R-:W-:Y:S02]  /*2e10*/  ISETP.GE.AND P1, PT, R9, R22, PT ;  /* 0x000000160900720c */ /* 0x000fe40003f26270 */
[----:B------:R-:W2:Y:S01]  /*2e20*/  LDL.LU R22, [R1+0x5cc] ;  /* 0x0005cc0001167983 */ /* 0x000ea20000300800 */
[----:B------:R-:W-:Y:S02]  /*2e30*/  IMAD.IADD R19, R20, 0x1, R19 ;  /* 0x0000000114137824 */ /* 0x000fe400078e0213 */
[----:B------:R-:W-:Y:S02]  /*2e40*/  IMAD.IADD R20, R24, 0x1, R23 ;  /* 0x0000000118147824 */ /* 0x000fe400078e0217 */
[----:B------:R-:W-:Y:S02]  /*2e50*/  IMAD.IADD R24, R27, 0x1, R13 ;  /* 0x000000011b187824 */ /* 0x000fe400078e020d */
[----:B------:R-:W3:Y:S01]  /*2e60*/  LDL.LU R13, [R1+0x5c8] ;  /* 0x0005c800010d7983 */ /* 0x000ee20000300800 */
[----:B------:R-:W-:Y:S01]  /*2e70*/  LOP3.LUT R19, R19, 0x3, RZ, 0xc0, !PT ;  /* 0x0000000313137812 */ /* 0x000fe200078ec0ff */
[----:B------:R-:W-:-:S02]  /*2e80*/  IMAD.IADD R23, R29, 0x1, R28 ;  /* 0x000000011d177824 */ /* 0x000fc400078e021c */
[----:B------:R-:W4:Y:S01]  /*2e90*/  LDL.LU R27, [R1+0x5c4] ;  /* 0x0005c400011b7983 */ /* 0x000f220000300800 */
[----:B------:R-:W-:Y:S02]  /*2ea0*/  IMAD.IADD R29, R7, 0x1, R14 ;  /* 0x00000001071d7824 */ /* 0x000fe400078e020e */
[----:B--2---:R-:W-:Y:S01]  /*2eb0*/  IMAD.IADD R21, R22, 0x1, R21 ;  /* 0x0000000116157824 */ /* 0x004fe200078e0215 */
[----:B------:R-:W-:-:S04]  /*2ec0*/  SEL R22, RZ, 0x1, P6 ;  /* 0x00000001ff167807 */ /* 0x000fc80003000000 */
[----:B------:R-:W-:Y:S01]  /*2ed0*/  LOP3.LUT R21, R21, 0x3, RZ, 0xc0, !PT ;  /* 0x0000000315157812 */ /* 0x000fe200078ec0ff */
[----:B------:R-:W-:Y:S01]  /*2ee0*/  IMAD.IADD R22, R22, 0x1, R25 ;  /* 0x0000000116167824 */ /* 0x000fe200078e0219 */
[----:B---3--:R-:W-:Y:S01]  /*2ef0*/  IADD3 R28, PT, PT, R19, R12, R13 ;  /* 0x0000000c131c7210 */ /* 0x008fe20007ffe00d */
[----:B------:R-:W-:Y:S01]  /*2f00*/  IMAD.IADD R25, R15, 0x1, R10 ;  /* 0x000000010f197824 */ /* 0x000fe200078e020a */
[----:B------:R-:W-:Y:S01]  /*2f10*/  IADD3 R5, PT, PT, R21, R5, R6 ;  /* 0x0000000515057210 */ /* 0x000fe20007ffe006 */
[----:B------:R-:W2:Y:S01]  /*2f20*/  LDL.LU R10, [R1+0x5c0] ;  /* 0x0005c000010a7983 */ /* 0x000ea20000300800 */
[----:B------:R-:W-:Y:S02]  /*2f30*/  LOP3.LUT R21, R20, 0x3, RZ, 0xc0, !PT ;  /* 0x0000000314157812 */ /* 0x000fe400078ec0ff */
[----:B------:R-:W-:Y:S01]  /*2f40*/  LOP3.LUT R20, R22, 0x3, RZ, 0xc0, !PT ;  /* 0x0000000316147812 */ /* 0x000fe200078ec0ff */
[----:B------:R-:W3:Y:S04]  /*2f50*/  LDL.64 R14, [R1+0xb0] ;  /* 0x0000b000010e7983 */ /* 0x000ee80000100a00 */
[----:B------:R-:W5:Y:S04]  /*2f60*/  LDL.64 R6, [R1+0xc0] ;  /* 0x0000c00001067983 */ /* 0x000f680000100a00 */
[----:B------:R-:W2:Y:S04]  /*2f70*/  LDL.64 R12, [R1+0xb8] ;  /* 0x0000b800010c7983 */ /* 0x000ea80000100a00 */
[----:B------:R-:W2:Y:S01]  /*2f80*/  LDL.LU R22, [R1+0xfc] ;  /* 0x0000fc0001167983 */ /* 0x000ea20000300800 */
[----:B------:R-:W-:-:S02]  /*2f90*/  LOP3.LUT R19, R23, 0x3, RZ, 0xc0, !PT ;  /* 0x0000000317137812 */ /* 0x000fc400078ec0ff */
[----:B----4-:R-:W-:Y:S02]  /*2fa0*/  IADD3 R23, PT, PT, R20, R26, R27 ;  /* 0x0000001a14177210 */ /* 0x010fe40007ffe01b */
[----:B------:R-:W3:Y:S01]  /*2fb0*/  LDL.LU R27, [R1+0x5bc] ;  /* 0x0005bc00011b7983 */ /* 0x000ee20000300800 */
[----:B------:R-:W-:-:S03]  /*2fc0*/  IADD3 R4, PT, PT, R19, R4, R11 ;  /* 0x0000000413047210 */ /* 0x000fc60007ffe00b */
[----:B------:R-:W4:Y:S04]  /*2fd0*/  LDL.LU R26, [R1+0x5b8] ;  /* 0x0005b800011a7983 */ /* 0x000f280000300800 */
[----:B------:R-:W4:Y:S01]  /*2fe0*/  LDL.LU R11, [R1+0x5b4] ;  /* 0x0005b400010b7983 */ /* 0x000f220000300800 */
[----:B--2---:R-:W-:Y:S02]  /*2ff0*/  IADD3 R10, PT, PT, R21, R10, R22 ;  /* 0x0000000a150a7210 */ /* 0x004fe40007ffe016 */
[----:B------:R-:W-:Y:S02]  /*3000*/  LOP3.LUT R22, R24, 0x3, RZ, 0xc0, !PT ;  /* 0x0000000318167812 */ /* 0x000fe400078ec0ff */
[----:B------:R-:W-:Y:S01]  /*3010*/  SEL R20, RZ, 0x7fff8, P5 ;  /* 0x0007fff8ff147807 */ /* 0x000fe20002800000 */
[----:B---3--:R-:W-:Y:S01]  /*3020*/  LDGSTS.E [R27+0x3800], desc[UR8][R14.64], !P4 ;  /* 0x038000000e1b7fae */ /* 0x008fe2000e1a1008 */
[----:B------:R-:W-:-:S03]  /*3030*/  IADD3 R22, PT, PT, R22, R2, R0 ;  /* 0x0000000216167210 */ /* 0x000fc60007ffe000 */
[----:B------:R-:W2:Y:S01]  /*3040*/  LDL.LU R0, [R1+0x5b0] ;  /* 0x0005b00001007983 */ /* 0x000ea20000300800 */
[----:B------:R-:W-:Y:S02]  /*3050*/  LOP3.LUT R19, R29, 0x3, RZ, 0xc0, !PT ;  /* 0x000000031d137812 */ /* 0x000fe400078ec0ff */
[----:B------:R-:W-:Y:S01]  /*3060*/  LOP3.LUT R21, R25, 0x3, RZ, 0xc0, !PT ;  /* 0x0000000319157812 */ /* 0x000fe200078ec0ff */
[----:B------:R-:W3:Y:S01]  /*3070*/  LDL.LU R2, [R1+0x5ac] ;  /* 0x0005ac0001027983 */ /* 0x000ee20000300800 */
[----:B------:R-:W-:Y:S01]  /*3080*/  IADD3 R20, PT, PT, R19, R20, R16 ;  /* 0x0000001413147210 */ /* 0x000fe20007ffe010 */
[----:B------:R-:W-:Y:S01]  /*3090*/  IMAD.SHL.U32 R19, R22, 0x100, RZ ;  /* 0x0000010016137824 */ /* 0x000fe200078e00ff */
[----:B------:R-:W-:Y:S01]  /*30a0*/  IADD3 R24, PT, PT, R21, R17, R3 ;  /* 0x0000001115187210 */ /* 0x000fe20007ffe003 */
[----:B------:R-:W-:Y:S01]  /*30b0*/  IMAD.SHL.U32 R21, R28, 0x100, RZ ;  /* 0x000001001c157824 */ /* 0x000fe200078e00ff */
[----:B------:R-:W-:Y:S01]  /*30c0*/  LOP3.LUT R23, R23, 0xf, RZ, 0xc0, !PT ;  /* 0x0000000f17177812 */ /* 0x000fe200078ec0ff */
[----:B------:R-:W3:Y:S01]  /*30d0*/  LDL.LU R3, [R1+0x5a8] ;  /* 0x0005a80001037983 */ /* 0x000ee20000300800 */
[----:B------:R-:W-:-:S02]  /*30e0*/  LOP3.LUT R19, R19, 0xf00, RZ, 0xe2, !PT ;  /* 0x00000f0013137812 */ /* 0x000fc400078ee2ff */
[----:B------:R-:W-:Y:S01]  /*30f0*/  LOP3.LUT R22, R21, 0xf00, RZ, 0xe2, !PT ;  /* 0x00000f0015167812 */ /* 0x000fe200078ee2ff */
[----:B------:R-:W-:Y:S01]  /*3100*/  IMAD R21, R10, 0x10, R23 ;  /* 0x000000100a157824 */ /* 0x000fe200078e0217 */
[----:B------:R-:W-:Y:S01]  /*3110*/  LOP3.LUT R20, R20, 0xf, RZ, 0xc0, !PT ;  /* 0x0000000f14147812 */ /* 0x000fe200078ec0ff */
[----:B------:R-:W-:Y:S01]  /*3120*/  IMAD R23, R4, 0x1000, R19 ;  /* 0x0000100004177824 */ /* 0x000fe200078e0213 */
[----:B-----5:R-:W-:Y:S01]  /*3130*/  LDGSTS.E [R27+0x5800], desc[UR8][R6.64], !P2 ;  /* 0x05800000061b7fae */ /* 0x020fe2000d1a1008 */
[----:B------:R-:W-:Y:S01]  /*3140*/  VIADD R4, R18, 0x1f ;  /* 0x0000001f12047836 */ /* 0x000fe20000000000 */
[----:B------:R-:W-:Y:S01]  /*3150*/  ISETP.GE.AND P2, PT, R9, R18, PT ;  /* 0x000000120900720c */ /* 0x000fe20003f46270 */
[----:B------:R-:W-:Y:S01]  /*3160*/  IMAD R20, R24, 0x10, R20 ;  /* 0x0000001018147824 */ /* 0x000fe200078e0214 */
[----:B------:R-:W-:Y:S02]  /*3170*/  LDGSTS.E [R27+0x7800], desc[UR8][R12.64], !P0 ;  /* 0x078000000c1b7fae */ /* 0x000fe4000c1a1008 */
[----:B------:R-:W-:-:S02]  /*3180*/  ISETP.GT.AND P0, PT, R4, 0x1f, PT ;  /* 0x0000001f0400780c */ /* 0x000fc40003f04270 */
[----:B------:R-:W5:Y:S04]  /*3190*/  LDL.64 R24, [R1+0xa0] ;  /* 0x0000a00001187983 */ /* 0x000f680000100a00 */
[----:B------:R1:W-:Y:S04]  /*31a0*/  STL [R1+0x1e0], R4 ;  /* 0x0001e00401007387 */ /* 0x0003e80000100800 */
[----:B------:R-:W4:Y:S04]  /*31b0*/  LDL.LU R12, [R1+0x128] ;  /* 0x00012800010c7983 */ /* 0x000f280000300800 */
[----:B------:R-:W4:Y:S04]  /*31c0*/  LDL.LU R7, [R1+0x12c] ;  /* 0x00012c0001077983 */ /* 0x000f280000300800 */
[----:B------:R-:W4:Y:S04]  /*31d0*/  LDL.LU R15, [R1+0x130] ;  /* 0x00013000010f7983 */ /* 0x000f280000300800 */
[----:B------:R-:W4:Y:S01]  /*31e0*/  LDL.LU R6, [R1+0x134] ;  /* 0x0001340001067983 */ /* 0x000f220000300800 */
[----:B--2---:R-:W-:-:S02]  /*31f0*/  SHF.R.U32.HI R19, RZ, 0xc, R0 ;  /* 0x0000000cff137819 */ /* 0x004fc40000011600 */
[--C-:B------:R-:W-:Y:S02]  /*3200*/  SHF.R.U32.HI R18, RZ, 0x8, R0.reuse ;  /* 0x00000008ff127819 */ /* 0x100fe40000011600 */
[----:B------:R-:W-:Y:S02]  /*3210*/  LOP3.LUT P4, RZ, R19, 0x1, RZ, 0xc0, !PT ;  /* 0x0000000113ff7812 */ /* 0x000fe4000788c0ff */
[----:B------:R-:W-:Y:S02]  /*3220*/  SHF.R.U32.HI R19, RZ, 0x4, R0 ;  /* 0x00000004ff137819 */ /* 0x000fe40000011600 */
[----:B------:R-:W-:Y:S02]  /*3230*/  SEL R0, RZ, 0x4, !P0 ;  /* 0x00000004ff007807 */ /* 0x000fe40004000000 */
[----:B------:R-:W-:Y:S02]  /*3240*/  LOP3.LUT P5, RZ, R18, 0x1, RZ, 0xc0, !PT ;  /* 0x0000000112ff7812 */ /* 0x000fe400078ac0ff */
[----:B------:R-:W-:-:S02]  /*3250*/  LOP3.LUT P0, RZ, R19, 0x1, RZ, 0xc0, !PT ;  /* 0x0000000113ff7812 */ /* 0x000fc4000780c0ff */
[----:B------:R-:W2:Y:S01]  /*3260*/  LDL.64 R18, [R1+0xa8] ;  /* 0x0000a80001127983 */ /* 0x000ea20000100a00 */
[----:B------:R-:W-:Y:S01]  /*3270*/  IMAD R22, R5, 0x1000, R22 ;  /* 0x0000100005167824 */ /* 0x000fe200078e0216 */
[----:B------:R-:W-:Y:S02]  /*3280*/  LOP3.LUT R21, R21, 0xff, RZ, 0xc0, !PT ;  /* 0x000000ff15157812 */ /* 0x000fe400078ec0ff */
[----:B------:R-:W-:Y:S01]  /*3290*/  LOP3.LUT R28, R20, 0xff, RZ, 0xc0, !PT ;  /* 0x000000ff141c7812 */ /* 0x000fe200078ec0ff */
[----:B-1----:R-:W4:Y:S02]  /*32a0*/  LDL.64 R4, [R1+0xe8] ;  /* 0x0000e80001047983 */ /* 0x002f240000100a00 */
[----:B------:R-:W-:Y:S02]  /*32b0*/  IMAD.IADD R21, R22, 0x1, R21 ;  /* 0x0000000116157824 */ /* 0x000fe400078e0215 */
[----:B------:R-:W-:Y:S02]  /*32c0*/  IMAD.IADD R28, R23, 0x1, R28 ;  /* 0x00000001171c7824 */ /* 0x000fe400078e021c */
[----:B------:R-:W4:Y:S01]  /*32d0*/  LDL.64 R22, [R1+0x98] ;  /* 0x0000980001167983 */ /* 0x000f220000100a00 */
[----:B---3--:R-:W-:-:S03]  /*32e0*/  IMAD R16, R9, R3, RZ ;  /* 0x0000000309107224 */ /* 0x008fc600078e02ff */
[----:B------:R-:W3:Y:S04]  /*32f0*/  LDL.LU R10, [R1+0x138] ;  /* 0x00013800010a7983 */ /* 0x000ee80000300800 */
[----:B------:R-:W3:Y:S01]  /*3300*/  LDL.LU R13, [R1+0x13c] ;  /* 0x00013c00010d7983 */ /* 0x000ee20000300800 */
[----:B------:R-:W-:-:S03]  /*3310*/  IMAD.SHL.U32 R9, R16, 0x4, RZ ;  /* 0x0000000410097824 */ /* 0x000fc600078e00ff */
[----:B------:R-:W-:Y:S04]  /*3320*/  STL [R1+0x1e4], R16 ;  /* 0x0001e41001007387 */ /* 0x000fe80000100800 */
[----:B------:R-:W3:Y:S04]  /*3330*/  LDL.LU R14, [R1+0x140] ;  /* 0x00014000010e7983 */ /* 0x000ee80000300800 */
[----:B------:R1:W-:Y:S04]  /*3340*/  STL [R1+0x3d8], R9 ;  /* 0x0003d80901007387 */ /* 0x0003e80000100800 */
[----:B--2---:R-:W-:Y:S04]  /*3350*/  LDGSTS.E [R27+0x9800], desc[UR8][R18.64], P4 ;  /* 0x09800000121b7fae */ /* 0x004fe8000a1a1008 */
[----:B-----5:R2:W-:Y:S01]  /*3360*/  LDGSTS.E [R27+0xb800], desc[UR8][R24.64], P5 ;  /* 0x0b800000181b7fae */ /* 0x0205e2000a9a1008 */
[----:B------:R-:W-:-:S02]  /*3370*/  SEL R0, R0, RZ, !P2 ;  /* 0x000000ff00007207 */ /* 0x000fc40005000000 */
[----:B--2---:R-:W-:Y:S01]  /*3380*/  IADD3 R24, P4, PT, R9, UR14, RZ ;  /* 0x0000000e09187c10 */ /* 0x004fe2000ff9e0ff */
[----:B----4-:R-:W-:Y:S01]  /*3390*/  IMAD R12, R12, UR5, RZ ;  /* 0x000000050c0c7c24 */ /* 0x010fe2000f8e02ff */
[----:B-1----:R-:W2:Y:S01]  /*33a0*/  LDL.LU R9, [R1+0x144] ;  /* 0x0001440001097983 */ /* 0x002ea20000300800 */
[----:B------:R-:W-:Y:S02]  /*33b0*/  PRMT R28, R21, 0x5410, R28 ;  /* 0x00005410151c7816 */ /* 0x000fe4000000001c */
[----:B------:R-:W-:Y:S01]  /*33c0*/  ISETP.NE.U32.AND P2, PT, R0, RZ, PT ;  /* 0x000000ff0000720c */ /* 0x000fe20003f45070 */
[----:B------:R-:W-:Y:S01]  /*33d0*/  IMAD R7, R7, UR5, RZ ;  /* 0x0000000507077c24 */ /* 0x000fe2000f8e02ff */
[----:B------:R-:W-:Y:S01]  /*33e0*/  SHF.R.U64 R0, R28, 0x1f, RZ ;  /* 0x0000001f1c007819 */ /* 0x000fe200000012ff */
[----:B------:R-:W-:Y:S03]  /*33f0*/  LDGSTS.E [R27+0xd800], desc[UR8][R22.64], P0 ;  /* 0x0d800000161b7fae */ /* 0x000fe600081a1008 */
[----:B------:R-:W-:Y:S01]  /*3400*/  LOP3.LUT P0, RZ, R0, 0x1, RZ, 0xc0, !PT ;  /* 0x0000000100ff7812 */ /* 0x000fe2000780c0ff */
[----:B------:R-:W-:Y:S01]  /*3410*/  STL [R1+0x204], R12 ;  /* 0x0002040c01007387 */ /* 0x000fe20000100800 */
[----:B------:R-:W-:Y:S01]  /*3420*/  LEA.HI.X.SX32 R0, R16, UR15, 0x2, P4 ;  /* 0x0000000f10007c11 */ /* 0x000fe2000a0f16ff */
[----:B------:R-:W-:-:S02]  /*3430*/  IMAD R16, R6, UR5, RZ ;  /* 0x0000000506107c24 */ /* 0x000fc4000f8e02ff */
[----:B------:R-:W-:Y:S01]  /*3440*/  STL [R1+0x1fc], R7 ;  /* 0x0001fc0701007387 */ /* 0x000fe20000100800 */
[----:B---3--:R-:W-:-:S03]  /*3450*/  IMAD R6, R13, UR5, RZ ;  /* 0x000000050d067c24 */ /* 0x008fc6000f8e02ff */
[----:B------:R1:W-:Y:S04]  /*3460*/  LDGSTS.E [R27+0xf800], desc[UR8][R4.64], !P3 ;  /* 0x0f800000041b7fae */ /* 0x0003e8000d9a1008 */
[----:B------:R3:W-:Y:S01]  /*3470*/  STL.64 [R1+0x5a0], R26 ;  /* 0x0005a01a01007387 */ /* 0x0007e20000100a00 */
[----:B------:R-:W-:Y:S01]  /*3480*/  SHF.R.U64 R18, R28, 0x1b, RZ ;  /* 0x0000001b1c127819 */ /* 0x000fe200000012ff */
[----:B------:R-:W-:Y:S02]  /*3490*/  IMAD R15, R15, UR5, RZ ;  /* 0x000000050f0f7c24 */ /* 0x000fe4000f8e02ff */
[----:B------:R4:W-:Y:S01]  /*34a0*/  STL [R1+0x200], R16 ;  /* 0x0002001001007387 */ /* 0x0009e20000100800 */
[----:B-1----:R-:W-:Y:S01]  /*34b0*/  LEA R4, P4, R16, R24, 0x2 ;  /* 0x0000001810047211 */ /* 0x002fe200078810ff */
[----:B------:R-:W-:-:S02]  /*34c0*/  IMAD R14, R14, UR5, RZ ;  /* 0x000000050e0e7c24 */ /* 0x000fc4000f8e02ff */
[----:B------:R-:W-:Y:S01]  /*34d0*/  IMAD R10, R10, UR5, RZ ;  /* 0x000000050a0a7c24 */ /* 0x000fe2000f8e02ff */
[----:B---3--:R-:W-:Y:S01]  /*34e0*/  LEA R26, P3, R12, R24, 0x2 ;  /* 0x000000180c1a7211 */ /* 0x008fe200078610ff */
[----:B------:R-:W0:Y:S01]  /*34f0*/  LDGDEPBAR ;  /* 0x00000000000079af */ /* 0x000e220000000000 */
[-C--:B------:R-:W-:Y:S02]  /*3500*/  LEA.HI.X.SX32 R5, R16, R0.reuse, 0x2, P4 ;  /* 0x0000000010057211 */ /* 0x080fe400020f16ff */
[----:B------:R-:W-:Y:S02]  /*3510*/  LEA.HI.X.SX32 R27, R12, R0, 0x2, P3 ;  /* 0x000000000c1b7211 */ /* 0x000fe400018f16ff */
[-C--:B------:R-:W-:Y:S02]  /*3520*/  LEA R12, P3, R7, R24.reuse, 0x2 ;  /* 0x00000018070c7211 */ /* 0x080fe400078610ff */
[----:B----4-:R-:W-:Y:S02]  /*3530*/  LEA R16, P4, R6, R24, 0x2 ;  /* 0x0000001806107211 */ /* 0x010fe400078810ff */
[----:B------:R-:W-:-:S02]  /*3540*/  LOP3.LUT P5, RZ, R18, 0x1, RZ, 0xc0, !PT ;  /* 0x0000000112ff7812 */ /* 0x000fc400078ac0ff */
[----:B------:R-:W-:Y:S02]  /*3550*/  LEA.HI.X.SX32 R13, R7, R0, 0x2, P3 ;  /* 0x00000000070d7211 */ /* 0x000fe400018f16ff */
[C---:B------:R-:W-:Y:S02]  /*3560*/  LEA R18, P3, R15.reuse, R24, 0x2 ;  /* 0x000000180f127211 */ /* 0x040fe400078610ff */
[----:B------:R-:W-:Y:S01]  /*3570*/  LEA.HI.X.SX32 R17, R6, R0, 0x2, P4 ;  /* 0x0000000006117211 */ /* 0x000fe200020f16ff */
[----:B------:R-:W-:Y:S01]  /*3580*/  STL [R1+0x1f4], R15 ;  /* 0x0001f40f01007387 */ /* 0x000fe20000100800 */
[----:B------:R-:W-:Y:S02]  /*3590*/  LEA R20, P4, R14, R24, 0x2 ;  /* 0x000000180e147211 */ /* 0x000fe400078810ff */
[----:B------:R-:W-:Y:S01]  /*35a0*/  SHF.R.U32.HI R8, RZ, 0x1, R8 ;  /* 0x00000001ff087819 */ /* 0x000fe20000011608 */
[----:B------:R-:W-:Y:S01]  /*35b0*/  STL [R1+0x1ec], R10 ;  /* 0x0001ec0a01007387 */ /* 0x000fe20000100800 */
[----:B------:R-:W-:-:S02]  /*35c0*/  LEA.HI.X.SX32 R19, R15, R0, 0x2, P3 ;  /* 0x000000000f137211 */ /* 0x000fc400018f16ff */
[----:B------:R-:W-:Y:S01]  /*35d0*/  LEA R22, P3, R10, R24, 0x2 ;  /* 0x000000180a167211 */ /* 0x000fe200078610ff */
[----:B------:R1:W-:Y:S01]  /*35e0*/  STL [R1+0x1f8], R6 ;  /* 0x0001f80601007387 */ /* 0x0003e20000100800 */
[----:B------:R-:W-:Y:S02]  /*35f0*/  SHF.R.U64 R25, R28, 0x17, RZ ;  /* 0x000000171c197819 */ /* 0x000fe400000012ff */
[----:B------:R-:W-:Y:S01]  /*3600*/  LEA.HI.X.SX32 R21, R14, R0, 0x2, P4 ;  /* 0x000000000e157211 */ /* 0x000fe200020f16ff */
[----:B------:R-:W-:Y:S01]  /*3610*/  STL.64 [R1+0xd8], R26 ;  /* 0x0000d81a01007387 */ /* 0x000fe20000100a00 */
[----:B------:R-:W-:-:S03]  /*3620*/  LOP3.LUT R8, R11, 0x70, R8, 0x78, !PT ;  /* 0x000000700b087812 */ /* 0x000fc600078e7808 */
[----:B------:R3:W-:Y:S01]  /*3630*/  STL [R1+0x1f0], R14 ;  /* 0x0001f00e01007387 */ /* 0x0007e20000100800 */
[----:B------:R-:W-:-:S03]  /*3640*/  LEA.HI.X.SX32 R23, R10, R0, 0x2, P3 ;  /* 0x000000000a177211 */ /* 0x000fc600018f16ff */
[----:B------:R-:W-:Y:S01]  /*3650*/  STL.64 [R1+0xe0], R4 ;  /* 0x0000e00401007387 */ /* 0x000fe20000100a00 */
[----:B------:R-:W-:-:S03]  /*3660*/  LOP3.LUT P3, RZ, R25, 0x1, RZ, 0xc0, !PT ;  /* 0x0000000119ff7812 */ /* 0x000fc6000786c0ff */
[----:B------:R-:W-:Y:S04]  /*3670*/  STL.64 [R1+0xd0], R12 ;  /* 0x0000d00c01007387 */ /* 0x000fe80000100a00 */
[----:B-1----:R-:W4:Y:S01]  /*3680*/  LDL.LU.64 R6, [R1+0x40] ;  /* 0x0000400001067983 */ /* 0x002f220000300a00 */
[----:B--2---:R-:W-:-:S05]  /*3690*/  IMAD R9, R9, UR5, RZ ;  /* 0x0000000509097c24 */ /* 0x004fca000f8e02ff */
[C---:B------:R-:W-:Y:S01]  /*36a0*/  LEA R24, P4, R9.reuse, R24, 0x2 ;  /* 0x0000001809187211 */ /* 0x040fe200078810ff */
[----:B------:R1:W-:Y:S03]  /*36b0*/  STL [R1+0x1e8], R9 ;  /* 0x0001e80901007387 */ /* 0x0003e60000100800 */
[----:B------:R-:W-:Y:S01]  /*36c0*/  LEA.HI.X.SX32 R25, R9, R0, 0x2, P4 ;  /* 0x0000000009197211 */ /* 0x000fe200020f16ff */
[----:B------:R-:W-:Y:S01]  /*36d0*/  VIADD R0, R8, UR4 ;  /* 0x0000000408007c36 */ /* 0x000fe20008000000 */
[----:B------:R2:W-:Y:S04]  /*36e0*/  STL.64 [R1+0xc8], R16 ;  /* 0x0000c81001007387 */ /* 0x0005e80000100a00 */
[----:B---3--:R-:W3:Y:S01]  /*36f0*/  LDL.LU.64 R14, [R1+0x30] ;  /* 0x00003000010e7983 */ /* 0x008ee20000300a00 */
[----:B-1----:R-:W-:-:S03]  /*3700*/  IMAD.SHL.U32 R9, R2, 0x20, RZ ;  /* 0x0000002002097824 */ /* 0x002fc600078e00ff */
[----:B------:R-:W5:Y:S04]  /*3710*/  LDL.LU.64 R10, [R1+0x20] ;  /* 0x00002000010a7983 */ /* 0x000f680000300a00 */
[----:B------:R1:W-:Y:S04]  /*3720*/  STL [R1+0x42c], R9 ;  /* 0x00042c0901007387 */ /* 0x0003e80000100800 */
[----:B------:R-:W-:Y:S04]  /*3730*/  LDGSTS.E [R0+0x20000], desc[UR8][R26.64], P2 ;  /* 0x200000001a007fae */ /* 0x000fe800091a1008 */
[----:B------:R-:W-:Y:S04]  /*3740*/  LDGSTS.E [R0+0x20800], desc[UR8][R4.64], P2 ;  /* 0x2080000004007fae */ /* 0x000fe800091a1008 */
[----:B------:R-:W-:Y:S04]  /*3750*/  LDGSTS.E [R0+0x21000], desc[UR8][R12.64], P2 ;  /* 0x210000000c007fae */ /* 0x000fe800091a1008 */
[----:B------:R-:W2:Y:S04]  /*3760*/  LDL.LU.64 R26, [R1+0x5a0] ;  /* 0x0005a000011a7983 */ /* 0x000ea80000300a00 */
[----:B------:R-:W2:Y:S04]  /*3770*/  LDL.LU.64 R4, [R1+0x598] ;  /* 0x0005980001047983 */ /* 0x000ea80000300a00 */
[----:B------:R-:W2:Y:S04]  /*3780*/  LDL.LU.64 R12, [R1+0x590] ;  /* 0x00059000010c7983 */ /* 0x000ea80000300a00 */
[----:B------:R2:W-:Y:S04]  /*3790*/  LDGSTS.E [R0+0x21800], desc[UR8][R16.64], P2 ;  /* 0x2180000010007fae */ /* 0x0005e800091a1008 */
[----:B------:R-:W-:Y:S04]  /*37a0*/  LDGSTS.E [R0+0x22000], desc[UR8][R18.64], P2 ;  /* 0x2200000012007fae */ /* 0x000fe800091a1008 */
[----:B------:R-:W-:Y:S04]  /*37b0*/  LDGSTS.E [R0+0x22800], desc[UR8][R20.64], P2 ;  /* 0x2280000014007fae */ /* 0x000fe800091a1008 */
[----:B------:R-:W-:Y:S04]  /*37c0*/  LDGSTS.E [R0+0x23000], desc[UR8][R22.64], P2 ;  /* 0x2300000016007fae */ /* 0x000fe800091a1008 */
[----:B------:R-:W-:Y:S04]  /*37d0*/  LDGSTS.E [R0+0x23800], desc[UR8][R24.64], P2 ;  /* 0x2380000018007fae */ /* 0x000fe800091a1008 */
[----:B------:R-:W0:Y:S01]  /*37e0*/  LDGDEPBAR ;  /* 0x00000000000079af */ /* 0x000e220000000000 */
[----:B------:R-:W-:Y:S01]  /*37f0*/  BAR.SYNC.DEFER_BLOCKING 0x0 ;  /* 0x0000000000007b1d */ /* 0x000fe20000010000 */
[----:B--2---:R-:W-:-:S04]  /*3800*/  IMAD.WIDE R16, R9, 0x4, R12 ;  /* 0x0000000409107825 */ /* 0x004fc800078e020c */
[----:B----4-:R-:W-:Y:S01]  /*3810*/  IMAD.WIDE R12, R9, 0x4, R6 ;  /* 0x00000004090c7825 */ /* 0x010fe200078e0206 */
[----:B------:R-:W-:Y:S01]  /*3820*/  @!PT LDS RZ, [RZ] ;  /* 0x00000000fffff984 */ /* 0x000fe20000000800 */
[----:B------:R-:W-:Y:S01]  /*3830*/  @!PT LDS RZ, [RZ] ;  /* 0x00000000fffff984 */ /* 0x000fe20000000800 */
[----:B------:R-:W-:Y:S01]  /*3840*/  @!PT LDS RZ, [RZ] ;  /* 0x00000000fffff984 */ /* 0x000fe20000000800 */
[----:B------:R-:W-:Y:S04]  /*3850*/  LDGSTS.E [R4+0x10000], desc[UR8][R16.64], P0 ;  /* 0x1000000010047fae */ /* 0x000fe800081a1008 */
[----:B------:R-:W2:Y:S04]  /*3860*/  LDL.LU.64 R6, [R1+0x38] ;  /* 0x0000380001067983 */ /* 0x000ea80000300a00 */
[----:B------:R4:W-:Y:S04]  /*3870*/  LDGSTS.E [R4+0x12000], desc[UR8][R12.64], P5 ;  /* 0x120000000c047fae */ /* 0x0009e8000a9a1008 */
[----:B------:R-:W2:Y:S04]  /*3880*/  LDL.LU.64 R16, [R1+0x588] ;  /* 0x0005880001107983 */ /* 0x000ea80000300a00 */
[----:B------:R-:W4:Y:S01]  /*3890*/  LDL.LU.64 R12, [R1+0x10] ;  /* 0x00001000010c7983 */ /* 0x000f220000300a00 */
[----:B------:R-:W-:-:S04]  /*38a0*/  SHF.R.U64 R29, R28, 0x13, RZ ;  /* 0x000000131c1d7819 */ /* 0x000fc800000012ff */
[----:B------:R-:W-:Y:S02]  /*38b0*/  LOP3.LUT P4, RZ, R29, 0x1, RZ, 0xc0, !PT ;  /* 0x000000011dff7812 */ /* 0x000fe4000788c0ff */
[C---:B------:R-:W-:Y:S02]  /*38c0*/  SHF.R.U64 R29, R28.reuse, 0xf, RZ ;  /* 0x0000000f1c1d7819 */ /* 0x040fe400000012ff */
[----:B------:R-:W-:Y:S02]  /*38d0*/  SHF.R.U64 R8, R28, 0xb, RZ ;  /* 0x0000000b1c087819 */ /* 0x000fe400000012ff */
[----:B------:R-:W-:Y:S01]  /*38e0*/  LOP3.LUT P2, RZ, R29, 0x1, RZ, 0xc0, !PT ;  /* 0x000000011dff7812 */ /* 0x000fe2000784c0ff */
[C---:B---3--:R-:W-:Y:S01]  /*38f0*/  IMAD.WIDE R14, R9.reuse, 0x4, R14 ;  /* 0x00000004090e7825 */ /* 0x048fe200078e020e */
[----:B------:R-:W-:Y:S02]  /*3900*/  LOP3.LUT P0, RZ, R8, 0x1, RZ, 0xc0, !PT ;  /* 0x0000000108ff7812 */ /* 0x000fe4000780c0ff */
[----:B------:R-:W-:Y:S01]  /*3910*/  SHF.R.U64 R8, R28, 0x3, RZ ;  /* 0x000000031c087819 */ /* 0x000fe200000012ff */
[----:B-----5:R-:W-:Y:S01]  /*3920*/  IMAD.WIDE R10, R9, 0x4, R10 ;  /* 0x00000004090a7825 */ /* 0x020fe200078e020a */
[----:B------:R-:W-:Y:S02]  /*3930*/  LDGSTS.E [R4+0x14000], desc[UR8][R14.64], P3 ;  /* 0x140000000e047fae */ /* 0x000fe400099a1008 */
[----:B------:R-:W-:-:S02]  /*3940*/  LOP3.LUT P3, RZ, R8, 0x1, RZ, 0xc0, !PT ;  /* 0x0000000108ff7812 */ /* 0x000fc4000786c0ff */
[----:B------:R3:W-:Y:S04]  /*3950*/  LDGSTS.E [R4+0x16000], desc[UR8][R10.64], P4 ;  /* 0x160000000a047fae */ /* 0x0007e8000a1a1008 */
[----:B------:R-:W5:Y:S04]  /*3960*/  LDL.LU.64 R14, [R1+0x580] ;  /* 0x00058000010e7983 */ /* 0x000f680000300a00 */
[----:B------:R-:W2:Y:S04]  /*3970*/  LDL.LU R8, [R1+0x578] ;  /* 0x0005780001087983 */ /* 0x000ea80000300800 */
[----:B------:R-:W3:Y:S01]  /*3980*/  LDL.LU.64 R10, [R1+0x570] ;  /* 0x00057000010a7983 */ /* 0x000ee20000300a00 */
[----:B----4-:R-:W-:-:S05]  /*3990*/  IMAD.WIDE R12, R9, 0x4, R12 ;  /* 0x00000004090c7825 */ /* 0x010fca00078e020c */
[----:B------:R4:W-:Y:S04]  /*39a0*/  LDGSTS.E [R4+0x18000], desc[UR8][R12.64], P2 ;  /* 0x180000000c047fae */ /* 0x0009e800091a1008 */
[----:B------:R-:W4:Y:S01]  /*39b0*/  LDL.LU.64 R12, [R1] ;  /* 0x00000000010c7983 */ /* 0x000f220000300a00 */
[----:B------:R-:W-:-:S04]  /*39c0*/  SHF.R.U64 R29, R28, 0x7, RZ ;  /* 0x000000071c1d7819 */ /* 0x000fc800000012ff */
[----:B------:R-:W-:Y:S01]  /*39d0*/  LOP3.LUT P5, RZ, R29, 0x1, RZ, 0xc0, !PT ;  /* 0x000000011dff7812 */ /* 0x000fe200078ac0ff */
[----:B---3--:R-:W-:-:S04]  /*39e0*/  IMAD.WIDE R10, R9, 0x4, R10 ;  /* 0x00000004090a7825 */ /* 0x008fc800078e020a */
[----:B----4-:R-:W-:Y:S02]  /*39f0*/  IMAD.WIDE R12, R9, 0x4, R12 ;  /* 0x00000004090c7825 */ /* 0x010fe400078e020c */
[----:B-1----:R-:W2:Y:S04]  /*3a00*/  LDL.LU R9, [R1+0x568] ;  /* 0x0005680001097983 */ /* 0x002ea80000300800 */
[----:B------:R1:W-:Y:S04]  /*3a10*/  LDGSTS.E [R4+0x1a000], desc[UR8][R12.64], P0 ;  /* 0x1a0000000c047fae */ /* 0x0003e800081a1008 */
[----:B------:R3:W-:Y:S04]  /*3a20*/  LDGSTS.E [R4+0x1c000], desc[UR8][R10.64], P5 ;  /* 0x1c0000000a047fae */ /* 0x0007e8000a9a1008 */
[----:B------:R-:W3:Y:S01]  /*3a30*/  LDL.LU.64 R10, [R1+0x48] ;  /* 0x00004800010a7983 */ /* 0x000ee20000300a00 */
[----:B-1----:R-:W-:-:S02]  /*3a40*/  SHF.R.U64 R13, R28, 0x16, RZ ;  /* 0x000000161c0d7819 */ /* 0x002fc400000012ff */
[----:B------:R-:W-:Y:S02]  /*3a50*/  SHF.R.U64 R29, R28, 0x1e, RZ ;  /* 0x0000001e1c1d7819 */ /* 0x000fe400000012ff */
[----:B------:R-:W-:Y:S01]  /*3a60*/  LOP3.LUT P0, RZ, R13, 0x1, RZ, 0xc0, !PT ;  /* 0x000000010dff7812 */ /* 0x000fe2000780c0ff */
[----:B------:R-:W-:Y:S01]  /*3a70*/  IMAD.SHL.U32 R13, R2, 0x20, RZ ;  /* 0x00000020020d7824 */ /* 0x000fe200078e00ff */
[----:B------:R-:W-:-:S03]  /*3a80*/  LOP3.LUT P4, RZ, R29, 0x1, RZ, 0xc0, !PT ;  /* 0x000000011dff7812 */ /* 0x000fc6000788c0ff */
[----:B--2---:R-:W-:-:S04]  /*3a90*/  IMAD.WIDE R12, R13, 0x4, R8 ;  /* 0x000000040d0c7825 */ /* 0x004fc800078e0208 */
[----:B------:R-:W-:Y:S01]  /*3aa0*/  IMAD.SHL.U32 R9, R2, 0x20, RZ ;  /* 0x0000002002097824 */ /* 0x000fe200078e00ff */
[----:B------:R1:W-:Y:S03]  /*3ab0*/  LDGSTS.E [R4+0x1e000], desc[UR8][R12.64], P3 ;  /* 0x1e0000000c047fae */ /* 0x0003e600099a1008 */
[----:B---3--:R-:W-:-:S04]  /*3ac0*/  IMAD.WIDE R10, R9, 0x4, R10 ;  /* 0x00000004090a7825 */ /* 0x008fc800078e020a */
[----:B------:R-:W-:Y:S01]  /*3ad0*/  IMAD.WIDE R8, R9, 0x4, R6 ;  /* 0x0000000409087825 */ /* 0x000fe200078e0206 */
[----:B------:R2:W-:Y:S04]  /*3ae0*/  LDGSTS.E [R5+0x10800], desc[UR8][R10.64], P4 ;  /* 0x108000000a057fae */ /* 0x0005e8000a1a1008 */
[----:B------:R-:W3:Y:S04]  /*3af0*/  LDL.LU.64 R6, [R1+0x560] ;  /* 0x0005600001067983 */ /* 0x000ee80000300a00 */
[----:B------:R-:W2:Y:S01]  /*3b00*/  LDL.LU.64 R10, [R1+0x28] ;  /* 0x00002800010a7983 */ /* 0x000ea20000300a00 */
[----:B------:R-:W-:-:S04]  /*3b10*/  SHF.R.U64 R29, R28, 0x1a, RZ ;  /* 0x0000001a1c1d7819 */ /* 0x000fc800000012ff */
[----:B------:R-:W-:Y:S02]  /*3b20*/  LOP3.LUT P2, RZ, R29, 0x1, RZ, 0xc0, !PT ;  /* 0x000000011dff7812 */ /* 0x000fe4000784c0ff */
[----:B-1----:R-:W-:-:S04]  /*3b30*/  SHF.R.U64 R13, R28, 0xe, RZ ;  /* 0x0000000e1c0d7819 */ /* 0x002fc800000012ff */
[----:B------:R-:W-:Y:S01]  /*3b40*/  LOP3.LUT P3, RZ, R13, 0x1, RZ, 0xc0, !PT ;  /* 0x000000010dff7812 */ /* 0x000fe2000786c0ff */
[----:B------:R-:W-:-:S06]  /*3b50*/  IMAD.SHL.U32 R13, R2, 0x20, RZ ;  /* 0x00000020020d7824 */ /* 0x000fcc00078e00ff */
[----:B------:R1:W-:Y:S04]  /*3b60*/  LDGSTS.E [R5+0x12800], desc[UR8][R8.64], P2 ;  /* 0x1280000008057fae */ /* 0x0003e800091a1008 */
[----:B------:R-:W1:Y:S01]  /*3b70*/  LDL.LU.64 R8, [R1+0x18] ;  /* 0x0000180001087983 */ /* 0x000e620000300a00 */
[----:B--2---:R-:W-:-:S05]  /*3b80*/  IMAD.WIDE R10, R13, 0x4, R10 ;  /* 0x000000040d0a7825 */ /* 0x004fca00078e020a */
[----:B------:R-:W-:Y:S04]  /*3b90*/  LDGSTS.E [R5+0x14800], desc[UR8][R10.64], P0 ;  /* 0x148000000a057fae */ /* 0x000fe800081a1008 */
[----:B------:R-:W2:Y:S01]  /*3ba0*/  LDL.LU.64 R10, [R1+0x8] ;  /* 0x00000800010a7983 */ /* 0x000ea20000300a00 */
[----:B------:R-:W-:-:S04]  /*3bb0*/  SHF.R.U64 R29, R28, 0x12, RZ ;  /* 0x000000121c1d7819 */ /* 0x000fc800000012ff */
[----:B------:R-:W-:Y:S02]  /*3bc0*/  LOP3.LUT P5, RZ, R29, 0x1, RZ, 0xc0, !PT ;  /* 0x000000011dff7812 */ /* 0x000fe400078ac0ff */
[----:B------:R-:W-:-:S04]  /*3bd0*/  SHF.R.U64 R29, R28, 0xa, RZ ;  /* 0x0000000a1c1d7819 */ /* 0x000fc800000012ff */
[----:B------:R-:W-:Y:S01]  /*3be0*/  LOP3.LUT P4, RZ, R29, 0x1, RZ, 0xc0, !PT ;  /* 0x000000011dff7812 */ /* 0x000fe2000788c0ff */
[----:B-1----:R-:W-:-:S06]  /*3bf0*/  IMAD.WIDE R8, R13, 0x4, R8 ;  /* 0x000000040d087825 */ /* 0x002fcc00078e0208 */
[----:B------:R2:W-:Y:S01]  /*3c00*/  LDGSTS.E [R5+0x16800], desc[UR8][R8.64], P5 ;  /* 0x1680000008057fae */ /* 0x0005e2000a9a1008 */
[----:B---3--:R-:W-:-:S04]  /*3c10*/  IMAD.WIDE R6, R13, 0x4, R6 ;  /* 0x000000040d067825 */ /* 0x008fc800078e0206 */
[----:B--2---:R-:W-:Y:S01]  /*3c20*/  IMAD.WIDE R8, R13, 0x4, R10 ;  /* 0x000000040d087825 */ /* 0x004fe200078e020a */
[----:B------:R-:W-:-:S04]  /*3c30*/  SHF.R.U64 R10, R28, 0x19, RZ ;  /* 0x000000191c0a7819 */ /* 0x000fc800000012ff */
[----:B------:R1:W-:Y:S01]  /*3c40*/  LDGSTS.E [R5+0x18800], desc[UR8][R8.64], P3 ;  /* 0x1880000008057fae */ /* 0x0003e200099a1008 */
[----:B------:R-:W-:-:S03]  /*3c50*/  LOP3.LUT P3, RZ, R10, 0x1, RZ, 0xc0, !PT ;  /* 0x000000010aff7812 */ /* 0x000fc6000786c0ff */
[----:B------:R-:W2:Y:S04]  /*3c60*/  LDL.LU.64 R10, [R1+0x68] ;  /* 0x00006800010a7983 */ /* 0x000ea80000300a00 */
[----:B------:R3:W-:Y:S04]  /*3c70*/  LDGSTS.E [R5+0x1a800], desc[UR8][R6.64], P4 ;  /* 0x1a80000006057fae */ /* 0x0007e8000a1a1008 */
[----:B------:R-:W3:Y:S01]  /*3c80*/  LDL.LU.64 R6, [R1+0x50] ;  /* 0x0000500001067983 */ /* 0x000ee20000300a00 */
[C---:B------:R-:W-:Y:S02]  /*3c90*/  SHF.R.U64 R4, R28.reuse, 0x6, RZ ;  /* 0x000000061c047819 */ /* 0x040fe400000012ff */
[----:B------:R-:W-:-:S02]  /*3ca0*/  SHF.R.U64 R12, R28, 0x2, RZ ;  /* 0x000000021c0c7819 */ /* 0x000fc400000012ff */
[----:B------:R-:W-:Y:S02]  /*3cb0*/  LOP3.LUT P2, RZ, R4, 0x1, RZ, 0xc0, !PT ;  /* 0x0000000104ff7812 */ /* 0x000fe4000784c0ff */
[----:B------:R-:W-:Y:S02]  /*3cc0*/  SHF.R.U64 R4, R28, 0x1d, RZ ;  /* 0x0000001d1c047819 */ /* 0x000fe400000012ff */
[----:B------:R-:W-:Y:S02]  /*3cd0*/  LOP3.LUT P0, RZ, R12, 0x1, RZ, 0xc0, !PT ;  /* 0x000000010cff7812 */ /* 0x000fe4000780c0ff */
[----:B------:R-:W-:Y:S01]  /*3ce0*/  LOP3.LUT P5, RZ, R4, 0x1, RZ, 0xc0, !PT ;  /* 0x0000000104ff7812 */ /* 0x000fe200078ac0ff */
[----:B-----5:R-:W-:Y:S01]  /*3cf0*/  IMAD.WIDE R14, R13, 0x4, R14 ;  /* 0x000000040d0e7825 */ /* 0x020fe200078e020e */
[----:B-1----:R-:W-:-:S03]  /*3d00*/  SHF.R.U64 R8, R28, 0xd, RZ ;  /* 0x0000000d1c087819 */ /* 0x002fc600000012ff */
[----:B------:R-:W-:Y:S02]  /*3d10*/  IMAD.WIDE R16, R13, 0x4, R16 ;  /* 0x000000040d107825 */ /* 0x000fe400078e0210 */
[----:B------:R-:W-:Y:S04]  /*3d20*/  LDGSTS.E [R5+0x1c800], desc[UR8][R14.64], P2 ;  /* 0x1c8000000e057fae */ /* 0x000fe800091a1008 */
[----:B------:R2:W-:Y:S01]  /*3d30*/  LDGSTS.E [R5+0x1e800], desc[UR8][R16.64], P0 ;  /* 0x1e80000010057fae */ /* 0x0005e200081a1008 */
[----:B------:R-:W-:-:S03]  /*3d40*/  LOP3.LUT P0, RZ, R8, 0x1, RZ, 0xc0, !PT ;  /* 0x0000000108ff7812 */ /* 0x000fc6000780c0ff */
[----:B------:R-:W4:Y:S04]  /*3d50*/  LDL.LU.64 R14, [R1+0x90] ;  /* 0x00009000010e7983 */ /* 0x000f280000300a00 */
[----:B------:R-:W5:Y:S04]  /*3d60*/  LDL.LU.64 R16, [R1+0x70] ;  /* 0x0000700001107983 */ /* 0x000f680000300a00 */
[----:B------:R-:W4:Y:S01]  /*3d70*/  LDL.LU.64 R8, [R1+0x58] ;  /* 0x0000580001087983 */ /* 0x000f220000300a00 */
[----:B---3--:R-:W-:-:S05]  /*3d80*/  IMAD.WIDE R6, R13, 0x4, R6 ;  /* 0x000000040d067825 */ /* 0x008fca00078e0206 */
[----:B------:R1:W-:Y:S04]  /*3d90*/  LDGSTS.E [R26+0x11000], desc[UR8][R6.64], P5 ;  /* 0x11000000061a7fae */ /* 0x0003e8000a9a1008 */
[----:B------:R-:W1:Y:S01]  /*3da0*/  LDL.LU.64 R6, [R1+0x60] ;  /* 0x0000600001067983 */ /* 0x000e620000300a00 */
[----:B------:R-:W-:-:S03]  /*3db0*/  SHF.R.U64 R4, R28, 0x15, RZ ;  /* 0x000000151c047819 */ /* 0x000fc600000012ff */
[----:B------:R-:W3:Y:S01]  /*3dc0*/  LDL R29, [R1+0x1e0] ;  /* 0x0001e000011d7983 */ /* 0x000ee20000100800 */
[----:B------:R-:W-:Y:S02]  /*3dd0*/  LOP3.LUT P4, RZ, R4, 0x1, RZ, 0xc0, !PT ;  /* 0x0000000104ff7812 */ /* 0x000fe4000788c0ff */
[----:B------:R-:W-:-:S04]  /*3de0*/  SHF.R.U64 R4, R28, 0x11, RZ ;  /* 0x000000111c047819 */ /* 0x000fc800000012ff */
[----:B------:R-:W-:Y:S02]  /*3df0*/  LOP3.LUT P2, RZ, R4, 0x1, RZ, 0xc0, !PT ;  /* 0x0000000104ff7812 */ /* 0x000fe4000784c0ff */
[----:B------:R-:W-:-:S04]  /*3e00*/  SHF.R.U64 R4, R28, 0x9, RZ ;  /* 0x000000091c047819 */ /* 0x000fc800000012ff */
[----:B------:R-:W-:Y:S01]  /*3e10*/  LOP3.LUT P5, RZ, R4, 0x1, RZ, 0xc0, !PT ;  /* 0x0000000104ff7812 */ /* 0x000fe200078ac0ff */
[----:B--2---:R-:W-:Y:S01]  /*3e20*/  IMAD.WIDE R4, R13, 0x4, R10 ;  /* 0x000000040d047825 */ /* 0x004fe200078e020a */
[C---:B------:R-:W-:Y:S02]  /*3e30*/  SHF.R.U64 R11, R28.reuse, 0x5, RZ ;  /* 0x000000051c0b7819 */ /* 0x040fe400000012ff */
[----:B------:R-:W-:Y:S02]  /*3e40*/  SHF.R.U64 R10, R28, 0x1, RZ ;  /* 0x000000011c0a7819 */ /* 0x000fe400000012ff */
[----:B------:R2:W-:Y:S01]  /*3e50*/  LDGSTS.E [R26+0x13000], desc[UR8][R4.64], P3 ;  /* 0x13000000041a7fae */ /* 0x0005e200099a1008 */
[----:B------:R-:W-:-:S03]  /*3e60*/  LOP3.LUT P3, RZ, R11, 0x1, RZ, 0xc0, !PT ;  /* 0x000000010bff7812 */ /* 0x000fc6000786c0ff */
[----:B------:R-:W2:Y:S01]  /*3e70*/  LDL.LU.64 R4, [R1+0x80] ;  /* 0x0000800001047983 */ /* 0x000ea20000300a00 */
[----:B-1----:R-:W-:-:S05]  /*3e80*/  IMAD.WIDE R6, R13, 0x4, R6 ;  /* 0x000000040d067825 */ /* 0x002fca00078e0206 */
[----:B------:R-:W-:Y:S01]  /*3e90*/  LDGSTS.E [R26+0x15000], desc[UR8][R6.64], P4 ;  /* 0x15000000061a7fae */ /* 0x000fe2000a1a1008 */
[----:B------:R-:W-:-:S03]  /*3ea0*/  LOP3.LUT P4, RZ, R10, 0x1, RZ, 0xc0, !PT ;  /* 0x000000010aff7812 */ /* 0x000fc6000788c0ff */
[----:B------:R-:W3:Y:S04]  /*3eb0*/  LDL.LU.64 R6, [R1+0x78] ;  /* 0x0000780001067983 */ /* 0x000ee80000300a00 */
[----:B------:R-:W5:Y:S01]  /*3ec0*/  LDL.LU.64 R10, [R1+0x88] ;  /* 0x00008800010a7983 */ /* 0x000f620000300a00 */
[----:B----4-:R-:W-:-:S05]  /*3ed0*/  IMAD.WIDE R8, R13, 0x4, R8 ;  /* 0x000000040d087825 */ /* 0x010fca00078e0208 */
[----:B------:R1:W-:Y:S01]  /*3ee0*/  LDGSTS.E [R26+0x17000], desc[UR8][R8.64], P2 ;  /* 0x17000000081a7fae */ /* 0x0003e200091a1008 */
[----:B--2---:R-:W-:Y:S01]  /*3ef0*/  IMAD.WIDE R4, R13, 0x4, R4 ;  /* 0x000000040d047825 */ /* 0x004fe200078e0204 */
[----:B-1----:R-:W-:-:S04]  /*3f00*/  SHF.R.U64 R8, R28, 0x1c, RZ ;  /* 0x0000001c1c087819 */ /* 0x002fc800000012ff */
[----:B------:R5:W-:Y:S01]  /*3f10*/  LDGSTS.E [R26+0x19000], desc[UR8][R4.64], P0 ;  /* 0x19000000041a7fae */ /* 0x000be200081a1008 */
[----:B------:R-:W-:Y:S02]  /*3f20*/  SHF.R.U64 R9, R28, 0x18, RZ ;  /* 0x000000181c097819 */ /* 0x000fe400000012ff */
[----:B------:R-:W-:Y:S02]  /*3f30*/  LOP3.LUT P2, RZ, R8, 0x1, RZ, 0xc0, !PT ;  /* 0x0000000108ff7812 */ /* 0x000fe4000784c0ff */
[----:B------:R-:W-:Y:S02]  /*3f40*/  SHF.R.U64 R8, R28, 0x14, RZ ;  /* 0x000000141c087819 */ /* 0x000fe400000012ff */
[----:B------:R-:W-:Y:S01]  /*3f50*/  LOP3.LUT P0, RZ, R9, 0x1, RZ, 0xc0, !PT ;  /* 0x0000000109ff7812 */ /* 0x000fe2000780c0ff */
[----:B---3--:R-:W-:-:S04]  /*3f60*/  IMAD.WIDE R6, R13, 0x4, R6 ;  /* 0x000000040d067825 */ /* 0x008fc800078e0206 */
[C---:B-----5:R-:W-:Y:S01]  /*3f70*/  IMAD.WIDE R4, R13.reuse, 0x4, R10 ;  /* 0x000000040d047825 */ /* 0x060fe200078e020a */
[----:B------:R1:W-:Y:S01]  /*3f80*/  LDGSTS.E [R26+0x1b000], desc[UR8][R6.64], P5 ;  /* 0x1b000000061a7fae */ /* 0x0003e2000a9a1008 */
[----:B------:R-:W-:Y:S02]  /*3f90*/  LOP3.LUT P5, RZ, R8, 0x1, RZ, 0xc0, !PT ;  /* 0x0000000108ff7812 */ /* 0x000fe400078ac0ff */
[C---:B------:R-:W-:Y:S01]  /*3fa0*/  IMAD.WIDE R8, R13.reuse, 0x4, R14 ;  /* 0x000000040d087825 */ /* 0x040fe200078e020e */
[----:B------:R-:W-:Y:S03]  /*3fb0*/  LDGSTS.E [R26+0x1d000], desc[UR8][R4.64], P3 ;  /* 0x1d000000041a7fae */ /* 0x000fe600099a1008 */
[----:B-1----:R-:W-:Y:S02]  /*3fc0*/  IMAD.WIDE R6, R13, 0x4, R16 ;  /* 0x000000040d067825 */ /* 0x002fe400078e0210 */
[----:B------:R-:W2:Y:S04]  /*3fd0*/  LDL.LU.64 R16, [R1+0xe0] ;  /* 0x0000e00001107983 */ /* 0x000ea80000300a00 */
[----:B------:R-:W3:Y:S04]  /*3fe0*/  LDL.LU.64 R14, [R1+0xd0] ;  /* 0x0000d000010e7983 */ /* 0x000ee80000300a00 */
[----:B------:R-:W4:Y:S04]  /*3ff0*/  LDL.LU.64 R12, [R1+0xc8] ;  /* 0x0000c800010c7983 */ /* 0x000f280000300a00 */
[----:B------:R-:W5:Y:S04]  /*4000*/  LDL.LU.64 R4, [R1+0xb0] ;  /* 0x0000b00001047983 */ /* 0x000f680000300a00 */
[----:B------:R1:W-:Y:S01]  /*4010*/  LDGSTS.E [R26+0x1f000], desc[UR8][R6.64], P4 ;  /* 0x1f000000061a7fae */ /* 0x0003e2000a1a1008 */
[----:B------:R-:W-:-:S02]  /*4020*/  SHF.R.U64 R11, R28, 0x10, RZ ;  /* 0x000000101c0b7819 */ /* 0x000fc400000012ff */
[----:B------:R-:W-:Y:S01]  /*4030*/  SHF.R.U64 R10, R28, 0xc, RZ ;  /* 0x0000000c1c0a7819 */ /* 0x000fe200000012ff */
[----:B------:R2:W-:Y:S01]  /*4040*/  LDGSTS.E [R27+0x11800], desc[UR8][R8.64], P2 ;  /* 0x11800000081b7fae */ /* 0x0005e200091a1008 */
[----:B-1----:R-:W-:Y:S01]  /*4050*/  IMAD.SHL.U32 R26, R2, 0x20, RZ ;  /* 0x00000020021a7824 */ /* 0x002fe200078e00ff */
[----:B------:R-:W-:Y:S02]  /*4060*/  LOP3.LUT P3, RZ, R11, 0x1, RZ, 0xc0, !PT ;  /* 0x000000010bff7812 */ /* 0x000fe4000786c0ff */
[----:B------:R-:W-:Y:S02]  /*4070*/  LOP3.LUT P4, RZ, R10, 0x1, RZ, 0xc0, !PT ;  /* 0x000000010aff7812 */ /* 0x000fe4000788c0ff */
[----:B------:R-:W2:Y:S01]  /*4080*/  LDL.LU.64 R10, [R1+0xe8] ;  /* 0x0000e800010a7983 */ /* 0x000ea20000300a00 */
[----:B-----5:R-:W-:-:S05]  /*4090*/  IMAD.WIDE R4, R26, 0x4, R4 ;  /* 0x000000041a047825 */ /* 0x020fca00078e0204 */
[----:B------:R1:W-:Y:S04]  /*40a0*/  LDGSTS.E [R27+0x13800], desc[UR8][R4.64], P0 ;  /* 0x13800000041b7fae */ /* 0x0003e800081a1008 */
[----:B------:R-:W1:Y:S01]  /*40b0*/  LDL.LU.64 R4, [R1+0xc0] ;  /* 0x0000c00001047983 */ /* 0x000e620000300a00 */
[----:B------:R-:W-:Y:S02]  /*40c0*/  ISETP.GT.AND P2, PT, R29, 0x3f, PT ;  /* 0x0000003f1d00780c */ /* 0x000fe40003f44270 */
[----:B------:R-:W-:Y:S02]  /*40d0*/  SEL R6, RZ, 0x4, P1 ;  /* 0x00000004ff067807 */ /* 0x000fe40000800000 */
[----:B------:R-:W-:Y:S02]  /*40e0*/  SHF.R.U64 R7, R28, 0x8, RZ ;  /* 0x000000081c077819 */ /* 0x000fe400000012ff */
[----:B--2---:R-:W-:-:S02]  /*40f0*/  SEL R8, R6, RZ, P2 ;  /* 0x000000ff06087207 */ /* 0x004fc40001000000 */
[----:B------:R-:W-:Y:S02]  /*4100*/  LOP3.LUT P1, RZ, R7, 0x1, RZ, 0xc0, !PT ;  /* 0x0000000107ff7812 */ /* 0x000fe4000782c0ff */
[----:B------:R-:W2:Y:S01]  /*4110*/  LDL.LU.64 R6, [R1+0xb8] ;  /* 0x0000b80001067983 */ /* 0x000ea20000300a00 */
[----:B------:R-:W-:-:S03]  /*4120*/  ISETP.NE.U32.AND P2, PT, R8, RZ, PT ;  /* 0x000000ff0800720c */ /* 0x000fc60003f45070 */
[----:B------:R-:W5:Y:S01]  /*4130*/  LDL.LU.64 R8, [R1+0x98] ;  /* 0x0000980001087983 */ /* 0x000f620000300a00 */
[----:B-1----:R-:W-:-:S05]  /*4140*/  IMAD.WIDE R4, R26, 0x4, R4 ;  /* 0x000000041a047825 */ /* 0x002fca00078e0204 */
[----:B------:R1:W-:Y:S04]  /*4150*/  LDGSTS.E [R27+0x15800], desc[UR8][R4.64], P5 ;  /* 0x15800000041b7fae */ /* 0x0003e8000a9a1008 */
[----:B------:R-:W1:Y:S01]  /*4160*/  LDL.LU.64 R4, [R1+0xa8] ;  /* 0x0000a80001047983 */ /* 0x000e620000300a00 */
[----:B--2---:R-:W-:-:S05]  /*4170*/  IMAD.WIDE R6, R26, 0x4, R6 ;  /* 0x000000041a067825 */ /* 0x004fca00078e0206 */
[----:B------:R2:W-:Y:S04]  /*4180*/  LDGSTS.E [R27+0x17800], desc[UR8][R6.64], P3 ;  /* 0x17800000061b7fae */ /* 0x0005e800099a1008 */
[----:B------:R-:W2:Y:S01]  /*4190*/  LDL.LU.64 R6, [R1+0xa0] ;  /* 0x0000a00001067983 */ /* 0x000ea20000300a00 */
[----:B-1----:R-:W-:-:S05]  /*41a0*/  IMAD.WIDE R4, R26, 0x4, R4 ;  /* 0x000000041a047825 */ /* 0x002fca00078e0204 */
[----:B------:R1:W-:Y:S04]  /*41b0*/  LDGSTS.E [R27+0x19800], desc[UR8][R4.64], P4 ;  /* 0x19800000041b7fae */ /* 0x0003e8000a1a1008 */
[----:B------:R-:W1:Y:S04]  /*41c0*/  LDL.LU.64 R4, [R1+0xd8] ;  /* 0x0000d80001047983 */ /* 0x000e680000300a00 */
[----:B------:R1:W-:Y:S04]  /*41d0*/  STL [R1+0x2b0], RZ ;  /* 0x0002b0ff01007387 */ /* 0x0003e80000100800 */
        /* <DEDUP_REMOVED lines=100> */
[----:B------:R1:W-:Y:S01]  /*4820*/  STL [R1+0xa4], RZ ;  /* 0x0000a4ff01007387 */ /* 0x0003e20000100800 */
[----:B------:R-:W-:-:S03]  /*4830*/  SHF.R.U64 R28, R28, 0x4, RZ ;  /* 0x000000041c1c7819 */ /* 0x000fc600000012ff */
[----:B------:R1:W-:Y:S04]  /*4840*/  STL [R1+0xa8], RZ ;  /* 0x0000a8ff01007387 */ /* 0x0003e80000100800 */
[----:B------:R1:W-:Y:S04]  /*4850*/  STL [R1+0xac], RZ ;  /* 0x0000acff01007387 */ /* 0x0003e80000100800 */
[----:B------:R1:W-:Y:S04]  /*4860*/  STL [R1+0x90], RZ ;  /* 0x000090ff01007387 */ /* 0x0003e80000100800 */
[----:B------:R1:W-:Y:S01]  /*4870*/  STL [R1+0x94], RZ ;  /* 0x000094ff01007387 */ /* 0x0003e20000100800 */
[----:B------:R-:W-:-:S03]  /*4880*/  LOP3.LUT P0, RZ, R28, 0x1, RZ, 0xc0, !PT ;  /* 0x000000011cff7812 */ /* 0x000fc6000780c0ff */
[----:B------:R1:W-:Y:S04]  /*4890*/  STL [R1+0x98], RZ ;  /* 0x000098ff01007387 */ /* 0x0003e80000100800 */
[----:B------:R1:W-:Y:S04]  /*48a0*/  STL [R1+0x9c], RZ ;  /* 0x00009cff01007387 */ /* 0x0003e80000100800 */
[----:B------:R1:W-:Y:S04]  /*48b0*/  STL [R1+0x80], RZ ;  /* 0x000080ff01007387 */ /* 0x0003e80000100800 */
[----:B------:R1:W-:Y:S04]  /*48c0*/  STL [R1+0x84], RZ ;  /* 0x000084ff01007387 */ /* 0x0003e80000100800 */
[----:B------:R1:W-:Y:S04]  /*48d0*/  STL [R1+0x88], RZ ;  /* 0x000088ff01007387 */ /* 0x0003e80000100800 */
[----:B------:R1:W-:Y:S04]  /*48e0*/  STL [R1+0x8c], RZ ;  /* 0x00008cff01007387 */ /* 0x0003e80000100800 */
[----:B------:R1:W-:Y:S01]  /*48f0*/  STL [R1+0x70], RZ ;  /* 0x000070ff01007387 */ /* 0x0003e20000100800 */
[----:B--2---:R-:W-:-:S03]  /*4900*/  IMAD.WIDE R6, R26, 0x4, R6 ;  /* 0x000000041a067825 */ /* 0x004fc600078e0206 */
[----:B------:R2:W-:Y:S01]  /*4910*/  STL [R1+0x74], RZ ;  /* 0x000074ff01007387 */ /* 0x0005e20000100800 */
[----:B------:R-:W-:-:S03]  /*4920*/  IMAD.SHL.U32 R3, R3, 0x20, RZ ;  /* 0x0000002003037824 */ /* 0x000fc600078e00ff */
[----:B------:R2:W-:Y:S01]  /*4930*/  STL [R1+0x78], RZ ;  /* 0x000078ff01007387 */ /* 0x0005e20000100800 */
[----:B-----5:R-:W-:-:S03]  /*4940*/  IMAD.WIDE R8, R26, 0x4, R8 ;  /* 0x000000041a087825 */ /* 0x020fc600078e0208 */
[----:B------:R2:W-:Y:S01]  /*4950*/  STL [R1+0x7c], RZ ;  /* 0x00007cff01007387 */ /* 0x0005e20000100800 */
[----:B------:R-:W-:-:S03]  /*4960*/  IMAD.WIDE R10, R26, 0x4, R10 ;  /* 0x000000041a0a7825 */ /* 0x000fc600078e020a */
[----:B------:R2:W-:Y:S01]  /*4970*/  STL [R1+0x60], RZ ;  /* 0x000060ff01007387 */ /* 0x0005e20000100800 */
[----:B-1----:R-:W-:-:S03]  /*4980*/  IMAD.WIDE R4, R3, 0x4, R4 ;  /* 0x0000000403047825 */ /* 0x002fc600078e0204 */
[----:B------:R2:W-:Y:S04]  /*4990*/  STL [R1+0x64], RZ ;  /* 0x000064ff01007387 */ /* 0x0005e80000100800 */
[----:B------:R2:W-:Y:S04]  /*49a0*/  STL [R1+0x68], RZ ;  /* 0x000068ff01007387 */ /* 0x0005e80000100800 */
[----:B------:R2:W-:Y:S04]  /*49b0*/  STL [R1+0x6c], RZ ;  /* 0x00006cff01007387 */ /* 0x0005e80000100800 */
[----:B------:R1:W-:Y:S04]  /*49c0*/  LDGSTS.E [R27+0x1b800], desc[UR8][R6.64], P1 ;  /* 0x1b800000061b7fae */ /* 0x0003e800089a1008 */
[----:B------:R3:W-:Y:S01]  /*49d0*/  LDGSTS.E [R27+0x1d800], desc[UR8][R8.64], P0 ;  /* 0x1d800000081b7fae */ /* 0x0007e200081a1008 */
[----:B------:R-:W-:-:S03]  /*49e0*/  ISETP.GE.AND P0, PT, R29, 0x20, PT ;  /* 0x000000201d00780c */ /* 0x000fc60003f06270 */
[----:B------:R-:W-:Y:S01]  /*49f0*/  LDGSTS.E [R27+0x1f800], desc[UR8][R10.64], !P6 ;  /* 0x1f8000000a1b7fae */ /* 0x000fe2000f1a1008 */
[----:B------:R-:W-:-:S03]  /*4a00*/  IMAD.WIDE R18, R3, 0x4, R18 ;  /* 0x0000000403127825 */ /* 0x000fc600078e0212 */
[----:B------:R-:W0:Y:S01]  /*4a10*/  LDGDEPBAR ;  /* 0x00000000000079af */ /* 0x000e220000000000 */
[----:B-1----:R-:W-:-:S03]  /*4a20*/  IMAD.WIDE R6, R3, 0x4, R16 ;  /* 0x0000000403067825 */ /* 0x002fc600078e0210 */
[----:B------:R4:W-:Y:S01]  /*4a30*/  LDGSTS.E [R0+0x24000], desc[UR8][R4.64], P2 ;  /* 0x2400000004007fae */ /* 0x0009e200091a1008 */
[----:B---3--:R-:W-:-:S03]  /*4a40*/  IMAD.WIDE R8, R3, 0x4, R14 ;  /* 0x0000000403087825 */ /* 0x008fc600078e020e */
[----:B------:R-:W-:Y:S01]  /*4a50*/  LDGSTS.E [R0+0x24800], desc[UR8][R6.64], P2 ;  /* 0x2480000006007fae */ /* 0x000fe200091a1008 */
[----:B------:R-:W-:-:S03]  /*4a60*/  IMAD.WIDE R20, R3, 0x4, R20 ;  /* 0x0000000403147825 */ /* 0x000fc600078e0214 */
[----:B------:R-:W-:Y:S01]  /*4a70*/  LDGSTS.E [R0+0x25000], desc[UR8][R8.64], P2 ;  /* 0x2500000008007fae */ /* 0x000fe200091a1008 */
[----:B------:R-:W-:-:S04]  /*4a80*/  IMAD.WIDE R22, R3, 0x4, R22 ;  /* 0x0000000403167825 */ /* 0x000fc800078e0216 */
[----:B----4-:R-:W-:-:S04]  /*4a90*/  IMAD.WIDE R4, R3, 0x4, R12 ;  /* 0x0000000403047825 */ /* 0x010fc800078e020c */
[----:B------:R-:W-:Y:S01]  /*4aa0*/  IMAD.WIDE R24, R3, 0x4, R24 ;  /* 0x0000000403187825 */ /* 0x000fe200078e0218 */
[----:B------:R-:W-:Y:S04]  /*4ab0*/  LDGSTS.E [R0+0x25800], desc[UR8][R4.64], P2 ;  /* 0x2580000004007fae */ /* 0x000fe800091a1008 */
[----:B------:R1:W-:Y:S04]  /*4ac0*/  LDGSTS.E [R0+0x26000], desc[UR8][R18.64], P2 ;  /* 0x2600000012007fae */ /* 0x0003e800091a1008 */
[----:B------:R2:W-:Y:S04]  /*4ad0*/  LDGSTS.E [R0+0x26800], desc[UR8][R20.64], P2 ;  /* 0x2680000014007fae */ /* 0x0005e800091a1008 */
[----:B------:R2:W-:Y:S04]  /*4ae0*/  LDGSTS.E [R0+0x27000], desc[UR8][R22.64], P2 ;  /* 0x2700000016007fae */ /* 0x0005e800091a1008 */
[----:B------:R2:W-:Y:S01]  /*4af0*/  LDGSTS.E [R0+0x27800], desc[UR8][R24.64], P2 ;  /* 0x2780000018007fae */ /* 0x0005e200091a1008 */
[----:B------:R-:W-:-:S03]  /*4b00*/  CS2R R16, SRZ ;  /* 0x0000000000107805 */ /* 0x000fc6000001ff00 */
[----:B------:R-:W0:Y:S01]  /*4b10*/  LDGDEPBAR ;  /* 0x00000000000079af */ /* 0x000e220000000000 */
[----:B-1----:R-:W-:Y:S02]  /*4b20*/  CS2R R18, SRZ ;  /* 0x0000000000127805 */ /* 0x002fe4000001ff00 */
[----:B------:R-:W-:Y:S02]  /*4b30*/  CS2R R12, SRZ ;  /* 0x00000000000c7805 */ /* 0x000fe4000001ff00 */
[----:B------:R-:W-:Y:S01]  /*4b40*/  CS2R R14, SRZ ;  /* 0x00000000000e7805 */ /* 0x000fe2000001ff00 */
[----:B------:R-:W-:Y:S06]  /*4b50*/  @!P0 BRA `(.L_x_0) ;  /* 0x000000a400008947 */ /* 0x000fec0003800000 */
[----:B------:R-:W3:Y:S04]  /*4b60*/  LDL.LU R9, [R1+0x208] ;  /* 0x0002080001097983 */ /* 0x000ee80000300800 */
[----:B------:R-:W4:Y:S04]  /*4b70*/  LDL.LU R10, [R1+0x1e4] ;  /* 0x0001e400010a7983 */ /* 0x000f280000300800 */
[----:B--2---:R-:W2:Y:S04]  /*4b80*/  LDL.LU R6, [R1+0x1e8] ;  /* 0x0001e80001067983 */ /* 0x004ea80000300800 */
[----:B------:R-:W2:Y:S04]  /*4b90*/  LDL.LU R7, [R1+0x1ec] ;  /* 0x0001ec0001077983 */ /* 0x000ea80000300800 */
[----:B------:R-:W2:Y:S01]  /*4ba0*/  LDL.LU R27, [R1+0x1f0] ;  /* 0x0001f000011b7983 */ /* 0x000ea20000300800 */
[----:B------:R-:W-:-:S03]  /*4bb0*/  SHF.R.S32.HI R5, RZ, 0x1f, R2 ;  /* 0x0000001fff057819 */ /* 0x000fc60000011402 */
[----:B------:R-:W2:Y:S04]  /*4bc0*/  LDL.LU R11, [R1+0x1f4] ;  /* 0x0001f400010b7983 */ /* 0x000ea80000300800 */
[----:B------:R-:W2:Y:S04]  /*4bd0*/  LDL.LU R24, [R1+0x1f8] ;  /* 0x0001f80001187983 */ /* 0x000ea80000300800 */
[----:B------:R-:W2:Y:S01]  /*4be0*/  LDL.LU R22, [R1+0x1fc] ;  /* 0x0001fc0001167983 */ /* 0x000ea20000300800 */
[----:B------:R-:W-:-:S03]  /*4bf0*/  SHF.L.U64.HI R5, R2, 0x2, R5 ;  /* 0x0000000202057819 */ /* 0x000fc60000010205 */
[----:B------:R-:W2:Y:S01]  /*4c00*/  LDL.LU R23, [R1+0x200] ;  /* 0x0002000001177983 */ /* 0x000ea20000300800 */
[----:B------:R-:W-:-:S03]  /*4c10*/  SHF.R.S32.HI R0, RZ, 0x1f, R29 ;  /* 0x0000001fff007819 */ /* 0x000fc6000001141d */
[----:B------:R-:W-:Y:S01]  /*4c20*/  STL [R1+0x4b8], R5 ;  /* 0x0004b80501007387 */ /* 0x000fe20000100800 */
[----:B------:R-:W-:-:S03]  /*4c30*/  LEA.HI R21, R0, R29, RZ, 0x5 ;  /* 0x0000001d00157211 */ /* 0x000fc600078f28ff */
[----:B------:R-:W2:Y:S01]  /*4c40*/  LDL.LU R25, [R1+0x204] ;  /* 0x0002040001197983 */ /* 0x000ea20000300800 */
[----:B---3--:R-:W-:Y:S02]  /*4c50*/  SHF.R.S32.HI R28, RZ, 0x1f, R9 ;  /* 0x0000001fff1c7819 */ /* 0x008fe40000011409 */
[----:B----4-:R-:W-:Y:S02]  /*4c60*/  SHF.R.S32.HI R4, RZ, 0x1f, R10 ;  /* 0x0000001fff047819 */ /* 0x010fe4000001140a */
[----:B------:R-:W-:Y:S02]  /*4c70*/  SHF.L.U64.HI R28, R9, 0x2, R28 ;  /* 0x00000002091c7819 */ /* 0x000fe4000001021c */
[----:B------:R-:W-:-:S05]  /*4c80*/  SHF.L.U64.HI R2, R10, 0x2, R4 ;  /* 0x000000020a027819 */ /* 0x000fca0000010204 */
[----:B------:R1:W-:Y:S04]  /*4c90*/  STL [R1+0x3cc], R2 ;  /* 0x0003cc0201007387 */ /* 0x0003e80000100800 */
[----:B------:R-:W3:Y:S01]  /*4ca0*/  LDL.LU R29, [R1+0x210] ;  /* 0x00021000011d7983 */ /* 0x000ee20000300800 */
[C---:B------:R-:W-:Y:S01]  /*4cb0*/  IMAD.SHL.U32 R9, R3.reuse, 0x8, RZ ;  /* 0x0000000803097824 */ /* 0x040fe200078e00ff */
[----:B------:R-:W-:Y:S02]  /*4cc0*/  SHF.R.S32.HI R4, RZ, 0x1f, R3 ;  /* 0x0000001fff047819 */ /* 0x000fe40000011403 */
[----:B--2---:R-:W-:Y:S02]  /*4cd0*/  SHF.R.S32.HI R10, RZ, 0x1f, R27 ;  /* 0x0000001fff0a7819 */ /* 0x004fe4000001141b */
[----:B-1----:R-:W-:-:S02]  /*4ce0*/  SHF.L.U64.HI R2, R3, 0x3, R4 ;  /* 0x0000000303027819 */ /* 0x002fc40000010204 */
[----:B------:R-:W-:-:S04]  /*4cf0*/  LEA R17, P2, R27, R9, 0x2 ;  /* 0x000000091b117211 */ /* 0x000fc800078410ff */
[-C--:B------:R-:W-:Y:S02]  /*4d00*/  LEA.HI.X R10, R27, R2.reuse, R10, 0x2, P2 ;  /* 0x000000021b0a7211 */ /* 0x080fe400010f140a */
[----:B------:R-:W1:Y:S01]  /*4d10*/  S2R R27, SR_TID.X ;  /* 0x00000000001b7919 */ /* 0x000e620000002100 */
[----:B------:R-:W-:Y:S02]  /*4d20*/  SHF.R.S32.HI R14, RZ, 0x1f, R6 ;  /* 0x0000001fff0e7819 */ /* 0x000fe40000011406 */
[----:B------:R-:W-:Y:S02]  /*4d30*/  SHF.R.S32.HI R12, RZ, 0x1f, R7 ;  /* 0x0000001fff0c7819 */ /* 0x000fe40000011407 */
[CC--:B------:R-:W-:Y:S02]  /*4d40*/  LEA R19, P0, R6.reuse, R9.reuse, 0x2 ;  /* 0x0000000906137211 */ /* 0x0c0fe400078010ff */
[----:B------:R-:W-:Y:S02]  /*4d50*/  LEA R18, P1, R7, R9, 0x2 ;  /* 0x0000000907127211 */ /* 0x000fe400078210ff */
[----:B------:R-:W-:-:S02]  /*4d60*/  LEA.HI.X R14, R6, R2, R14, 0x2, P0 ;  /* 0x00000002060e7211 */ /* 0x000fc400000f140e */
[-C--:B------:R-:W-:Y:S02]  /*4d70*/  LEA.HI.X R12, R7, R2.reuse, R12, 0x2, P1 ;  /* 0x00000002070c7211 */ /* 0x080fe400008f140c */
[----:B------:R-:W-:Y:S02]  /*4d80*/  SHF.R.S32.HI R8, RZ, 0x1f, R11 ;  /* 0x0000001fff087819 */ /* 0x000fe4000001140b */
[CC--:B------:R-:W-:Y:S02]  /*4d90*/  LEA R16, P3, R11.reuse, R9.reuse, 0x2 ;  /* 0x000000090b107211 */ /* 0x0c0fe400078610ff */
[----:B------:R-:W-:Y:S02]  /*4da0*/  SHF.R.S32.HI R6, RZ, 0x1f, R22 ;  /* 0x0000001fff067819 */ /* 0x000fe40000011416 */
[----:B------:R-:W-:Y:S02]  /*4db0*/  LEA R13, P1, R22, R9, 0x2 ;  /* 0x00000009160d7211 */ /* 0x000fe400078210ff */
[----:B------:R-:W-:-:S02]  /*4dc0*/  LEA.HI.X R8, R11, R2, R8, 0x2, P3 ;  /* 0x000000020b087211 */ /* 0x000fc400018f1408 */
[----:B------:R-:W-:Y:S02]  /*4dd0*/  LEA.HI.X R6, R22, R2, R6, 0x2, P1 ;  /* 0x0000000216067211 */ /* 0x000fe400008f1406 */
[----:B------:R-:W-:Y:S02]  /*4de0*/  SHF.R.S32.HI R7, RZ, 0x1f, R24 ;  /* 0x0000001fff077819 */ /* 0x000fe40000011418 */
[----:B------:R-:W-:Y:S02]  /*4df0*/  SHF.R.S32.HI R5, RZ, 0x1f, R23 ;  /* 0x0000001fff057819 */ /* 0x000fe40000011417 */
[-C--:B------:R-:W-:Y:S02]  /*4e00*/  LEA R15, P0, R24, R9.reuse, 0x2 ;  /* 0x00000009180f7211 */ /* 0x080fe400078010ff */
[----:B------:R-:W-:Y:S02]  /*4e10*/  LEA R11, P2, R23, R9, 0x2 ;  /* 0x00000009170b7211 */ /* 0x000fe400078410ff */
[----:B-1----:R-:W-:-:S02]  /*4e20*/  LOP3.LUT R20, R27, 0x7, RZ, 0xc0, !PT ;  /* 0x000000071b147812 */ /* 0x002fc400078ec0ff */
[----:B------:R-:W-:Y:S02]  /*4e30*/  LOP3.LUT R22, R27, 0x3, RZ, 0xc0, !PT ;  /* 0x000000031b167812 */ /* 0x000fe400078ec0ff */
[-C--:B------:R-:W-:Y:S01]  /*4e40*/  LEA.HI.X R7, R24, R2.reuse, R7, 0x2, P0 ;  /* 0x0000000218077211 */ /* 0x080fe200000f1407 */
[----:B------:R-:W-:Y:S01]  /*4e50*/  IMAD R20, R20, 0x90, RZ ;  /* 0x0000009014147824 */ /* 0x000fe200078e02ff */
[----:B------:R-:W-:Y:S01]  /*4e60*/  LEA.HI.X R5, R23, R2, R5, 0x2, P2 ;  /* 0x0000000217057211 */ /* 0x000fe200010f1405 */
[----:B------:R-:W-:Y:S01]  /*4e70*/  IMAD.SHL.U32 R23, R27, 0x2, RZ ;  /* 0x000000021b177824 */ /* 0x000fe200078e00ff */
[----:B------:R-:W-:Y:S01]  /*4e80*/  SHF.R.S32.HI R0, RZ, 0x1f, R25 ;  /* 0x0000001fff007819 */ /* 0x000fe20000011419 */
[----:B------:R-:W-:Y:S01]  /*4e90*/  IMAD R22, R22, 0x820, RZ ;  /* 0x0000082016167824 */ /* 0x000fe200078e02ff */
[----:B------:R-:W-:Y:S02]  /*4ea0*/  LEA R9, P0, R25, R9, 0x2 ;  /* 0x0000000919097211 */ /* 0x000fe400078010ff */
[----:B------:R-:W-:-:S02]  /*4eb0*/  LOP3.LUT R20, R20, 0x30, R23, 0x78, !PT ;  /* 0x0000003014147812 */ /* 0x000fc400078e7817 */
[----:B------:R-:W-:Y:S01]  /*4ec0*/  LEA.HI.X R2, R25, R2, R0, 0x2, P0 ;  /* 0x0000000219027211 */ /* 0x000fe200000f1400 */
[----:B------:R-:W-:Y:S01]  /*4ed0*/  IMAD.SHL.U32 R23, R27, 0x20, RZ ;  /* 0x000000201b177824 */ /* 0x000fe200078e00ff */
[----:B------:R-:W-:Y:S01]  /*4ee0*/  LOP3.LUT R0, R22, 0x1dc, R27, 0x78, !PT ;  /* 0x000001dc16007812 */ /* 0x000fe200078e781b */
[----:B------:R-:W-:Y:S04]  /*4ef0*/  STL [R1+0x56c], R21 ;  /* 0x00056c1501007387 */ /* 0x000fe80000100800 */
[----:B------:R1:W-:Y:S01]  /*4f00*/  STL [R1+0x55c], R0 ;  /* 0x00055c0001007387 */ /* 0x0003e20000100800 */
[----:B------:R-:W-:Y:S02]  /*4f10*/  IADD3 R19, P2, PT, R19, UR14, RZ ;  /* 0x0000000e13137c10 */ /* 0x000fe4000ff5e0ff */
[----:B-1----:R-:W-:-:S05]  /*4f20*/  LOP3.LUT R0, R20, 0x400, R23, 0xf8, !PT ;  /* 0x0000040014007812 */ /* 0x002fca00078ef817 */
[----:B------:R1:W-:Y:S01]  /*4f30*/  STL [R1+0x3c8], R0 ;  /* 0x0003c80001007387 */ /* 0x0003e20000100800 */
[----:B------:R-:W-:Y:S02]  /*4f40*/  IADD3 R17, P5, PT, R17, UR14, RZ ;  /* 0x0000000e11117c10 */ /* 0x000fe4000ffbe0ff */
[----:B-1----:R-:W-:Y:S02]  /*4f50*/  IADD3 R0, P6, PT, R18, UR14, RZ ;  /* 0x0000000e12007c10 */ /* 0x002fe4000ffde0ff */
[----:B------:R-:W-:Y:S02]  /*4f60*/  IADD3 R15, P3, PT, R15, UR14, RZ ;  /* 0x0000000e0f0f7c10 */ /* 0x000fe4000ff7e0ff */
[----:B------:R-:W-:Y:S02]  /*4f70*/  IADD3.X R14, PT, PT, R14, UR15, RZ, P2, !PT ;  /* 0x0000000f0e0e7c10 */ /* 0x000fe400097fe4ff */
[----:B------:R-:W-:Y:S02]  /*4f80*/  IADD3.X R12, PT, PT, R12, UR15, RZ, P6, !PT ;  /* 0x0000000f0c0c7c10 */ /* 0x000fe4000b7fe4ff */
[----:B------:R-:W-:-:S02]  /*4f90*/  IADD3 R11, P6, PT, R11, UR14, RZ ;  /* 0x0000000e0b0b7c10 */ /* 0x000fc4000ffde0ff */
[----:B------:R-:W-:Y:S02]  /*4fa0*/  SHF.R.S32.HI R20, RZ, 0x1f, R26 ;  /* 0x0000001fff147819 */ /* 0x000fe4000001141a */
[----:B------:R-:W-:Y:S02]  /*4fb0*/  IADD3.X R7, PT, PT, R7, UR15, RZ, P3, !PT ;  /* 0x0000000f07077c10 */ /* 0x000fe40009ffe4ff */
[----:B------:R-:W-:Y:S02]  /*4fc0*/  IADD3.X R5, PT, PT, R5, UR15, RZ, P6, !PT ;  /* 0x0000000f05057c10 */ /* 0x000fe4000b7fe4ff */
[----:B---3--:R-:W-:-:S04]  /*4fd0*/  LEA R29, P1, R26, R29, 0x3 ;  /* 0x0000001d1a1d7211 */ /* 0x008fc800078218ff */
[----:B------:R-:W-:-:S05]  /*4fe0*/  IADD3 R29, P0, PT, R29, UR12, RZ ;  /* 0x0000000c1d1d7c10 */ /* 0x000fca000ff1e0ff */
[----:B------:R-:W-:Y:S04]  /*4ff0*/  STL [R1+0x560], R29 ;  /* 0x0005601d01007387 */ /* 0x000fe80000100800 */
[----:B------:R-:W2:Y:S04]  /*5000*/  LDL R23, [R1+0x4bc] ;  /* 0x0004bc0001177983 */ /* 0x000ea80000100800 */
[----:B------:R-:W-:Y:S04]  /*5010*/  STL [R1+0x3f0], R19 ;  /* 0x0003f01301007387 */ /* 0x000fe80000100800 */
[----:B------:R1:W-:Y:S04]  /*5020*/  STL [R1+0x3f8], R0 ;  /* 0x0003f80001007387 */ /* 0x0003e80000100800 */
[----:B------:R-:W3:Y:S01]  /*5030*/  LDL R22, [R1+0x4c0] ;  /* 0x0004c00001167983 */ /* 0x000ee20000100800 */
[----:B-1----:R-:W-:-:S03]  /*5040*/  IADD3 R0, P4, PT, R16, UR14, RZ ;  /* 0x0000000e10007c10 */ /* 0x002fc6000ff9e0ff */
[----:B------:R-:W-:Y:S04]  /*5050*/  STL [R1+0x400], R17 ;  /* 0x0004001101007387 */ /* 0x000fe80000100800 */
[----:B------:R1:W-:Y:S04]  /*5060*/  STL [R1+0x408], R0 ;  /* 0x0004080001007387 */ /* 0x0003e80000100800 */
[----:B------:R-:W-:Y:S04]  /*5070*/  STL [R1+0x410], R15 ;  /* 0x0004100f01007387 */ /* 0x000fe80000100800 */
[----:B------:R-:W4:Y:S01]  /*5080*/  LDL R24, [R1+0x4c4] ;  /* 0x0004c40001187983 */ /* 0x000f220000100800 */
[----:B-1----:R-:W-:-:S03]  /*5090*/  IADD3 R0, P2, PT, R13, UR14, RZ ;  /* 0x0000000e0d007c10 */ /* 0x002fc6000ff5e0ff */
[----:B------:R-:W-:Y:S04]  /*50a0*/  STL [R1+0x3e4], R14 ;  /* 0x0003e40e01007387 */ /* 0x000fe80000100800 */
[----:B------:R1:W-:Y:S04]  /*50b0*/  STL [R1+0x418], R0 ;  /* 0x0004180001007387 */ /* 0x0003e80000100800 */
[----:B------:R-:W-:Y:S04]  /*50c0*/  STL [R1+0x3f4], R12 ;  /* 0x0003f40c01007387 */ /* 0x000fe80000100800 */
[----:B------:R-:W2:Y:S01]  /*50d0*/  LDL R25, [R1+0x4d4] ;  /* 0x0004d40001197983 */ /* 0x000ea20000100800 */
[----:B-1----:R-:W-:-:S03]  /*50e0*/  IADD3.X R0, PT, PT, R10, UR15, RZ, P5, !PT ;  /* 0x0000000f0a007c10 */ /* 0x002fc6000affe4ff */
[----:B------:R-:W-:Y:S01]  /*50f0*/  STL [R1+0x420], R11 ;  /* 0x0004200b01007387 */ /* 0x000fe20000100800 */
[----:B------:R-:W-:-:S03]  /*5100*/  IADD3 R9, P5, PT, R9, UR14, RZ ;  /* 0x0000000e09097c10 */ /* 0x000fc6000ffbe0ff */
[----:B------:R1:W-:Y:S04]  /*5110*/  STL [R1+0x3fc], R0 ;  /* 0x0003fc0001007387 */ /* 0x0003e80000100800 */
[----:B------:R-:W-:Y:S01]  /*5120*/  STL [R1+0x428], R9 ;  /* 0x0004280901007387 */ /* 0x000fe20000100800 */
[----:B------:R-:W-:-:S03]  /*5130*/  LEA.HI.X R28, R26, R28, R20, 0x3, P1 ;  /* 0x0000001c1a1c7211 */ /* 0x000fc600008f1c14 */
[----:B------:R-:W2:Y:S01]  /*5140*/  LDL R27, [R1+0x4c8] ;  /* 0x0004c800011b7983 */ /* 0x000ea20000100800 */
[----:B-1----:R-:W-:-:S05]  /*5150*/  IADD3.X R0, PT, PT, R8, UR15, RZ, P4, !PT ;  /* 0x0000000f08007c10 */ /* 0x002fca000a7fe4ff */
[----:B------:R1:W-:Y:S01]  /*5160*/  STL [R1+0x404], R0 ;  /* 0x0004040001007387 */ /* 0x0003e20000100800 */
[----:B------:R-:W-:-:S03]  /*5170*/  IADD3.X R28, PT, PT, R28, UR13, RZ, P0, !PT ;  /* 0x0000000d1c1c7c10 */ /* 0x000fc600087fe4ff */
[----:B------:R-:W-:Y:S04]  /*5180*/  STL [R1+0x40c], R7 ;  /* 0x00040c0701007387 */ /* 0x000fe80000100800 */
[----:B------:R-:W2:Y:S01]  /*5190*/  LDL R26, [R1+0x4cc] ;  /* 0x0004cc00011a7983 */ /* 0x000ea20000100800 */
[----:B-1----:R-:W-:-:S05]  /*51a0*/  IADD3.X R0, PT, PT, R6, UR15, RZ, P2, !PT ;  /* 0x0000000f06007c10 */ /* 0x002fca00097fe4ff */
[----:B------:R1:W-:Y:S04]  /*51b0*/  STL [R1+0x414], R0 ;  /* 0x0004140001007387 */ /* 0x0003e80000100800 */
[----:B------:R-:W-:Y:S01]  /*51c0*/  STL [R1+0x41c], R5 ;  /* 0x00041c0501007387 */ /* 0x000fe20000100800 */
[----:B-1----:R-:W-:-:S03]  /*51d0*/  IADD3.X R0, PT, PT, R2, UR15, RZ, P5, !PT ;  /* 0x0000000f02007c10 */ /* 0x002fc6000affe4ff */
[----:B------:R-:W-:Y:S04]  /*51e0*/  STL [R1+0x564], R28 ;  /* 0x0005641c01007387 */ /* 0x000fe80000100800 */
[----:B------:R1:W-:Y:S04]  /*51f0*/  STL [R1+0x424], R0 ;  /* 0x0004240001007387 */ /* 0x0003e80000100800 */
[----:B------:R-:W2:Y:S01]  /*5200*/  LDL.LU R2, [R1+0x20c] ;  /* 0x00020c0001027983 */ /* 0x000ea20000300800 */
[----:B-1----:R-:W-:-:S03]  /*5210*/  SHF.L.U64.HI R0, R3, 0x2, R4 ;  /* 0x0000000203007819 */ /* 0x002fc60000010204 */
[----:B--2---:R1:W-:Y:S04]  /*5220*/  STL [R1+0x568], R2 ;  /* 0x0005680201007387 */ /* 0x0043e80000100800 */
[----:B------:R-:W2:Y:S01]  /*5230*/  LDL R21, [R1+0x524] ;  /* 0x0005240001157983 */ /* 0x000ea20000100800 */
[----:B-1----:R-:W-:-:S03]  /*5240*/  IMAD.SHL.U32 R2, R3, 0x4, RZ ;  /* 0x0000000403027824 */ /* 0x002fc600078e00ff */
[----:B------:R1:W-:Y:S04]  /*5250*/  STL [R1+0x3d0], R0 ;  /* 0x0003d00001007387 */ /* 0x0003e80000100800 */
[----:B------:R-:W2:Y:S04]  /*5260*/  LDL R28, [R1+0x528] ;  /* 0x00052800011c7983 */ /* 0x000ea80000100800 */
[----:B-1----:R-:W2:Y:S04]  /*5270*/  LDL R0, [R1+0x52c] ;  /* 0x00052c0001007983 */ /* 0x002ea80000100800 */
[----:B------:R-:W-:Y:S04]  /*5280*/  STL [R1+0x3d4], R2 ;  /* 0x0003d40201007387 */ /* 0x000fe80000100800 */
[----:B------:R-:W2:Y:S01]  /*5290*/  LDL R29, [R1+0x4d0] ;  /* 0x0004d000011d7983 */ /* 0x000ea20000100800 */
[----:B------:R-:W-:-:S02]  /*52a0*/  SHF.R.S32.HI R3, RZ, 0x1f, R23 ;  /* 0x0000001fff037819 */ /* 0x000fc40000011417 */
[----:B---3--:R-:W-:Y:S02]  /*52b0*/  SHF.R.S32.HI R4, RZ, 0x1f, R22 ;  /* 0x0000001fff047819 */ /* 0x008fe40000011416 */
[----:B----4-:R-:W-:Y:S01]  /*52c0*/  SHF.R.S32.HI R5, RZ, 0x1f, R24 ;  /* 0x0000001fff057819 */ /* 0x010fe20000011418 */
[----:B------:R-:W-:Y:S01]  /*52d0*/  STL [R1+0x5ac], R3 ;  /* 0x0005ac0301007387 */ /* 0x000fe20000100800 */
[----:B------:R-:W-:-:S03]  /*52e0*/  SHF.R.S32.HI R6, RZ, 0x1f, R25 ;  /* 0x0000001fff067819 */ /* 0x000fc60000011419 */
[----:B------:R-:W3:Y:S01]  /*52f0*/  LDL R10, [R1+0x4d8] ;  /* 0x0004d800010a7983 */ /* 0x000ee20000100800 */
[----:B------:R-:W-:-:S03]  /*5300*/  SHF.R.S32.HI R7, RZ, 0x1f, R27 ;  /* 0x0000001fff077819 */ /* 0x000fc6000001141b */
[----:B------:R-:W4:Y:S04]  /*5310*/  LDL R11, [R1+0x4e4] ;  /* 0x0004e400010b7983 */ /* 0x000f280000100800 */
[----:B------:R1:W-:Y:S04]  /*5320*/  STL [R1+0x5a8], R4 ;  /* 0x0005a80401007387 */ /* 0x0003e80000100800 */
[----:B------:R-:W4:Y:S04]  /*5330*/  LDL R12, [R1+0x4e8] ;  /* 0x0004e800010c7983 */ /* 0x000f280000100800 */
[----:B------:R-:W4:Y:S01]  /*5340*/  LDL R13, [R1+0x4ec] ;  /* 0x0004ec00010d7983 */ /* 0x000f220000100800 */
[----:B------:R-:W-:-:S03]  /*5350*/  SHF.R.S32.HI R8, RZ, 0x1f, R26 ;  /* 0x0000001fff087819 */ /* 0x000fc6000001141a */
[----:B------:R-:W-:Y:S04]  /*5360*/  STL [R1+0x5a4], R5 ;  /* 0x0005a40501007387 */ /* 0x000fe80000100800 */
[----:B------:R-:W4:Y:S04]  /*5370*/  LDL R14, [R1+0x4dc] ;  /* 0x0004dc00010e7983 */ /* 0x000f280000100800 */
[----:B------:R-:W4:Y:S04]  /*5380*/  LDL R15, [R1+0x4f0] ;  /* 0x0004f000010f7983 */ /* 0x000f280000100800 */
[----:B------:R1:W-:Y:S04]  /*5390*/  STL [R1+0x5a0], R6 ;  /* 0x0005a00601007387 */ /* 0x0003e80000100800 */
[----:B------:R-:W4:Y:S04]  /*53a0*/  LDL R16, [R1+0x4f4] ;  /* 0x0004f40001107983 */ /* 0x000f280000100800 */
[----:B------:R-:W4:Y:S04]  /*53b0*/  LDL R17, [R1+0x4f8] ;  /* 0x0004f80001117983 */ /* 0x000f280000100800 */
[----:B------:R-:W-:Y:S04]  /*53c0*/  STL [R1+0x59c], R7 ;  /* 0x00059c0701007387 */ /* 0x000fe80000100800 */
[----:B------:R-:W4:Y:S04]  /*53d0*/  LDL R18, [R1+0x4fc] ;  /* 0x0004fc0001127983 */ /* 0x000f280000100800 */
[----:B-1----:R-:W4:Y:S04]  /*53e0*/  LDL R4, [R1+0x518] ;  /* 0x0005180001047983 */ /* 0x002f280000100800 */
[----:B------:R-:W4:Y:S04]  /*53f0*/  LDL R19, [R1+0x500] ;  /* 0x0005000001137983 */ /* 0x000f280000100800 */
        /* <DEDUP_REMOVED lines=8> */
[----:B------:R-:W-:Y:S01]  /*5480*/  STL [R1+0x598], R8 ;  /* 0x0005980801007387 */ /* 0x000fe20000100800 */
[----:B--2---:R-:W-:-:S03]  /*5490*/  SHF.R.S32.HI R9, RZ, 0x1f, R29 ;  /* 0x0000001fff097819 */ /* 0x004fc6000001141d */
[----:B------:R-:W2:Y:S04]  /*54a0*/  LDL R29, [R1+0x430] ;  /* 0x00043000011d7983 */ /* 0x000ea80000100800 */
[----:B------:R-:W-:Y:S01]  /*54b0*/  STL [R1+0x594], R9 ;  /* 0x0005940901007387 */ /* 0x000fe20000100800 */
[----:B---3--:R-:W-:Y:S02]  /*54c0*/  SHF.R.S32.HI R10, RZ, 0x1f, R10 ;  /* 0x0000001fff0a7819 */ /* 0x008fe4000001140a */
[----:B----4-:R-:W-:-:S03]  /*54d0*/  SHF.R.S32.HI R11, RZ, 0x1f, R11 ;  /* 0x0000001fff0b7819 */ /* 0x010fc6000001140b */
[----:B------:R-:W-:Y:S01]  /*54e0*/  STL [R1+0x590], R10 ;  /* 0x0005900a01007387 */ /* 0x000fe20000100800 */
[----:B------:R-:W-:-:S03]  /*54f0*/  SHF.R.S32.HI R12, RZ, 0x1f, R12 ;  /* 0x0000001fff0c7819 */ /* 0x000fc6000001140c */
        /* <DEDUP_REMOVED lines=14> */
[----:B------:R-:W-:Y:S04]  /*55e0*/  STL [R1+0x570], R18 ;  /* 0x0005701201007387 */ /* 0x000fe80000100800 */
[----:B------:R-:W-:Y:S01]  /*55f0*/  STL [R1], R6 ;  /* 0x0000000601007387 */ /* 0x000fe20000100800 */
[----:B------:R-:W-:Y:S02]  /*5600*/  SHF.R.S32.HI R5, RZ, 0x1f, R3 ;  /* 0x0000001fff057819 */ /* 0x000fe40000011403 */
[----:B------:R-:W-:-:S03]  /*5610*/  SHF.R.S32.HI R4, RZ, 0x1f, R2 ;  /* 0x0000001fff047819 */ /* 0x000fc60000011402 */
[----:B------:R-:W-:Y:S04]  /*5620*/  STL [R1+0x4], R5 ;  /* 0x0000040501007387 */ /* 0x000fe80000100800 */
[----:B------:R-:W-:Y:S01]  /*5630*/  STL [R1+0x8], R4 ;  /* 0x0000080401007387 */ /* 0x000fe20000100800 */
[----:B--2---:R-:W-:-:S05]  /*5640*/  SHF.R.S32.HI R3, RZ, 0x1f, R29 ;  /* 0x0000001fff037819 */ /* 0x004fca000001141d */
[----:B------:R1:W-:Y:S04]  /*5650*/  STL [R1+0x10], R3 ;  /* 0x0000100301007387 */ /* 0x0003e80000100800 */
[----:B------:R-:W-:Y:S04]  /*5660*/  STL [R1+0x3e0], RZ ;  /* 0x0003e0ff01007387 */ /* 0x000fe80000100800 */
        /* <DEDUP_REMOVED lines=96> */
[----:B-1----:R-:W2:Y:S04]  /*5c70*/  LDL R3, [R1+0x42c] ;  /* 0x00042c0001037983 */ /* 0x002ea80000100800 */
[----:B------:R-:W-:Y:S04]  /*5c80*/  STL [R1+0xb0], RZ ;  /* 0x0000b0ff01007387 */ /* 0x000fe80000100800 */
[----:B------:R-:W-:Y:S04]  /*5c90*/  STL [R1+0xb4], RZ ;  /* 0x0000b4ff01007387 */ /* 0x000fe80000100800 */
[----:B------:R-:W-:Y:S04]  /*5ca0*/  STL [R1+0xb8], RZ ;  /* 0x0000b8ff01007387 */ /* 0x000fe80000100800 */
[----:B------:R-:W-:Y:S04]  /*5cb0*/  STL [R1+0xbc], RZ ;  /* 0x0000bcff01007387 */ /* 0x000fe80000100800 */
[----:B------:R-:W3:Y:S04]  /*5cc0*/  LDL R4, [R1+0x4bc] ;  /* 0x0004bc0001047983 */ /* 0x000ee80000100800 */
[----:B------:R-:W4:Y:S04]  /*5cd0*/  LDL R5, [R1+0x4c0] ;  /* 0x0004c00001057983 */ /* 0x000f280000100800 */
[----:B------:R-:W3:Y:S04]  /*5ce0*/  LDL R6, [R1+0x4c4] ;  /* 0x0004c40001067983 */ /* 0x000ee80000100800 */
[----:B------:R-:W3:Y:S04]  /*5cf0*/  LDL R7, [R1+0x4d4] ;  /* 0x0004d40001077983 */ /* 0x000ee80000100800 */
[----:B------:R-:W-:Y:S04]  /*5d00*/  STL [R1+0xa0], RZ ;  /* 0x0000a0ff01007387 */ /* 0x000fe80000100800 */
[----:B------:R-:W-:Y:S04]  /*5d10*/  STL [R1+0xa4], RZ ;  /* 0x0000a4ff01007387 */ /* 0x000fe80000100800 */
[----:B------:R-:W-:Y:S04]  /*5d20*/  STL [R1+0xa8], RZ ;  /* 0x0000a8ff01007387 */ /* 0x000fe80000100800 */
[----:B------:R-:W-:Y:S04]  /*5d30*/  STL [R1+0xac], RZ ;  /* 0x0000acff01007387 */ /* 0x000fe80000100800 */
[----:B------:R-:W3:Y:S04]  /*5d40*/  LDL R8, [R1+0x4c8] ;  /* 0x0004c80001087983 */ /* 0x000ee80000100800 */
[----:B------:R-:W3:Y:S04]  /*5d50*/  LDL R9, [R1+0x4cc] ;  /* 0x0004cc0001097983 */ /* 0x000ee80000100800 */
        /* <DEDUP_REMOVED lines=16> */
[----:B------:R-:W-:Y:S04]  /*5e60*/  STL [R1+0x70], RZ ;  /* 0x000070ff01007387 */ /* 0x000fe80000100800 */
[----:B------:R-:W-:Y:S04]  /*5e70*/  STL [R1+0x74], RZ ;  /* 0x000074ff01007387 */ /* 0x000fe80000100800 */
[----:B------:R-:W3:Y:S01]  /*5e80*/  LDL R18, [R1+0x4f8] ;  /* 0x0004f80001127983 */ /* 0x000ee20000100800 */
[----:B--2---:R-:W-:-:S03]  /*5e90*/  SHF.L.U64.HI R20, R3, 0x2, R20 ;  /* 0x0000000203147819 */ /* 0x004fc60000010214 */
[----:B------:R-:W3:Y:S04]  /*5ea0*/  LDL.LU R3, [R1+0x5ac] ;  /* 0x0005ac0001037983 */ /* 0x000ee80000300800 */
[----:B------:R1:W-:Y:S04]  /*5eb0*/  STL [R1+0x440], R20 ;  /* 0x0004401401007387 */ /* 0x0003e80000100800 */
[----:B-1----:R-:W2:Y:S01]  /*5ec0*/  LDL R20, [R1+0x500] ;  /* 0x0005000001147983 */ /* 0x002ea20000100800 */
[----:B---3--:R-:W-:-:S03]  /*5ed0*/  SHF.L.U64.HI R3, R4, 0x2, R3 ;  /* 0x0000000204037819 */ /* 0x008fc60000010203 */
[----:B------:R-:W4:Y:S04]  /*5ee0*/  LDL.LU R4, [R1+0x5a8] ;  /* 0x0005a80001047983 */ /* 0x000f280000300800 */
[----:B------:R1:W-:Y:S04]  /*5ef0*/  STL [R1+0x43c], R3 ;  /* 0x00043c0301007387 */ /* 0x0003e80000100800 */
[----:B-1----:R-:W3:Y:S01]  /*5f00*/  LDL R3, [R1+0x430] ;  /* 0x0004300001037983 */ /* 0x002ee20000100800 */
[----:B----4-:R-:W-:-:S03]  /*5f10*/  SHF.L.U64.HI R4, R5, 0x2, R4 ;  /* 0x0000000205047819 */ /* 0x010fc60000010204 */
[----:B------:R-:W4:Y:S04]  /*5f20*/  LDL.LU R5, [R1+0x5a4] ;  /* 0x0005a40001057983 */ /* 0x000f280000300800 */
[----:B------:R1:W-:Y:S04]  /*5f30*/  STL [R1+0x444], R4 ;  /* 0x0004440401007387 */ /* 0x0003e80000100800 */
[----:B-1----:R-:W3:Y:S01]  /*5f40*/  LDL.LU R4, [R1+0x10] ;  /* 0x0000100001047983 */ /* 0x002ee20000300800 */
[----:B----4-:R-:W-:-:S03]  /*5f50*/  SHF.L.U64.HI R5, R6, 0x2, R5 ;  /* 0x0000000206057819 */ /* 0x010fc60000010205 */
[----:B------:R-:W4:Y:S04]  /*5f60*/  LDL.LU R6, [R1+0x5a0] ;  /* 0x0005a00001067983 */ /* 0x000f280000300800 */
[----:B------:R1:W-:Y:S04]  /*5f70*/  STL [R1+0x448], R5 ;  /* 0x0004480501007387 */ /* 0x0003e80000100800 */
[----:B-1----:R-:W2:Y:S01]  /*5f80*/  LDL R5, [R1+0x514] ;  /* 0x0005140001057983 */ /* 0x002ea20000100800 */
[----:B----4-:R-:W-:-:S03]  /*5f90*/  SHF.L.U64.HI R6, R7, 0x2, R6 ;  /* 0x0000000207067819 */ /* 0x010fc60000010206 */
[----:B------:R-:W4:Y:S04]  /*5fa0*/  LDL.LU R7, [R1+0x59c] ;  /* 0x00059c0001077983 */ /* 0x000f280000300800 */
[----:B------:R1:W-:Y:S04]  /*5fb0*/  STL [R1+0x44c], R6 ;  /* 0x00044c0601007387 */ /* 0x0003e80000100800 */
[----:B-1----:R-:W2:Y:S01]  /*5fc0*/  LDL R6, [R1+0x520] ;  /* 0x0005200001067983 */ /* 0x002ea20000100800 */
[----:B----4-:R-:W-:-:S03]  /*5fd0*/  SHF.L.U64.HI R7, R8, 0x2, R7 ;  /* 0x0000000208077819 */ /* 0x010fc60000010207 */
[----:B------:R-:W4:Y:S04]  /*5fe0*/  LDL.LU R8, [R1+0x598] ;  /* 0x0005980001087983 */ /* 0x000f280000300800 */
[----:B------:R1:W-:Y:S04]  /*5ff0*/  STL [R1+0x450], R7 ;  /* 0x0004500701007387 */ /* 0x0003e80000100800 */
[----:B-1----:R-:W2:Y:S01]  /*6000*/  LDL.LU R7, [R1+0x8] ;  /* 0x0000080001077983 */ /* 0x002ea20000300800 */
        /* <DEDUP_REMOVED lines=15> */
[----:B-1----:R-:W2:Y:S01]  /*6100*/  LDL.LU R11, [R1] ;  /* 0x00000000010b7983 */ /* 0x002ea20000300800 */
        /* <DEDUP_REMOVED lines=23> */
[----:B-1----:R-:W4:Y:S01]  /*6280*/  LDL R17, [R1+0x4fc] ;  /* 0x0004fc0001117983 */ /* 0x002f220000100800 */
[----:B------:R-:W-:Y:S02]  /*6290*/  SHF.R.S32.HI R19, RZ, 0x1f, R19 ;  /* 0x0000001fff137819 */ /* 0x000fe40000011413 */
[----:B------:R-:W-:-:S02]  /*62a0*/  SHF.R.S32.HI R22, RZ, 0x1f, R22 ;  /* 0x0000001fff167819 */ /* 0x000fc40000011416 */
[----:B------:R-:W-:Y:S02]  /*62b0*/  SHF.R.S32.HI R23, RZ, 0x1f, R23 ;  /* 0x0000001fff177819 */ /* 0x000fe40000011417 */
[----:B------:R-:W-:Y:S02]  /*62c0*/  SHF.R.S32.HI R24, RZ, 0x1f, R24 ;  /* 0x0000001fff187819 */ /* 0x000fe40000011418 */
[----:B------:R-:W-:Y:S02]  /*62d0*/  SHF.R.S32.HI R25, RZ, 0x1f, R25 ;  /* 0x0000001fff197819 */ /* 0x000fe40000011419 */
[----:B------:R-:W-:Y:S02]  /*62e0*/  SHF.R.S32.HI R26, RZ, 0x1f, R26 ;  /* 0x0000001fff1a7819 */ /* 0x000fe4000001141a */
[----:B------:R-:W-:Y:S02]  /*62f0*/  SHF.R.S32.HI R27, RZ, 0x1f, R27 ;  /* 0x0000001fff1b7819 */ /* 0x000fe4000001141b */
[----:B--2---:R-:W-:-:S02]  /*6300*/  SHF.L.U64.HI R10, R10, 0x2, R11 ;  /* 0x000000020a0a7819 */ /* 0x004fc4000001020b */
[----:B------:R-:W-:Y:S02]  /*6310*/  SHF.L.U64.HI R8, R8, 0x2, R9 ;  /* 0x0000000208087819 */ /* 0x000fe40000010209 */
[----:B------:R-:W-:Y:S02]  /*6320*/  SHF.L.U64.HI R6, R6, 0x2, R7 ;  /* 0x0000000206067819 */ /* 0x000fe40000010207 */
[----:B------:R-:W-:Y:S02]  /*6330*/  SHF.R.S32.HI R2, RZ, 0x1f, R28 ;  /* 0x0000001fff027819 */ /* 0x000fe4000001141c */
[----:B---3--:R-:W-:Y:S02]  /*6340*/  SHF.L.U64.HI R4, R3, 0x2, R4 ;  /* 0x0000000203047819 */ /* 0x008fe40000010204 */
[----:B------:R-:W-:Y:S02]  /*6350*/  SHF.R.S32.HI R29, RZ, 0x1f, R0 ;  /* 0x0000001fff1d7819 */ /* 0x000fe40000011400 */
[----:B------:R-:W-:-:S02]  /*6360*/  SHF.L.U64.HI R3, R28, 0x2, R2 ;  /* 0x000000021c037819 */ /* 0x000fc40000010202 */
[----:B----4-:R-:W-:Y:S02]  /*6370*/  SHF.L.U64.HI R17, R17, 0x2, R18 ;  /* 0x0000000211117819 */ /* 0x010fe40000010212 */
[----:B------:R-:W-:Y:S02]  /*6380*/  SHF.L.U64.HI R18, R20, 0x2, R19 ;  /* 0x0000000214127819 */ /* 0x000fe40000010213 */
[----:B------:R-:W2:Y:S04]  /*6390*/  LDL R20, [R1+0x3c8] ;  /* 0x0003c80001147983 */ /* 0x000ea80000100800 */
[----:B------:R1:W-:Y:S04]  /*63a0*/  STL [R1+0x47c], R17 ;  /* 0x00047c1101007387 */ /* 0x0003e80000100800 */
[----:B------:R-:W-:Y:S01]  /*63b0*/  STL [R1+0x480], R18 ;  /* 0x0004801201007387 */ /* 0x000fe20000100800 */
[----:B-1----:R-:W-:-:S02]  /*63c0*/  SHF.L.U64.HI R17, R16, 0x2, R22 ;  /* 0x0000000210117819 */ /* 0x002fc40000010216 */
[----:B------:R-:W-:Y:S02]  /*63d0*/  SHF.L.U64.HI R16, R15, 0x2, R23 ;  /* 0x000000020f107819 */ /* 0x000fe40000010217 */
[----:B------:R-:W-:Y:S02]  /*63e0*/  SHF.L.U64.HI R15, R14, 0x2, R24 ;  /* 0x000000020e0f7819 */ /* 0x000fe40000010218 */
[----:B------:R-:W-:Y:S01]  /*63f0*/  SHF.L.U64.HI R14, R13, 0x2, R25 ;  /* 0x000000020d0e7819 */ /* 0x000fe20000010219 */
[----:B------:R-:W-:Y:S01]  /*6400*/  STL [R1+0x484], R17 ;  /* 0x0004841101007387 */ /* 0x000fe20000100800 */
[----:B------:R-:W-:Y:S02]  /*6410*/  SHF.L.U64.HI R13, R12, 0x2, R26 ;  /* 0x000000020c0d7819 */ /* 0x000fe4000001021a */
[----:B------:R-:W-:Y:S01]  /*6420*/  SHF.L.U64.HI R12, R5, 0x2, R27 ;  /* 0x00000002050c7819 */ /* 0x000fe2000001021b */
[----:B------:R-:W-:Y:S01]  /*6430*/  STL [R1+0x488], R16 ;  /* 0x0004881001007387 */ /* 0x000fe20000100800 */
[----:B------:R-:W-:-:S03]  /*6440*/  SHF.R.S32.HI R5, RZ, 0x1f, R21 ;  /* 0x0000001fff057819 */ /* 0x000fc60000011415 */
[----:B------:R-:W-:Y:S04]  /*6450*/  STL [R1+0x48c], R15 ;  /* 0x00048c0f01007387 */ /* 0x000fe80000100800 */
[----:B------:R-:W-:Y:S01]  /*6460*/  STL [R1+0x490], R14 ;  /* 0x0004900e01007387 */ /* 0x000fe20000100800 */
[----:B------:R-:W-:-:S03]  /*6470*/  SHF.L.U64.HI R5, R21, 0x2, R5 ;  /* 0x0000000215057819 */ /* 0x000fc60000010205 */
[----:B------:R-:W-:Y:S04]  /*6480*/  STL [R1+0x494], R13 ;  /* 0x0004940d01007387 */ /* 0x000fe80000100800 */
[----:B------:R-:W-:Y:S04]  /*6490*/  STL [R1+0x498], R12 ;  /* 0x0004980c01007387 */ /* 0x000fe80000100800 */
[----:B------:R-:W-:Y:S04]  /*64a0*/  STL [R1+0x49c], R10 ;  /* 0x00049c0a01007387 */ /* 0x000fe80000100800 */
[----:B------:R-:W-:Y:S04]  /*64b0*/  STL [R1+0x4a0], R8 ;  /* 0x0004a00801007387 */ /* 0x000fe80000100800 */
[----:B------:R-:W3:Y:S04]  /*64c0*/  LDL.LU R21, [R1+0x56c] ;  /* 0x00056c0001157983 */ /* 0x000ee80000300800 */
[----:B------:R-:W-:Y:S04]  /*64d0*/  STL [R1+0x4a4], R6 ;  /* 0x0004a40601007387 */ /* 0x000fe80000100800 */
[----:B------:R-:W-:Y:S04]  /*64e0*/  STL [R1+0x4a8], R5 ;  /* 0x0004a80501007387 */ /* 0x000fe80000100800 */
[----:B------:R1:W5:Y:S04]  /*64f0*/  LDL.LU R2, [R1+0x568] ;  /* 0x0005680001027983 */ /* 0x0003680000300800 */
[----:B------:R4:W-:Y:S04]  /*6500*/  STL [R1+0x4ac], R4 ;  /* 0x0004ac0401007387 */ /* 0x0009e80000100800 */
[----:B------:R1:W5:Y:S01]  /*6510*/  LDL.LU R28, [R1+0x564] ;  /* 0x00056400011c7983 */ /* 0x0003620000300800 */
[----:B----4-:R-:W-:-:S03]  /*6520*/  SHF.L.U64.HI R4, R0, 0x2, R29 ;  /* 0x0000000200047819 */ /* 0x010fc6000001021d */
[----:B------:R1:W5:Y:S04]  /*6530*/  LDL.LU R29, [R1+0x560] ;  /* 0x00056000011d7983 */ /* 0x0003680000300800 */
[----:B------:R3:W-:Y:S04]  /*6540*/  STL [R1+0x4b0], R3 ;  /* 0x0004b00301007387 */ /* 0x0007e80000100800 */
[----:B------:R-:W4:Y:S04]  /*6550*/  LDL.LU R0, [R1+0x55c] ;  /* 0x00055c0001007983 */ /* 0x000f280000300800 */
[----:B------:R-:W-:Y:S04]  /*6560*/  STL [R1+0x4b4], R4 ;  /* 0x0004b40401007387 */ /* 0x000fe80000100800 */
[----:B------:R-:W-:Y:S04]  /*6570*/  STL [R1+0x78], RZ ;  /* 0x000078ff01007387 */ /* 0x000fe80000100800 */
[----:B------:R-:W-:Y:S04]  /*6580*/  STL [R1+0x7c], RZ ;  /* 0x00007cff01007387 */ /* 0x000fe80000100800 */
[----:B------:R-:W-:Y:S01]  /*6590*/  STL [R1+0x60], RZ ;  /* 0x000060ff01007387 */ /* 0x000fe20000100800 */
[----:B------:R-:W-:-:S02]  /*65a0*/  CS2R R16, SRZ ;  /* 0x0000000000107805 */ /* 0x000fc4000001ff00 */
[----:B------:R-:W-:Y:S02]  /*65b0*/  CS2R R18, SRZ ;  /* 0x0000000000127805 */ /* 0x000fe4000001ff00 */
[----:B------:R-:W-:Y:S02]  /*65c0*/  CS2R R12, SRZ ;  /* 0x00000000000c7805 */ /* 0x000fe4000001ff00 */
[----:B------:R-:W-:Y:S01]  /*65d0*/  CS2R R14, SRZ ;  /* 0x00000000000e7805 */ /* 0x000fe2000001ff00 */
[----:B------:R-:W-:Y:S01]  /*65e0*/  UMOV UR5, 0x1 ;  /* 0x0000000100057882 */ /* 0x000fe20000000000 */
[----:B------:R-:W-:Y:S01]  /*65f0*/  UMOV UR6, 0xffffffff ;  /* 0xffffffff00067882 */ /* 0x000fe20000000000 */
[----:B---3--:R-:W-:-:S05]  /*6600*/  SHF.R.S32.HI R3, RZ, 0x5, R21 ;  /* 0x00000005ff037819 */ /* 0x008fca0000011415 */
[----:B------:R2:W-:Y:S01]  /*6610*/  STL [R1+0x434], R3 ;  /* 0x0004340301007387 */ /* 0x0005e20000100800 */
[----:B------:R-:W-:-:S03]  /*6620*/  VIADD R5, R3, 0xfffffffe ;  /* 0xfffffffe03057836 */ /* 0x000fc60000000000 */
[----:B------:R1:W-:Y:S04]  /*6630*/  STL [R1+0x64], RZ ;  /* 0x000064ff01007387 */ /* 0x0003e80000100800 */
[----:B------:R1:W-:Y:S01]  /*6640*/  STL [R1+0x68], RZ ;  /* 0x000068ff01007387 */ /* 0x0003e20000100800 */
[----:B--2---:R-:W-:-:S03]  /*6650*/  LOP3.LUT R3, R20, 0x40, RZ, 0x3c, !PT ;  /* 0x0000004014037812 */ /* 0x004fc600078e3cff */
[----:B------:R1:W-:Y:S04]  /*6660*/  STL [R1+0x6c], RZ ;  /* 0x00006cff01007387 */ /* 0x0003e80000100800 */
[----:B------:R1:W-:Y:S04]  /*6670*/  STL [R1+0x54c], R5 ;  /* 0x00054c0501007387 */ /* 0x0003e80000100800 */
[----:B------:R1:W-:Y:S02]  /*6680*/  STL [R1+0x53c], R3 ;  /* 0x00053c0301007387 */ /* 0x0003e40000100800 */
[----:B-1--4-:R-:W-:-:S07]  /*6690*/  LOP3.LUT R4, R0, 0x20, RZ, 0x3c, !PT ;  /* 0x0000002000047812 */ /* 0x012fce00078e3cff */
.L_x_1:
[----:B------:R-:W2:Y:S01]  /*66a0*/  LDL R24, [R1+0x3c8] ;  /* 0x0003c80001187983 */ /* 0x000ea20000100800 */
[----:B------:R-:W-:-:S04]  /*66b0*/  DEPBAR.LE SB0, 0x2 ;  /* 0x000080800000791a */ /* 0x000fc80000000000 */
[----:B------:R-:W-:Y:S01]  /*66c0*/  UIADD3 UR6, UPT, UPT, UR6, 0x1, URZ ;  /* 0x0000000106067890 */ /* 0x000fe2000fffe0ff */
[----:B-----5:R-:W-:Y:S03]  /*66d0*/  STL.64 [R1+0xc38], R18 ;  /* 0x000c381201007387 */ /* 0x020fe60000100a00 */
[----:B------:R-:W-:Y:S01]  /*66e0*/  UISETP.GT.AND UP0, UPT, UR6, 0x1, UPT ;  /* 0x000000010600788c */ /* 0x000fe2000bf04270 */
[----:B------:R-:W-:Y:S03]  /*66f0*/  STL.64 [R1+0xc30], R16 ;  /* 0x000c301001007387 */ /* 0x000fe60000100a00 */
[----:B------:R-:W-:Y:S01]  /*6700*/  USEL UR6, UR6, URZ, !UP0 ;  /* 0x000000ff06067287 */ /* 0x000fe2000c000000 */
[----:B------:R-:W-:Y:S03]  /*6710*/  STL.64 [R1+0xc28], R14 ;  /* 0x000c280e01007387 */ /* 0x000fe60000100a00 */
[----:B------:R-:W-:Y:S01]  /*6720*/  ULEA UR10, UR6, UR4, 0xe ;  /* 0x00000004060a7291 */ /* 0x000fe2000f8e70ff */
[----:B------:R-:W-:Y:S01]  /*6730*/  BAR.SYNC.DEFER_BLOCKING 0x0 ;  /* 0x0000000000007b1d */ /* 0x000fe20000010000 */
[----:B------:R-:W-:-:S05]  /*6740*/  ULEA UR7, UR6, UR4, 0x10 ;  /* 0x0000000406077291 */ /* 0x000fca000f8e80ff */
[----:B------:R-:W-:Y:S04]  /*6750*/  STL.64 [R1+0xc20], R12 ;  /* 0x000c200c01007387 */ /* 0x000fe80000100a00 */
[----:B-----5:R-:W-:Y:S04]  /*6760*/  STL [R1+0x690], R2 ;  /* 0x0006900201007387 */ /* 0x020fe80000100800 */
[----:B------:R1:W-:Y:S04]  /*6770*/  STL [R1+0x610], R29 ;  /* 0x0006101d01007387 */ /* 0x0003e80000100800 */
[----:B------:R-:W-:Y:S04]  /*6780*/  STL [R1+0x60c], R28 ;  /* 0x00060c1c01007387 */ /* 0x000fe80000100800 */
[----:B------:R-:W-:Y:S01]  /*6790*/  STL [R1+0xd90], R0 ;  /* 0x000d900001007387 */ /* 0x000fe20000100800 */
[----:B-1----:R-:W-:-:S03]  /*67a0*/  LOP3.LUT R29, R0, 0x20, RZ, 0x3c, !PT ;  /* 0x00000020001d7812 */ /* 0x002fc600078e3cff */
[----:B------:R-:W-:Y:S04]  /*67b0*/  LDS R4, [R0+UR7] ;  /* 0x0000000700047984 */ /* 0x000fe80008000800 */
[----:B------:R-:W-:Y:S04]  /*67c0*/  STL [R1+0xd94], R29 ;  /* 0x000d941d01007387 */ /* 0x000fe80000100800 */
[----:B------:R-:W-:Y:S04]  /*67d0*/  LDS R6, [R0+UR7+0x2000] ;  /* 0x0020000700067984 */ /* 0x000fe80008000800 */
[----:B------:R-:W-:Y:S04]  /*67e0*/  LDS R5, [R29+UR7] ;  /* 0x000000071d057984 */ /* 0x000fe80008000800 */
[----:B------:R-:W-:Y:S04]  /*67f0*/  LDS R7, [R29+UR7+0x2000] ;  /* 0x002000071d077984 */ /* 0x000fe80008000800 */
[----:B--2---:R-:W1:Y:S04]  /*6800*/  LDSM.16.M88.4 R16, [R24+UR10+0x20000] ;  /* 0x0200000a1810783b */ /* 0x004e680008000200 */
[----:B------:R-:W2:Y:S04]  /*6810*/  LDSM.16.M88.4 R8, [R24+UR10+0x20800] ;  /* 0x0208000a1808783b */ /* 0x000ea80008000200 */
[----:B------:R-:W3:Y:S04]  /*6820*/  LDSM.16.M88.4 R12, [R24+UR10+0x21000] ;  /* 0x0210000a180c783b */ /* 0x000ee80008000200 */
[----:B------:R-:W-:Y:S04]  /*6830*/  LDSM.16.M88.4 R20, [R24+UR10+0x23000] ;  /* 0x0230000a1814783b */ /* 0x000fe80008000200 */
[----:B-1----:R-:W-:Y:S04]  /*6840*/  STL.64 [R1+0x50], R16 ;  /* 0x0000501001007387 */ /* 0x002fe80000100a00 */
[----:B------:R-:W-:Y:S04]  /*6850*/  STL.64 [R1+0x58], R18 ;  /* 0x0000581201007387 */ /* 0x000fe80000100a00 */
[----:B--2---:R-:W-:Y:S04]  /*6860*/  STL.64 [R1+0x40], R8 ;  /* 0x0000400801007387 */ /* 0x004fe80000100a00 */
[----:B------:R-:W-:Y:S04]  /*6870*/  STL.64 [R1+0x48], R10 ;  /* 0x0000480a01007387 */ /* 0x000fe80000100a00 */
[----:B------:R-:W1:Y:S04]  /*6880*/  LDSM.16.M88.4 R8, [R24+UR10+0x22000] ;  /* 0x0220000a1808783b */ /* 0x000e680008000200 */
[----:B---3--:R-:W-:Y:S04]  /*6890*/  STL.64 [R1+0x30], R12 ;  /* 0x0000300c01007387 */ /* 0x008fe80000100a00 */
[----:B------:R-:W-:Y:S04]  /*68a0*/  STL.64 [R1+0x38], R14 ;  /* 0x0000380e01007387 */ /* 0x000fe80000100a00 */
[----:B------:R-:W2:Y:S04]  /*68b0*/  LDSM.16.M88.4 R16, [R24+UR10+0x21800] ;  /* 0x0218000a1810783b */ /* 0x000ea80008000200 */
[----:B------:R-:W3:Y:S04]  /*68c0*/  LDSM.16.M88.4 R12, [R24+UR10+0x22800] ;  /* 0x0228000a180c783b */ /* 0x000ee80008000200 */
[----:B------:R-:W4:Y:S01]  /*68d0*/  LDSM.16.M88.4 R24, [R24+UR10+0x23800] ;  /* 0x0238000a1818783b */ /* 0x000f220008000200 */
[----:B-1----:R-:W-:-:S03]  /*68e0*/  IMAD.MOV.U32 R3, RZ, RZ, R8 ;  /* 0x000000ffff037224 */ /* 0x002fc600078e0008 */
[----:B------:R1:W-:Y:S01]  /*68f0*/  STL.64 [R1+0x18], R10 ;  /* 0x0000180a01007387 */ /* 0x0003e20000100a00 */
[----:B------:R-:W-:-:S03]  /*6900*/  IMAD.MOV.U32 R2, RZ, RZ, R9 ;  /* 0x000000ffff027224 */ /* 0x000fc600078e0009 */
[----:B------:R-:W2:Y:S04]  /*6910*/  LDL.LU.64 R8, [R1+0x280] ;  /* 0x0002800001087983 */ /* 0x000ea80000300a00 */
[----:B-1----:R-:W2:Y:S04]  /*6920*/  LDL.LU.64 R10, [R1+0x288] ;  /* 0x00028800010a7983 */ /* 0x002ea80000300a00 */
[----:B--2---:R-:W-:Y:S04]  /*6930*/  STL.64 [R1+0xda0], R10 ;  /* 0x000da00a01007387 */ /* 0x004fe80000100a00 */
[----:B------:R1:W-:Y:S04]  /*6940*/  STL.64 [R1+0xd98], R8 ;  /* 0x000d980801007387 */ /* 0x0003e80000100a00 */
[----:B-1----:R-:W2:Y:S04]  /*6950*/  LDL.64 R8, [R1+0x40] ;  /* 0x0000400001087983 */ /* 0x002ea80000100a00 */
[----:B--2---:R1:W-:Y:S04]  /*6960*/  STL.64 [R1+0xdb0], R8 ;  /* 0x000db00801007387 */ /* 0x0043e80000100a00 */
[----:B-1----:R-:W2:Y:S04]  /*6970*/  LDL.64 R8, [R1+0x50] ;  /* 0x0000500001087983 */ /* 0x002ea80000100a00 */
[----:B------:R-:W-:Y:S04]  /*6980*/  STL.64 [R1+0x20], R16 ;  /* 0x0000201001007387 */ /* 0x000fe80000100a00 */
[----:B------:R-:W-:Y:S04]  /*6990*/  STL.64 [R1+0x28], R18 ;  /* 0x0000281201007387 */ /* 0x000fe80000100a00 */
[----:B------:R1:W-:Y:S04]  /*69a0*/  STL.64 [R1+0xdb8], R16 ;  /* 0x000db81001007387 */ /* 0x0003e80000100a00 */
[----:B-1----:R-:W2:Y:S04]  /*69b0*/  LDL.LU.64 R16, [R1+0x2b0] ;  /* 0x0002b00001107983 */ /* 0x002ea80000300a00 */
[----:B------:R-:W2:Y:S04]  /*69c0*/  LDL.LU.64 R18, [R1+0x2b8] ;  /* 0x0002b80001127983 */ /* 0x000ea80000300a00 */
[----:B------:R-:W-:Y:S04]  /*69d0*/  STL [R1+0xbb4], R22 ;  /* 0x000bb41601007387 */ /* 0x000fe80000100800 */
[----:B------:R-:W-:Y:S04]  /*69e0*/  STL [R1+0xbb0], R23 ;  /* 0x000bb01701007387 */ /* 0x000fe80000100800 */
[----:B------:R1:W-:Y:S04]  /*69f0*/  STL.64 [R1+0xd80], R20 ;  /* 0x000d801401007387 */ /* 0x0003e80000100a00 */
[----:B-1----:R-:W3:Y:S01]  /*6a00*/  LDL.64 R20, [R1+0x30] ;  /* 0x0000300001147983 */ /* 0x002ee20000100a00 */
[----:B--2---:R-:W-:Y:S03]  /*6a10*/  HMMA.1688.F32.TF32 R16, R4, R8, R16 ;  /* 0x000000080410723c */ /* 0x004fe60000081010 */
[----:B---3--:R1:W-:Y:S04]  /*6a20*/  STL.64 [R1+0xda8], R20 ;  /* 0x000da81401007387 */ /* 0x0083e80000100a00 */
[----:B-1----:R-:W2:Y:S04]  /*6a30*/  LDL.LU.64 R20, [R1+0x2a0] ;  /* 0x0002a00001147983 */ /* 0x002ea80000300a00 */
[----:B------:R-:W2:Y:S04]  /*6a40*/  LDL.LU.64 R22, [R1+0x2a8] ;  /* 0x0002a80001167983 */ /* 0x000ea80000300a00 */
[----:B------:R-:W-:Y:S04]  /*6a50*/  STL.64 [R1+0x8], R14 ;  /* 0x0000080e01007387 */ /* 0x000fe80000100a00 */
[----:B------:R1:W-:Y:S04]  /*6a60*/  STL.64 [R1+0xd88], R12 ;  /* 0x000d880c01007387 */ /* 0x0003e80000100a00 */
[----:B-1----:R-:W3:Y:S04]  /*6a70*/  LDL.LU.64 R12, [R1+0x290] ;  /* 0x00029000010c7983 */ /* 0x002ee80000300a00 */
[----:B------:R-:W3:Y:S04]  /*6a80*/  LDL.LU.64 R14, [R1+0x298] ;  /* 0x00029800010e7983 */ /* 0x000ee80000300a00 */
[----:B----4-:R-:W-:Y:S04]  /*6a90*/  STL [R1+0xcc8], R27 ;  /* 0x000cc81b01007387 */ /* 0x010fe80000100800 */
[----:B------:R1:W-:Y:S04]  /*6aa0*/  STL.64 [R1+0x250], R16 ;  /* 0x0002501001007387 */ /* 0x0003e80000100a00 */
[----:B------:R4:W-:Y:S04]  /*6ab0*/  STL.64 [R1+0x258], R18 ;  /* 0x0002581201007387 */ /* 0x0009e80000100a00 */
[----:B-1----:R-:W2:Y:S01]  /*6ac0*/  LDL.LU.64 R16, [R1+0xdb8] ;  /* 0x000db80001107983 */ /* 0x002ea20000300a00 */
[----:B----4-:R-:W-:-:S02]  /*6ad0*/  IMAD.MOV.U32 R19, RZ, RZ, R8 ;  /* 0x000000ffff137224 */ /* 0x010fc400078e0008 */
[----:B------:R-:W-:Y:S02]  /*6ae0*/  IMAD.MOV.U32 R18, RZ, RZ, R9 ;  /* 0x000000ffff127224 */ /* 0x000fe400078e0009 */
[----:B------:R-:W2:Y:S02]  /*6af0*/  LDL.LU.64 R8, [R1+0xdb0] ;  /* 0x000db00001087983 */ /* 0x000ea40000300a00 */
[----:B--2---:R-:W-:-:S15]  /*6b00*/  HMMA.1688.F32.TF32 R20, R4, R8, R20 ;  /* 0x000000080414723c */ /* 0x004fde0000081014 */
[----:B------:R-:W-:-:S04]  /*6b10*/  NOP ;  /* 0x0000000000007918 */ /* 0x000fc80000000000 */
[----:B------:R1:W-:Y:S04]  /*6b20*/  STL.64 [R1+0x240], R20 ;  /* 0x0002401401007387 */ /* 0x0003e80000100a00 */
[----:B------:R-:W-:Y:S04]  /*6b30*/  STL.64 [R1+0x248], R22 ;  /* 0x0002481601007387 */ /* 0x000fe80000100a00 */
[----:B-1----:R-:W3:Y:S01]  /*6b40*/  LDL.LU.64 R20, [R1+0xda8] ;  /* 0x000da80001147983 */ /* 0x002ee20000300a00 */
[----:B------:R-:W-:Y:S02]  /*6b50*/  IMAD.MOV.U32 R28, RZ, RZ, R8 ;  /* 0x000000ffff1c7224 */ /* 0x000fe400078e0008 */
[----:B------:R-:W-:Y:S01]  /*6b60*/  IMAD.MOV.U32 R27, RZ, RZ, R9 ;  /* 0x000000ffff1b7224 */ /* 0x000fe200078e0009 */
[----:B------:R-:W2:Y:S04]  /*6b70*/  LDL.LU.64 R10, [R1+0xda0] ;  /* 0x000da000010a7983 */ /* 0x000ea80000300a00 */
[----:B------:R-:W2:Y:S01]  /*6b80*/  LDL.LU.64 R8, [R1+0xd98] ;  /* 0x000d980001087983 */ /* 0x000ea20000300a00 */
[----:B---3--:R-:W-:Y:S01]  /*6b90*/  HMMA.1688.F32.TF32 R12, R4, R20, R12 ;  /* 0x00000014040c723c */ /* 0x008fe2000008100c */
[----:B------:R-:W-:-:S02]  /*6ba0*/  IMAD.MOV.U32 R29, RZ, RZ, R20 ;  /* 0x000000ffff1d7224 */ /* 0x000fc400078e0014 */
[----:B------:R-:W-:-:S15]  /*6bb0*/  IMAD.MOV.U32 R0, RZ, RZ, R21 ;  /* 0x000000ffff007224 */ /* 0x000fde00078e0015 */
[----:B------:R-:W-:Y:S01]  /*6bc0*/  NOP ;  /* 0x0000000000007918 */ /* 0x000fe20000000000 */
[----:B------:R-:W-:Y:S04]  /*6bd0*/  STL.64 [R1+0x230], R12 ;  /* 0x0002300c01007387 */ /* 0x000fe80000100a00 */
[----:B------:R2:W-:Y:S02]  /*6be0*/  STL.64 [R1+0x238], R14 ;  /* 0x0002380e01007387 */ /* 0x0005e40000100a00 */
[----:B--2---:R-:W-:-:S15]  /*6bf0*/  HMMA.1688.F32.TF32 R12, R4, R16, R8 ;  /* 0x00000010040c723c */ /* 0x004fde0000081008 */
[----:B------:R-:W-:-:S04]  /*6c00*/  NOP ;  /* 0x0000000000007918 */ /* 0x000fc80000000000 */
[----:B------:R-:W-:Y:S02]  /*6c10*/  IMAD.MOV.U32 R11, RZ, RZ, R12 ;  /* 0x000000ffff0b7224 */ /* 0x000fe400078e000c */
[----:B------:R-:W-:Y:S02]  /*6c20*/  IMAD.MOV.U32 R10, RZ, RZ, R13 ;  /* 0x000000ffff0a7224 */ /* 0x000fe400078e000d */
[----:B------:R-:W-:Y:S01]  /*6c30*/  IMAD.MOV.U32 R9, RZ, RZ, R14 ;  /* 0x000000ffff097224 */ /* 0x000fe200078e000e */
[----:B------:R-:W2:Y:S01]  /*6c40*/  LDL.LU.64 R12, [R1+0x270] ;  /* 0x00027000010c7983 */ /* 0x000ea20000300a00 */
[----:B------:R-:W-:-:S03]  /*6c50*/  IMAD.MOV.U32 R8, RZ, RZ, R15 ;  /* 0x000000ffff087224 */ /* 0x000fc600078e000f */
[----:B------:R-:W2:Y:S04]  /*6c60*/  LDL.LU.64 R14, [R1+0x278] ;  /* 0x00027800010e7983 */ /* 0x000ea80000300a00 */
[----:B------:R-:W3:Y:S04]  /*6c70*/  LDL.LU.64 R20, [R1+0x260] ;  /* 0x0002600001147983 */ /* 0x000ee80000300a00 */
[----:B------:R-:W3:Y:S04]  /*6c80*/  LDL.LU.64 R22, [R1+0x268] ;  /* 0x0002680001167983 */ /* 0x000ee80000300a00 */
[----:B------:R1:W-:Y:S02]  /*6c90*/  STL.64 [R1+0xd40], R16 ;  /* 0x000d401001007387 */ /* 0x0003e40000100a00 */
[----:B-1----:R-:W-:-:S02]  /*6ca0*/  IMAD.MOV.U32 R16, RZ, RZ, R29 ;  /* 0x000000ffff107224 */ /* 0x002fc400078e001d */
[----:B------:R-:W-:Y:S01]  /*6cb0*/  IMAD.MOV.U32 R17, RZ, RZ, R0 ;  /* 0x000000ffff117224 */ /* 0x000fe200078e0000 */
[----:B------:R-:W4:Y:S04]  /*6cc0*/  LDL.LU R29, [R1+0xd94] ;  /* 0x000d9400011d7983 */ /* 0x000f280000300800 */
[----:B------:R-:W3:Y:S04]  /*6cd0*/  LDL.LU R0, [R1+0xd90] ;  /* 0x000d900001007983 */ /* 0x000ee80000300800 */
[----:B------:R1:W-:Y:S02]  /*6ce0*/  STL.64 [R1+0xd58], R16 ;  /* 0x000d581001007387 */ /* 0x0003e40000100a00 */
[----:B-1----:R-:W-:-:S02]  /*6cf0*/  IMAD.MOV.U32 R16, RZ, RZ, R28 ;  /* 0x000000ffff107224 */ /* 0x002fc400078e001c */
[----:B------:R-:W-:-:S05]  /*6d00*/  IMAD.MOV.U32 R17, RZ, RZ, R27 ;  /* 0x000000ffff117224 */ /* 0x000fca00078e001b */
[----:B------:R-:W-:Y:S04]  /*6d10*/  STL.64 [R1+0xd68], R16 ;  /* 0x000d681001007387 */ /* 0x000fe80000100a00 */
[----:B------:R-:W-:Y:S04]  /*6d20*/  STL.64 [R1+0xc48], R10 ;  /* 0x000c480a01007387 */ /* 0x000fe80000100a00 */
[----:B------:R1:W-:Y:S02]  /*6d30*/  STL.64 [R1+0xc40], R8 ;  /* 0x000c400801007387 */ /* 0x0003e40000100a00 */
[----:B-1----:R-:W-:-:S02]  /*6d40*/  IMAD.MOV.U32 R8, RZ, RZ, R3 ;  /* 0x000000ffff087224 */ /* 0x002fc400078e0003 */
[----:B------:R-:W-:-:S07]  /*6d50*/  IMAD.MOV.U32 R9, RZ, RZ, R2 ;  /* 0x000000ffff097224 */ /* 0x000fce00078e0002 */
[----:B--2---:R-:W-:-:S15]  /*6d60*/  HMMA.1688.F32.TF32 R12, R4, R8, R12 ;  /* 0x00000008040c723c */ /* 0x004fde000008100c */
[----:B------:R-:W-:-:S04]  /*6d70*/  NOP ;  /* 0x0000000000007918 */ /* 0x000fc80000000000 */
[----:B------:R1:W-:Y:S04]  /*6d80*/  STL.64 [R1+0x210], R12 ;  /* 0x0002100c01007387 */ /* 0x0003e80000100a00 */
[----:B------:R-:W-:Y:S04]  /*6d90*/  STL.64 [R1+0x218], R14 ;  /* 0x0002180e01007387 */ /* 0x000fe80000100a00 */
[----:B-1----:R-:W3:Y:S04]  /*6da0*/  LDL.LU.64 R12, [R1+0xd88] ;  /* 0x000d8800010c7983 */ /* 0x002ee80000300a00 */
[----:B------:R1:W-:Y:S04]  /*6db0*/  STL.64 [R1+0xd38], R8 ;  /* 0x000d380801007387 */ /* 0x0003e80000100a00 */
[----:B-1----:R-:W2:Y:S04]  /*6dc0*/  LDL.LU.64 R8, [R1+0x160] ;  /* 0x0001600001087983 */ /* 0x002ea80000300a00 */
[----:B------:R-:W2:Y:S01]  /*6dd0*/  LDL.LU.64 R10, [R1+0x168] ;  /* 0x00016800010a7983 */ /* 0x000ea20000300a00 */
[----:B---3--:R-:W-:-:S15]  /*6de0*/  HMMA.1688.F32.TF32 R20, R4, R12, R20 ;  /* 0x0000000c0414723c */ /* 0x008fde0000081014 */
[----:B------:R-:W-:-:S04]  /*6df0*/  NOP ;  /* 0x0000000000007918 */ /* 0x000fc80000000000 */
[----:B------:R1:W-:Y:S04]  /*6e00*/  STL.64 [R1+0x200], R20 ;  /* 0x0002001401007387 */ /* 0x0003e80000100a00 */
[----:B------:R-:W-:Y:S04]  /*6e10*/  STL.64 [R1+0x208], R22 ;  /* 0x0002081601007387 */ /* 0x000fe80000100a00 */
[----:B-1----:R-:W3:Y:S04]  /*6e20*/  LDL.LU.64 R20, [R1+0xd80] ;  /* 0x000d800001147983 */ /* 0x002ee80000300a00 */
[----:B------:R1:W-:Y:S04]  /*6e30*/  STL.64 [R1+0xd30], R12 ;  /* 0x000d300c01007387 */ /* 0x0003e80000100a00 */
[----:B-1----:R-:W2:Y:S04]  /*6e40*/  LDL.LU.64 R12, [R1+0x1d0] ;  /* 0x0001d000010c7983 */ /* 0x002ea80000300a00 */
[----:B------:R-:W2:Y:S04]  /*6e50*/  LDL.LU.64 R14, [R1+0x1d8] ;  /* 0x0001d800010e7983 */ /* 0x000ea80000300a00 */
[----:B---3--:R1:W-:Y:S01]  /*6e60*/  STL.64 [R1+0xd60], R20 ;  /* 0x000d601401007387 */ /* 0x0083e20000100a00 */
[----:B--2---:R-:W-:-:S15]  /*6e70*/  HMMA.1688.F32.TF32 R12, R4, R20, R12 ;  /* 0x00000014040c723c */ /* 0x004fde000008100c */
[----:B------:R-:W-:-:S04]  /*6e80*/  NOP ;  /* 0x0000000000007918 */ /* 0x000fc80000000000 */
[----:B------:R-:W-:Y:S04]  /*6e90*/  STL.64 [R1+0x1f0], R12 ;  /* 0x0001f00c01007387 */ /* 0x000fe80000100a00 */
[----:B------:R-:W-:Y:S04]  /*6ea0*/  STL.64 [R1+0x1f8], R14 ;  /* 0x0001f80e01007387 */ /* 0x000fe80000100a00 */
[----:B-1----:R-:W2:Y:S04]  /*6eb0*/  LDL.LU.64 R20, [R1+0x1b0] ;  /* 0x0001b00001147983 */ /* 0x002ea80000300a00 */
[----:B------:R-:W3:Y:S01]  /*6ec0*/  LDL.LU.64 R22, [R1+0x1b8] ;  /* 0x0001b80001167983 */ /* 0x000ee20000300a00 */
[----:B------:R-:W-:-:S15]  /*6ed0*/  HMMA.1688.F32.TF32 R4, R4, R24, R8 ;  /* 0x000000180404723c */ /* 0x000fde0000081008 */
[----:B------:R-:W-:-:S04]  /*6ee0*/  NOP ;  /* 0x0000000000007918 */ /* 0x000fc80000000000 */
[----:B------:R-:W-:Y:S04]  /*6ef0*/  STL.64 [R1+0x1e0], R4 ;  /* 0x0001e00401007387 */ /* 0x000fe80000100a00 */
[----:B------:R-:W-:Y:S04]  /*6f00*/  STL.64 [R1+0x1e8], R6 ;  /* 0x0001e80601007387 */ /* 0x000fe80000100a00 */
[----:B------:R-:W-:Y:S04]  /*6f10*/  LDS R4, [R0+UR7+0x200] ;  /* 0x0002000700047984 */ /* 0x000fe80008000800 */
[----:B------:R-:W-:Y:S04]  /*6f20*/  LDS R6, [R0+UR7+0x2200] ;  /* 0x0022000700067984 */ /* 0x000fe80008000800 */
[----:B----4-:R-:W-:Y:S04]  /*6f30*/  LDS R5, [R29+UR7+0x200] ;  /* 0x000200071d057984 */ /* 0x010fe80008000800 */
[----:B------:R-:W1:Y:S04]  /*6f40*/  LDS R7, [R29+UR7+0x2200] ;  /* 0x002200071d077984 */ /* 0x000e680008000800 */
[----:B---3--:R-:W-:Y:S04]  /*6f50*/  STL.64 [R1+0xd78], R22 ;  /* 0x000d781601007387 */ /* 0x008fe80000100a00 */
[----:B--2---:R2:W-:Y:S04]  /*6f60*/  STL.64 [R1+0xd70], R20 ;  /* 0x000d701401007387 */ /* 0x0045e80000100a00 */
[----:B--2---:R-:W1:Y:S04]  /*6f70*/  LDL.LU.64 R20, [R1+0x1c0] ;  /* 0x0001c00001147983 */ /* 0x004e680000300a00 */
[----:B------:R-:W1:Y:S04]  /*6f80*/  LDL.LU.64 R22, [R1+0x1c8] ;  /* 0x0001c80001167983 */ /* 0x000e680000300a00 */
[----:B------:R-:W2:Y:S04]  /*6f90*/  LDL.LU.64 R8, [R1+0x190] ;  /* 0x0001900001087983 */ /* 0x000ea80000300a00 */
[----:B------:R-:W3:Y:S01]  /*6fa0*/  LDL.LU.64 R10, [R1+0x198] ;  /* 0x00019800010a7983 */ /* 0x000ee20000300a00 */
[----:B------:R-:W-:-:S02]  /*6fb0*/  IMAD.MOV.U32 R16, RZ, RZ, R19 ;  /* 0x000000ffff107224 */ /* 0x000fc400078e0013 */
[----:B------:R-:W-:-:S07]  /*6fc0*/  IMAD.MOV.U32 R17, RZ, RZ, R18 ;  /* 0x000000ffff117224 */ /* 0x000fce00078e0012 */
[C---:B-1----:R-:W-:Y:S01]  /*6fd0*/  HMMA.1688.F32.TF32 R16, R4.reuse, R16, R20 ;  /* 0x000000100410723c */ /* 0x042fe20000081014 */
[----:B---3--:R-:W-:Y:S04]  /*6fe0*/  STL.64 [R1+0xd50], R10 ;  /* 0x000d500a01007387 */ /* 0x008fe80000100a00 */
[----:B--2---:R1:W-:Y:S04]  /*6ff0*/  STL.64 [R1+0xd48], R8 ;  /* 0x000d480801007387 */ /* 0x0043e80000100a00 */
[----:B-1----:R-:W2:Y:S04]  /*7000*/  LDL.LU.64 R8, [R1+0x1a0] ;  /* 0x0001a00001087983 */ /* 0x002ea80000300a00 */
[----:B------:R-:W2:Y:S04]  /*7010*/  LDL.LU.64 R10, [R1+0x1a8] ;  /* 0x0001a800010a7983 */ /* 0x000ea80000300a00 */
[----:B------:R-:W3:Y:S04]  /*7020*/  LDL.LU.64 R12, [R1+0x180] ;  /* 0x00018000010c7983 */ /* 0x000ee80000300a00 */
[----:B------:R-:W3:Y:S04]  /*7030*/  LDL.LU.64 R14, [R1+0x188] ;  /* 0x00018800010e7983 */ /* 0x000ee80000300a00 */
[----:B------:R-:W-:Y:S04]  /*7040*/  STL [R1+0xd28], R26 ;  /* 0x000d281a01007387 */ /* 0x000fe80000100800 */
[----:B------:R1:W-:Y:S04]  /*7050*/  STL.64 [R1+0xd20], R24 ;  /* 0x000d201801007387 */ /* 0x0003e80000100a00 */
[----:B-1----:R-:W4:Y:S04]  /*7060*/  LDL.LU.64 R24, [R1+0x170] ;  /* 0x0001700001187983 */ /* 0x002f280000300a00 */
[----:B------:R-:W4:Y:S04]  /*7070*/  LDL.LU.64 R26, [R1+0x178] ;  /* 0x00017800011a7983 */ /* 0x000f280000300a00 */
[----:B------:R-:W2:Y:S04]  /*7080*/  LDL.LU.64 R22, [R1+0xd78] ;  /* 0x000d780001167983 */ /* 0x000ea80000300a00 */
[----:B------:R-:W2:Y:S04]  /*7090*/  LDL.LU.64 R20, [R1+0xd70] ;  /* 0x000d700001147983 */ /* 0x000ea80000300a00 */
[----:B------:R1:W-:Y:S04]  /*70a0*/  STL.64 [R1+0x1d0], R16 ;  /* 0x0001d01001007387 */ /* 0x0003e80000100a00 */
[----:B------:R2:W-:Y:S04]  /*70b0*/  STL.64 [R1+0x1d8], R18 ;  /* 0x0001d81201007387 */ /* 0x0005e80000100a00 */
[----:B-1----:R-:W2:Y:S02]  /*70c0*/  LDL.LU.64 R16, [R1+0xd68] ;  /* 0x000d680001107983 */ /* 0x002ea40000300a00 */
[----:B--2---:R-:W-:Y:S02]  /*70d0*/  HMMA.1688.F32.TF32 R16, R4, R16, R20 ;  /* 0x000000100410723c */ /* 0x004fe40000081014 */
[----:B------:R-:W2:-:S15]  /*70e0*/  LDL.LU.64 R20, [R1+0xd60] ;  /* 0x000d600001147983 */ /* 0x000e9e0000300a00 */
[----:B------:R-:W-:Y:S02]  /*70f0*/  NOP ;  /* 0x0000000000007918 */ /* 0x000fe40000000000 */
[----:B------:R1:W-:Y:S04]  /*7100*/  STL.64 [R1+0x1c0], R16 ;  /* 0x0001c01001007387 */ /* 0x0003e80000100a00 */
[----:B-1----:R-:W2:Y:S01]  /*7110*/  LDL.LU.64 R16, [R1+0xd58] ;  /* 0x000d580001107983 */ /* 0x002ea20000300a00 */
[----:B------:R-:W-:Y:S02]  /*7120*/  IMAD.MOV.U32 R22, RZ, RZ, R18 ;  /* 0x000000ffff167224 */ /* 0x000fe400078e0012 */
[----:B------:R-:W-:-:S05]  /*7130*/  IMAD.MOV.U32 R23, RZ, RZ, R19 ;  /* 0x000000ffff177224 */ /* 0x000fca00078e0013 */
[----:B------:R-:W-:Y:S04]  /*7140*/  STL [R1+0xbbc], R23 ;  /* 0x000bbc1701007387 */ /* 0x000fe80000100800 */
[----:B------:R-:W-:Y:S01]  /*7150*/  STL [R1+0xbb8], R22 ;  /* 0x000bb81601007387 */ /* 0x000fe20000100800 */
[----:B--2---:R-:W-:Y:S03]  /*7160*/  HMMA.1688.F32.TF32 R16, R4, R16, R8 ;  /* 0x000000100410723c */ /* 0x004fe60000081008 */
[----:B------:R-:W2:Y:S04]  /*7170*/  LDL.LU.64 R10, [R1+0xd50] ;  /* 0x000d5000010a7983 */ /* 0x000ea80000300a00 */
[----:B------:R-:W2:-:S12]  /*7180*/  LDL.LU.64 R8, [R1+0xd48] ;  /* 0x000d480001087983 */ /* 0x000e980000300a00 */
[----:B------:R1:W-:Y:S04]  /*7190*/  STL.64 [R1+0x1b0], R16 ;  /* 0x0001b01001007387 */ /* 0x0003e80000100a00 */
[----:B------:R2:W-:Y:S04]  /*71a0*/  STL.64 [R1+0x1b8], R18 ;  /* 0x0001b81201007387 */ /* 0x0005e80000100a00 */
[----:B-1----:R-:W2:Y:S02]  /*71b0*/  LDL.LU.64 R16, [R1+0xd40] ;  /* 0x000d400001107983 */ /* 0x002ea40000300a00 */
[----:B--2---:R-:W-:Y:S02]  /*71c0*/  HMMA.1688.F32.TF32 R16, R4, R16, R8 ;  /* 0x000000100410723c */ /* 0x004fe40000081008 */
[----:B------:R-:W3:-:S15]  /*71d0*/  LDL.LU.64 R8, [R1+0xd38] ;  /* 0x000d380001087983 */ /* 0x000ede0000300a00 */
[----:B------:R-:W-:Y:S02]  /*71e0*/  NOP ;  /* 0x0000000000007918 */ /* 0x000fe40000000000 */
[----:B------:R1:W-:Y:S01]  /*71f0*/  STL.64 [R1+0x1a0], R16 ;  /* 0x0001a01001007387 */ /* 0x0003e20000100a00 */
[----:B------:R-:W-:Y:S02]  /*7200*/  IMAD.MOV.U32 R23, RZ, RZ, R18 ;  /* 0x000000ffff177224 */ /* 0x000fe400078e0012 */
[----:B------:R-:W-:Y:S01]  /*7210*/  IMAD.MOV.U32 R22, RZ, RZ, R19 ;  /* 0x000000ffff167224 */ /* 0x000fe200078e0013 */
[----:B-1----:R-:W2:Y:S04]  /*7220*/  LDL.LU.64 R16, [R1+0xe0] ;  /* 0x0000e00001107983 */ /* 0x002ea80000300a00 */
[----:B------:R-:W2:Y:S01]  /*7230*/  LDL.LU.64 R18, [R1+0xe8] ;  /* 0x0000e80001127983 */ /* 0x000ea20000300a00 */
[----:B---3--:R-:W-:-:S15]  /*7240*/  HMMA.1688.F32.TF32 R12, R4, R8, R12 ;  /* 0x00000008040c723c */ /* 0x008fde000008100c */
[----:B------:R-:W-:-:S04]  /*7250*/  NOP ;  /* 0x0000000000007918 */ /* 0x000fc80000000000 */
[----:B------:R1:W-:Y:S04]  /*7260*/  STL.64 [R1+0x190], R12 ;  /* 0x0001900c01007387 */ /* 0x0003e80000100a00 */
[----:B------:R-:W-:Y:S04]  /*7270*/  STL.64 [R1+0x198], R14 ;  /* 0x0001980e01007387 */ /* 0x000fe80000100a00 */
[----:B-1----:R-:W4:Y:S04]  /*7280*/  LDL.LU.64 R12, [R1+0xd30] ;  /* 0x000d3000010c7983 */ /* 0x002f280000300a00 */
[----:B------:R1:W-:Y:S04]  /*7290*/  STL.64 [R1+0xd00], R8 ;  /* 0x000d000801007387 */ /* 0x0003e80000100a00 */
[----:B-1----:R-:W3:Y:S04]  /*72a0*/  LDL.LU.64 R8, [R1+0x150] ;  /* 0x0001500001087983 */ /* 0x002ee80000300a00 */
[----:B------:R-:W3:Y:S01]  /*72b0*/  LDL.LU.64 R10, [R1+0x158] ;  /* 0x00015800010a7983 */ /* 0x000ee20000300a00 */
[C---:B----4-:R-:W-:Y:S08]  /*72c0*/  HMMA.1688.F32.TF32 R24, R4.reuse, R12, R24 ;  /* 0x0000000c0418723c */ /* 0x050ff00000081018 */
[----:B---3--:R-:W-:Y:S11]  /*72d0*/  HMMA.1688.F32.TF32 R8, R4, R20, R8 ;  /* 0x000000140408723c */ /* 0x008ff60000081008 */
[----:B------:R-:W-:Y:S01]  /*72e0*/  IMAD.MOV.U32 R2, RZ, RZ, R27 ;  /* 0x000000ffff027224 */ /* 0x000fe200078e001b */
[----:B------:R1:W-:Y:S01]  /*72f0*/  STL.64 [R1+0x180], R24 ;  /* 0x0001801801007387 */ /* 0x0003e20000100a00 */
[----:B------:R-:W-:-:S03]  /*7300*/  IMAD.MOV.U32 R3, RZ, RZ, R26 ;  /* 0x000000ffff037224 */ /* 0x000fc600078e001a */
[----:B------:R-:W3:Y:S04]  /*7310*/  LDL.LU R26, [R1+0xd28] ;  /* 0x000d2800011a7983 */ /* 0x000ee80000300800 */
[----:B-1----:R-:W2:Y:S04]  /*7320*/  LDL.LU.64 R24, [R1+0xd20] ;  /* 0x000d200001187983 */ /* 0x002ea80000300a00 */
[----:B------:R-:W-:Y:S04]  /*7330*/  STL.64 [R1+0xcf0], R12 ;  /* 0x000cf00c01007387 */ /* 0x000fe80000100a00 */
[----:B------:R-:W-:Y:S04]  /*7340*/  STL [R1+0xb20], R2 ;  /* 0x000b200201007387 */ /* 0x000fe80000100800 */
[----:B------:R-:W-:Y:S04]  /*7350*/  STL [R1+0xb1c], R3 ;  /* 0x000b1c0301007387 */ /* 0x000fe80000100800 */
[----:B------:R-:W-:Y:S04]  /*7360*/  STL.64 [R1+0xcc0], R22 ;  /* 0x000cc01601007387 */ /* 0x000fe80000100a00 */
[----:B------:R1:W-:Y:S04]  /*7370*/  STL.64 [R1+0xcb8], R20 ;  /* 0x000cb81401007387 */ /* 0x0003e80000100a00 */
[----:B------:R-:W-:Y:S04]  /*7380*/  STL.64 [R1+0x170], R8 ;  /* 0x0001700801007387 */ /* 0x000fe80000100a00 */
[----:B------:R-:W-:Y:S04]  /*7390*/  STL.64 [R1+0x178], R10 ;  /* 0x0001780a01007387 */ /* 0x000fe80000100a00 */
[----:B-1----:R-:W4:Y:S04]  /*73a0*/  LDL.LU.64 R20, [R1+0x30] ;  /* 0x0000300001147983 */ /* 0x002f280000300a00 */
[----:B----4-:R1:W-:Y:S04]  /*73b0*/  STL.64 [R1+0xcf8], R20 ;  /* 0x000cf81401007387 */ /* 0x0103e80000100a00 */
[----:B-1----:R-:W4:Y:S01]  /*73c0*/  LDL.LU.64 R20, [R1+0x40] ;  /* 0x0000400001147983 */ /* 0x002f220000300a00 */
[----:B--2---:R-:W-:Y:S03]  /*73d0*/  HMMA.1688.F32.TF32 R4, R4, R24, R16 ;  /* 0x000000180404723c */ /* 0x004fe60000081010 */
[----:B----4-:R1:W-:Y:S04]  /*73e0*/  STL.64 [R1+0xd08], R20 ;  /* 0x000d081401007387 */ /* 0x0103e80000100a00 */
[----:B-1----:R-:W2:Y:S04]  /*73f0*/  LDL.LU.64 R20, [R1+0x50] ;  /* 0x0000500001147983 */ /* 0x002ea80000300a00 */
[----:B------:R-:W4:Y:S04]  /*7400*/  LDL.LU.64 R8, [R1+0x130] ;  /* 0x0001300001087983 */ /* 0x000f280000300a00 */
[----:B------:R-:W2:Y:S04]  /*7410*/  LDL.LU.64 R10, [R1+0x138] ;  /* 0x00013800010a7983 */ /* 0x000ea80000300a00 */
[----:B------:R-:W-:Y:S04]  /*7420*/  STL.64 [R1+0x160], R4 ;  /* 0x0001600401007387 */ /* 0x000fe80000100a00 */
[----:B------:R-:W-:Y:S04]  /*7430*/  STL.64 [R1+0x168], R6 ;  /* 0x0001680601007387 */ /* 0x000fe80000100a00 */
[----:B------:R-:W-:Y:S04]  /*7440*/  LDS R4, [R0+UR7+0x400] ;  /* 0x0004000700047984 */ /* 0x000fe80008000800 */
[----:B------:R-:W-:Y:S04]  /*7450*/  LDS R6, [R0+UR7+0x2400] ;  /* 0x0024000700067984 */ /* 0x000fe80008000800 */
[----:B------:R-:W-:Y:S04]  /*7460*/  LDS R5, [R29+UR7+0x400] ;  /* 0x000400071d057984 */ /* 0x000fe80008000800 */
[----:B------:R-:W1:Y:S04]  /*7470*/  LDS R7, [R29+UR7+0x2400] ;  /* 0x002400071d077984 */ /* 0x000e680008000800 */
[----:B--2---:R-:W-:Y:S04]  /*7480*/  STL.64 [R1+0xd18], R10 ;  /* 0x000d180a01007387 */ /* 0x004fe80000100a00 */
[----:B----4-:R2:W-:Y:S04]  /*7490*/  STL.64 [R1+0xd10], R8 ;  /* 0x000d100801007387 */ /* 0x0105e80000100a00 */
[----:B--2---:R-:W1:Y:S04]  /*74a0*/  LDL.LU.64 R8, [R1+0x140] ;  /* 0x0001400001087983 */ /* 0x004e680000300a00 */
[----:B------:R-:W1:Y:S04]  /*74b0*/  LDL.LU.64 R10, [R1+0x148] ;  /* 0x00014800010a7983 */ /* 0x000e680000300a00 */
[----:B------:R-:W2:Y:S04]  /*74c0*/  LDL.LU.64 R12, [R1+0x120] ;  /* 0x00012000010c7983 */ /* 0x000ea80000300a00 */
[----:B------:R-:W2:Y:S04]  /*74d0*/  LDL.LU.64 R14, [R1+0x128] ;  /* 0x00012800010e7983 */ /* 0x000ea80000300a00 */
[----:B---3--:R-:W-:Y:S04]  /*74e0*/  STL [R1+0xce8], R26 ;  /* 0x000ce81a01007387 */ /* 0x008fe80000100800 */
[----:B------:R3:W-:Y:S04]  /*74f0*/  STL.64 [R1+0xce0], R24 ;  /* 0x000ce01801007387 */ /* 0x0007e80000100a00 */
[----:B---3--:R-:W3:Y:S04]  /*7500*/  LDL.LU.64 R24, [R1+0x110] ;  /* 0x0001100001187983 */ /* 0x008ee80000300a00 */
[----:B------:R-:W3:Y:S04]  /*7510*/  LDL.LU.64 R26, [R1+0x118] ;  /* 0x00011800011a7983 */ /* 0x000ee80000300a00 */
[----:B------:R-:W4:Y:S04]  /*7520*/  LDL.LU.64 R16, [R1+0x100] ;  /* 0x0001000001107983 */ /* 0x000f280000300a00 */
[----:B------:R-:W2:Y:S01]  /*7530*/  LDL.LU.64 R18, [R1+0x108] ;  /* 0x0001080001127983 */ /* 0x000ea20000300a00 */
[----:B------:R-:W-:-:S02]  /*7540*/  IMAD.MOV.U32 R3, RZ, RZ, R20 ;  /* 0x000000ffff037224 */ /* 0x000fc400078e0014 */
[----:B------:R-:W-:Y:S01]  /*7550*/  IMAD.MOV.U32 R2, RZ, RZ, R21 ;  /* 0x000000ffff027224 */ /* 0x000fe200078e0015 */
[C---:B-1----:R-:W-:Y:S01]  /*7560*/  HMMA.1688.F32.TF32 R8, R4.reuse, R20, R8 ;  /* 0x000000140408723c */ /* 0x042fe20000081008 */
[----:B--2---:R-:W-:Y:S04]  /*7570*/  STL.64 [R1+0xcd8], R18 ;  /* 0x000cd81201007387 */ /* 0x004fe80000100a00 */
[----:B----4-:R1:W-:Y:S04]  /*7580*/  STL.64 [R1+0xcd0], R16 ;  /* 0x000cd01001007387 */ /* 0x0103e80000100a00 */
[----:B-1----:R-:W3:Y:S10]  /*7590*/  LDL.LU.64 R16, [R1+0x20] ;  /* 0x0000200001107983 */ /* 0x002ef40000300a00 */
[----:B------:R-:W-:Y:S04]  /*75a0*/  STL.64 [R1+0x150], R8 ;  /* 0x0001500801007387 */ /* 0x000fe80000100a00 */
[----:B------:R1:W-:Y:S04]  /*75b0*/  STL.64 [R1+0x158], R10 ;  /* 0x0001580a01007387 */ /* 0x0003e80000100a00 */
[----:B-1----:R-:W2:Y:S04]  /*75c0*/  LDL.LU.64 R10, [R1+0xd18] ;  /* 0x000d1800010a7983 */ /* 0x002ea80000300a00 */
[----:B------:R-:W2:Y:S04]  /*75d0*/  LDL.LU.64 R8, [R1+0xd10] ;  /* 0x000d100001087983 */ /* 0x000ea80000300a00 */
[----:B------:R-:W2:Y:S02]  /*75e0*/  LDL.LU.64 R20, [R1+0xd08] ;  /* 0x000d080001147983 */ /* 0x000ea40000300a00 */
[----:B--2---:R-:W-:-:S15]  /*75f0*/  HMMA.1688.F32.TF32 R8, R4, R20, R8 ;  /* 0x000000140408723c */ /* 0x004fde0000081008 */
[----:B------:R-:W-:-:S04]  /*7600*/  NOP ;  /* 0x0000000000007918 */ /* 0x000fc80000000000 */
[----:B------:R1:W-:Y:S04]  /*7610*/  STL.64 [R1+0x140], R8 ;  /* 0x0001400801007387 */ /* 0x0003e80000100a00 */
[----:B------:R2:W-:Y:S04]  /*7620*/  STL.64 [R1+0x148], R10 ;  /* 0x0001480a01007387 */ /* 0x0005e80000100a00 */
[----:B-1----:R-:W4:Y:S01]  /*7630*/  LDL.LU.64 R8, [R1+0xd00] ;  /* 0x000d000001087983 */ /* 0x002f220000300a00 */
[----:B--2---:R-:W-:Y:S02]  /*7640*/  IMAD.MOV.U32 R11, RZ, RZ, R20 ;  /* 0x000000ffff0b7224 */ /* 0x004fe400078e0014 */
[----:B------:R-:W-:-:S02]  /*7650*/  IMAD.MOV.U32 R10, RZ, RZ, R21 ;  /* 0x000000ffff0a7224 */ /* 0x000fc400078e0015 */
[----:B------:R-:W2:Y:S01]  /*7660*/  LDL.LU.64 R20, [R1+0xcf8] ;  /* 0x000cf80001147983 */ /* 0x000ea20000300a00 */
[----:B---3--:R-:W-:Y:S01]  /*7670*/  HMMA.1688.F32.TF32 R24, R4, R16, R24 ;  /* 0x000000100418723c */ /* 0x008fe20000081018 */
[----:B------:R-:W-:-:S07]  /*7680*/  IMAD.MOV.U32 R28, RZ, RZ, R17 ;  /* 0x000000ffff1c7224 */ /* 0x000fce00078e0011 */
[----:B--2---:R-:W-:-:S15]  /*7690*/  HMMA.1688.F32.TF32 R12, R4, R20, R12 ;  /* 0x00000014040c723c */ /* 0x004fde000008100c */
[----:B------:R-:W-:-:S04]  /*76a0*/  NOP ;  /* 0x0000000000007918 */ /* 0x000fc80000000000 */
[----:B------:R1:W-:Y:S04]  /*76b0*/  STL.64 [R1+0x130], R12 ;  /* 0x0001300c01007387 */ /* 0x0003e80000100a00 */
[----:B------:R2:W-:Y:S04]  /*76c0*/  STL.64 [R1+0x138], R14 ;  /* 0x0001380e01007387 */ /* 0x0005e80000100a00 */
[----:B-1----:R-:W3:Y:S01]  /*76d0*/  LDL.LU.64 R12, [R1+0xcf0] ;  /* 0x000cf000010c7983 */ /* 0x002ee20000300a00 */
[----:B--2---:R-:W-:Y:S02]  /*76e0*/  IMAD.MOV.U32 R15, RZ, RZ, R20 ;  /* 0x000000ffff0f7224 */ /* 0x004fe400078e0014 */
[----:B------:R-:W-:-:S02]  /*76f0*/  IMAD.MOV.U32 R14, RZ, RZ, R21 ;  /* 0x000000ffff0e7224 */ /* 0x000fc400078e0015 */
[----:B------:R-:W3:Y:S04]  /*7700*/  LDL.LU.64 R20, [R1+0xf0] ;  /* 0x0000f00001147983 */ /* 0x000ee80000300a00 */
[----:B------:R-:W3:Y:S04]  /*7710*/  LDL.LU.64 R22, [R1+0xf8] ;  /* 0x0000f80001167983 */ /* 0x000ee80000300a00 */
[----:B------:R-:W-:Y:S04]  /*7720*/  STL.64 [R1+0x120], R24 ;  /* 0x0001201801007387 */ /* 0x000fe80000100a00 */
[----:B------:R1:W-:Y:S04]  /*7730*/  STL.64 [R1+0x128], R26 ;  /* 0x0001281a01007387 */ /* 0x0003e80000100a00 */
[----:B-1----:R-:W2:Y:S01]  /*7740*/  LDL.LU R26, [R1+0xce8] ;  /* 0x000ce800011a7983 */ /* 0x002ea20000300800 */
[----:B------:R-:W-:-:S03]  /*7750*/  IMAD.MOV.U32 R27, RZ, RZ, R16 ;  /* 0x000000ffff1b7224 */ /* 0x000fc600078e0010 */
[----:B------:R-:W2:Y:S04]  /*7760*/  LDL.LU.64 R24, [R1+0xce0] ;  /* 0x000ce00001187983 */ /* 0x000ea80000300a00 */
[----:B------:R-:W4:Y:S04]  /*7770*/  LDL.LU.64 R18, [R1+0xcd8] ;  /* 0x000cd80001127983 */ /* 0x000f280000300a00 */
[----:B------:R-:W4:Y:S01]  /*7780*/  LDL.LU.64 R16, [R1+0xcd0] ;  /* 0x000cd00001107983 */ /* 0x000f220000300a00 */
[C---:B---3--:R-:W-:Y:S08]  /*7790*/  HMMA.1688.F32.TF32 R20, R4.reuse, R12, R20 ;  /* 0x0000000c0414723c */ /* 0x048ff00000081014 */
[----:B----4-:R-:W-:-:S15]  /*77a0*/  HMMA.1688.F32.TF32 R16, R4, R8, R16 ;  /* 0x000000080410723c */ /* 0x010fde0000081010 */
[----:B------:R-:W-:-:S04]  /*77b0*/  NOP ;  /* 0x0000000000007918 */ /* 0x000fc80000000000 */
[----:B------:R1:W-:Y:S04]  /*77c0*/  STL.64 [R1+0x110], R16 ;  /* 0x0001101001007387 */ /* 0x0003e80000100a00 */
[----:B------:R3:W-:Y:S04]  /*77d0*/  STL.64 [R1+0x118], R18 ;  /* 0x0001181201007387 */ /* 0x0007e80000100a00 */
[----:B-1----:R-:W2:Y:S04]  /*77e0*/  LDL.LU.64 R16, [R1+0xc0] ;  /* 0x0000c00001107983 */ /* 0x002ea80000300a00 */
[----:B---3--:R-:W2:Y:S04]  /*77f0*/  LDL.LU.64 R18, [R1+0xc8] ;  /* 0x0000c80001127983 */ /* 0x008ea80000300a00 */
[----:B------:R1:W-:Y:S02]  /*7800*/  STL.64 [R1+0xc58], R8 ;  /* 0x000c580801007387 */ /* 0x0003e40000100a00 */
[----:B-1----:R-:W-:-:S02]  /*7810*/  IMAD.MOV.U32 R8, RZ, RZ, R27 ;  /* 0x000000ffff087224 */ /* 0x002fc400078e001b */
[----:B------:R-:W-:Y:S01]  /*7820*/  IMAD.MOV.U32 R9, RZ, RZ, R28 ;  /* 0x000000ffff097224 */ /* 0x000fe200078e001c */
[----:B------:R-:W3:Y:S04]  /*7830*/  LDL.LU R27, [R1+0xcc8] ;  /* 0x000cc800011b7983 */ /* 0x000ee80000300800 */
[----:B------:R1:W-:Y:S02]  /*7840*/  STL.64 [R1+0xc70], R8 ;  /* 0x000c700801007387 */ /* 0x0003e40000100a00 */
[----:B-1----:R-:W-:Y:S02]  /*7850*/  IMAD.MOV.U32 R8, RZ, RZ, R15 ;  /* 0x000000ffff087224 */ /* 0x002fe400078e000f */
[----:B------:R-:W-:-:S05]  /*7860*/  IMAD.MOV.U32 R9, RZ, RZ, R14 ;  /* 0x000000ffff097224 */ /* 0x000fca00078e000e */
[----:B------:R1:W-:Y:S02]  /*7870*/  STL.64 [R1+0xc88], R8 ;  /* 0x000c880801007387 */ /* 0x0003e40000100a00 */
[----:B-1----:R-:W-:Y:S02]  /*7880*/  IMAD.MOV.U32 R8, RZ, RZ, R11 ;  /* 0x000000ffff087224 */ /* 0x002fe400078e000b */
[----:B------:R-:W-:-:S05]  /*7890*/  IMAD.MOV.U32 R9, RZ, RZ, R10 ;  /* 0x000000ffff097224 */ /* 0x000fca00078e000a */
[----:B------:R-:W-:Y:S04]  /*78a0*/  STL.64 [R1+0xca0], R8 ;  /* 0x000ca00801007387 */ /* 0x000fe80000100a00 */
[----:B------:R-:W-:Y:S04]  /*78b0*/  STL.64 [R1+0x100], R20 ;  /* 0x0001001401007387 */ /* 0x000fe80000100a00 */
[----:B------:R1:W-:Y:S04]  /*78c0*/  STL.64 [R1+0x108], R22 ;  /* 0x0001081601007387 */ /* 0x0003e80000100a00 */
[----:B-1----:R-:W4:Y:S04]  /*78d0*/  LDL.LU.64 R22, [R1+0xcc0] ;  /* 0x000cc00001167983 */ /* 0x002f280000300a00 */
[----:B------:R-:W2:Y:S04]  /*78e0*/  LDL.LU.64 R20, [R1+0xcb8] ;  /* 0x000cb80001147983 */ /* 0x000ea80000300a00 */
[----:B------:R1:W-:Y:S04]  /*78f0*/  STL.64 [R1+0xc50], R12 ;  /* 0x000c500c01007387 */ /* 0x0003e80000100a00 */
[----:B-1----:R-:W3:Y:S04]  /*7900*/  LDL.LU.64 R12, [R1+0xd0] ;  /* 0x0000d000010c7983 */ /* 0x002ee80000300a00 */
[----:B------:R-:W3:Y:S04]  /*7910*/  LDL.LU.64 R14, [R1+0xd8] ;  /* 0x0000d800010e7983 */ /* 0x000ee80000300a00 */
[----:B----4-:R-:W-:Y:S04]  /*7920*/  STL.64 [R1+0xc68], R22 ;  /* 0x000c681601007387 */ /* 0x010fe80000100a00 */
[----:B--2---:R-:W-:Y:S01]  /*7930*/  STL.64 [R1+0xc60], R20 ;  /* 0x000c601401007387 */ /* 0x004fe20000100a00 */
[C---:B---3--:R-:W-:Y:S08]  /*7940*/  HMMA.1688.F32.TF32 R12, R4.reuse, R20, R12 ;  /* 0x00000014040c723c */ /* 0x048ff0000008100c */
[----:B------:R-:W-:Y:S11]  /*7950*/  HMMA.1688.F32.TF32 R4, R4, R24, R16 ;  /* 0x000000180404723c */ /* 0x000ff60000081010 */
[----:B------:R-:W-:Y:S04]  /*7960*/  STL.64 [R1+0xf0], R12 ;  /* 0x0000f00c01007387 */ /* 0x000fe80000100a00 */
[----:B------:R-:W-:Y:S04]  /*7970*/  STL.64 [R1+0xf8], R14 ;  /* 0x0000f80e01007387 */ /* 0x000fe80000100a00 */
[----:B------:R-:W-:Y:S04]  /*7980*/  STL.64 [R1+0xc80], R26 ;  /* 0x000c801a01007387 */ /* 0x000fe80000100a00 */
[----:B------:R1:W-:Y:S04]  /*7990*/  STL.64 [R1+0xc78], R24 ;  /* 0x000c781801007387 */ /* 0x0003e80000100a00 */
[----:B------:R-:W-:Y:S04]  /*79a0*/  STL.64 [R1+0xe0], R4 ;  /* 0x0000e00401007387 */ /* 0x000fe80000100a00 */
[----:B------:R-:W-:Y:S04]  /*79b0*/  STL.64 [R1+0xe8], R6 ;  /* 0x0000e80601007387 */ /* 0x000fe80000100a00 */
[----:B-1----:R-:W2:Y:S04]  /*79c0*/  LDL.LU.64 R24, [R1+0x90] ;  /* 0x0000900001187983 */ /* 0x002ea80000300a00 */
[----:B------:R-:W3:Y:S04]  /*79d0*/  LDL.LU.64 R26, [R1+0x98] ;  /* 0x00009800011a7983 */ /* 0x000ee80000300a00 */
[----:B------:R-:W-:Y:S04]  /*79e0*/  LDS R4, [R0+UR7+0x600] ;  /* 0x0006000700047984 */ /* 0x000fe80008000800 */
[----:B------:R-:W-:Y:S04]  /*79f0*/  LDS R6, [R0+UR7+0x2600] ;  /* 0x0026000700067984 */ /* 0x000fe80008000800 */
[----:B------:R-:W-:Y:S04]  /*7a00*/  LDS R5, [R29+UR7+0x600] ;  /* 0x000600071d057984 */ /* 0x000fe80008000800 */
[----:B------:R-:W1:Y:S04]  /*7a10*/  LDS R7, [R29+UR7+0x2600] ;  /* 0x002600071d077984 */ /* 0x000e680008000800 */
[----:B---3--:R-:W-:Y:S04]  /*7a20*/  STL.64 [R1+0xc98], R26 ;  /* 0x000c981a01007387 */ /* 0x008fe80000100a00 */
[----:B--2---:R2:W-:Y:S04]  /*7a30*/  STL.64 [R1+0xc90], R24 ;  /* 0x000c901801007387 */ /* 0x0045e80000100a00 */
[----:B--2---:R-:W2:Y:S04]  /*7a40*/  LDL.LU.64 R24, [R1+0xa0] ;  /* 0x0000a00001187983 */ /* 0x004ea80000300a00 */
[----:B------:R-:W3:Y:S01]  /*7a50*/  LDL.LU.64 R26, [R1+0xa8] ;  /* 0x0000a800011a7983 */ /* 0x000ee20000300a00 */
[----:B------:R-:W-:-:S02]  /*7a60*/  IMAD.MOV.U32 R8, RZ, RZ, R3 ;  /* 0x000000ffff087224 */ /* 0x000fc400078e0003 */
[----:B------:R-:W-:Y:S01]  /*7a70*/  IMAD.MOV.U32 R9, RZ, RZ, R2 ;  /* 0x000000ffff097224 */ /* 0x000fe200078e0002 */
[----:B---3--:R-:W-:Y:S04]  /*7a80*/  STL.64 [R1+0xcb0], R26 ;  /* 0x000cb01a01007387 */ /* 0x008fe80000100a00 */
[----:B--2---:R2:W-:Y:S04]  /*7a90*/  STL.64 [R1+0xca8], R24 ;  /* 0x000ca81801007387 */ /* 0x0045e80000100a00 */
[----:B--2---:R-:W1:Y:S04]  /*7aa0*/  LDL.LU.64 R24, [R1+0xb0] ;  /* 0x0000b00001187983 */ /* 0x004e680000300a00 */
[----:B------:R-:W1:Y:S04]  /*7ab0*/  LDL.LU.64 R26, [R1+0xb8] ;  /* 0x0000b800011a7983 */ /* 0x000e680000300a00 */
[----:B------:R-:W2:Y:S04]  /*7ac0*/  LDL.LU.64 R20, [R1+0x80] ;  /* 0x0000800001147983 */ /* 0x000ea80000300a00 */
[----:B------:R-:W2:Y:S04]  /*7ad0*/  LDL.LU.64 R22, [R1+0x88] ;  /* 0x0000880001167983 */ /* 0x000ea80000300a00 */
[----:B------:R-:W3:Y:S04]  /*7ae0*/  LDL.LU.64 R12, [R1+0x70] ;  /* 0x00007000010c7983 */ /* 0x000ee80000300a00 */
[----:B------:R-:W3:Y:S04]  /*7af0*/  LDL.LU.64 R14, [R1+0x78] ;  /* 0x00007800010e7983 */ /* 0x000ee80000300a00 */
[----:B------:R-:W4:Y:S04]  /*7b00*/  LDL.LU.64 R16, [R1+0x60] ;  /* 0x0000600001107983 */ /* 0x000f280000300a00 */
[----:B------:R-:W4:Y:S01]  /*7b10*/  LDL.LU.64 R18, [R1+0x68] ;  /* 0x0000680001127983 */ /* 0x000f220000300a00 */
[----:B-1----:R-:W-:Y:S03]  /*7b20*/  HMMA.1688.F32.TF32 R8, R4, R8, R24 ;  /* 0x000000080408723c */ /* 0x002fe60000081018 */
[----:B------:R-:W2:Y:S04]  /*7b30*/  LDL.LU.64 R26, [R1+0xcb0] ;  /* 0x000cb000011a7983 */ /* 0x000ea80000300a00 */
[----:B------:R-:W2:-:S12]  /*7b40*/  LDL.LU.64 R24, [R1+0xca8] ;  /* 0x000ca80001187983 */ /* 0x000e980000300a00 */
        /* <DEDUP_REMOVED lines=13> */
[----:B------:R-:W2:Y:S04]  /*7c20*/  LDL.LU.64 R26, [R1+0xc80] ;  /* 0x000c8000011a7983 */ /* 0x000ea80000300a00 */
[----:B------:R-:W2:-:S13]  /*7c30*/  LDL.LU.64 R24, [R1+0xc78] ;  /* 0x000c780001187983 */ /* 0x000e9a0000300a00 */
        /* <DEDUP_REMOVED lines=11> */
[----:B-1----:R-:W3:Y:S02]  /*7cf0*/  LDL.LU.64 R8, [R1+0xc58] ;  /* 0x000c580001087983 */ /* 0x002ee40000300a00 */
[----:B---3--:R-:W-:Y:S02]  /*7d00*/  HMMA.1688.F32.TF32 R8, R4, R8, R12 ;  /* 0x000000080408723c */ /* 0x008fe4000008100c */
[----:B------:R-:W4:-:S15]  /*7d10*/  LDL.LU.64 R12, [R1+0xc50] ;  /* 0x000c5000010c7983 */ /* 0x000f1e0000300a00 */
[----:B------:R-:W-:Y:S02]  /*7d20*/  NOP ;  /* 0x0000000000007918 */ /* 0x000fe40000000000 */
[----:B------:R-:W-:Y:S04]  /*7d30*/  STL.64 [R1+0x90], R8 ;  /* 0x0000900801007387 */ /* 0x000fe80000100a00 */
[----:B------:R1:W-:Y:S04]  /*7d40*/  STL.64 [R1+0x98], R10 ;  /* 0x0000980a01007387 */ /* 0x0003e80000100a00 */
[----:B-1----:R-:W3:Y:S04]  /*7d50*/  LDL.LU.64 R10, [R1+0xc48] ;  /* 0x000c4800010a7983 */ /* 0x002ee80000300a00 */
[----:B------:R-:W2:Y:S01]  /*7d60*/  LDL.LU.64 R8, [R1+0xc40] ;  /* 0x000c400001087983 */ /* 0x000ea20000300a00 */
[----:B----4-:R-:W-:Y:S03]  /*7d70*/  HMMA.1688.F32.TF32 R12, R4, R12, R16 ;  /* 0x0000000c040c723c */ /* 0x010fe60000081010 */
[----:B------:R-:W4:Y:S04]  /*7d80*/  LDL.LU.64 R18, [R1+0xc38] ;  /* 0x000c380001127983 */ /* 0x000f280000300a00 */
[----:B------:R-:W4:-:S12]  /*7d90*/  LDL.LU.64 R16, [R1+0xc30] ;  /* 0x000c300001107983 */ /* 0x000f180000300a00 */
[----:B------:R-:W-:Y:S04]  /*7da0*/  STL.64 [R1+0x80], R12 ;  /* 0x0000800c01007387 */ /* 0x000fe80000100a00 */
[----:B------:R1:W-:Y:S04]  /*7db0*/  STL.64 [R1+0x88], R14 ;  /* 0x0000880e01007387 */ /* 0x0003e80000100a00 */
[----:B-1----:R-:W3:Y:S04]  /*7dc0*/  LDL.LU.64 R14, [R1+0xc28] ;  /* 0x000c2800010e7983 */ /* 0x002ee80000300a00 */
[----:B------:R-:W3:Y:S04]  /*7dd0*/  LDL.LU.64 R12, [R1+0xc20] ;  /* 0x000c2000010c7983 */ /* 0x000ee80000300a00 */
[----:B--2---:R1:W-:Y:S01]  /*7de0*/  STL.64 [R1+0xbe0], R22 ;  /* 0x000be01601007387 */ /* 0x0043e20000100a00 */
[C---:B----4-:R-:W-:Y:S08]  /*7df0*/  HMMA.1688.F32.TF32 R16, R4.reuse, R20, R16 ;  /* 0x000000140410723c */ /* 0x050ff00000081010 */
[----:B---3--:R-:W-:Y:S11]  /*7e00*/  HMMA.1688.F32.TF32 R12, R4, R24, R12 ;  /* 0x00000018040c723c */ /* 0x008ff6000008100c */
[----:B------:R-:W-:Y:S04]  /*7e10*/  STL.64 [R1+0x70], R16 ;  /* 0x0000701001007387 */ /* 0x000fe80000100a00 */
[----:B------:R-:W-:Y:S01]  /*7e20*/  STL.64 [R1+0x78], R18 ;  /* 0x0000781201007387 */ /* 0x000fe20000100a00 */
[----:B------:R-:W-:-:S02]  /*7e30*/  IMAD.MOV.U32 R24, RZ, RZ, R11 ;  /* 0x000000ffff187224 */ /* 0x000fc400078e000b */
[----:B------:R-:W-:Y:S01]  /*7e40*/  IMAD.MOV.U32 R25, RZ, RZ, R10 ;  /* 0x000000ffff197224 */ /* 0x000fe200078e000a */
[----:B------:R-:W-:Y:S01]  /*7e50*/  LOP3.LUT R29, R0, 0x20, RZ, 0x3c, !PT ;  /* 0x00000020001d7812 */ /* 0x000fe200078e3cff */
[----:B------:R-:W-:Y:S04]  /*7e60*/  LDS R10, [R0+UR7+0x6200] ;  /* 0x00620007000a7984 */ /* 0x000fe80008000800 */
[----:B------:R-:W2:Y:S04]  /*7e70*/  LDS R11, [R29+UR7+0x6200] ;  /* 0x006200071d0b7984 */ /* 0x000ea80008000800 */
[----:B------:R-:W-:Y:S04]  /*7e80*/  LDS R18, [R0+UR7+0x6600] ;  /* 0x0066000700127984 */ /* 0x000fe80008000800 */
[----:B------:R-:W-:Y:S04]  /*7e90*/  STL.64 [R1+0x68], R14 ;  /* 0x0000680e01007387 */ /* 0x000fe80000100a00 */
[----:B------:R3:W-:Y:S04]  /*7ea0*/  STL.64 [R1+0xbe8], R26 ;  /* 0x000be81a01007387 */ /* 0x0007e80000100a00 */
[----:B-1----:R-:W4:Y:S04]  /*7eb0*/  LDL R22, [R1+0x28] ;  /* 0x0000280001167983 */ /* 0x002f280000100800 */
[----:B------:R-:W4:Y:S01]  /*7ec0*/  LDL R23, [R1+0x2c] ;  /* 0x00002c0001177983 */ /* 0x000f220000100800 */
[----:B---3--:R-:W-:-:S03]  /*7ed0*/  IMAD.MOV.U32 R26, RZ, RZ, R9 ;  /* 0x000000ffff1a7224 */ /* 0x008fc600078e0009 */
[----:B------:R-:W-:Y:S01]  /*7ee0*/  LDS R14, [R0+UR7+0x6400] ;  /* 0x00640007000e7984 */ /* 0x000fe20008000800 */
[----:B------:R-:W-:-:S03]  /*7ef0*/  IMAD.MOV.U32 R27, RZ, RZ, R8 ;  /* 0x000000ffff1b7224 */ /* 0x000fc600078e0008 */
[----:B------:R-:W-:Y:S04]  /*7f00*/  LDS R8, [R0+UR7+0x4200] ;  /* 0x0042000700087984 */ /* 0x000fe80008000800 */
[----:B------:R-:W1:Y:S01]  /*7f10*/  LDS R9, [R29+UR7+0x4200] ;  /* 0x004200071d097984 */ /* 0x000e620008000800 */
[----:B------:R-:W-:Y:S02]  /*7f20*/  IMAD.MOV.U32 R2, RZ, RZ, R12 ;  /* 0x000000ffff027224 */ /* 0x000fe400078e000c */
[----:B------:R-:W-:Y:S01]  /*7f30*/  IMAD.MOV.U32 R3, RZ, RZ, R13 ;  /* 0x000000ffff037224 */ /* 0x000fe200078e000d */
[----:B------:R-:W3:Y:S04]  /*7f40*/  LDS R15, [R29+UR7+0x6400] ;  /* 0x006400071d0f7984 */ /* 0x000ee80008000800 */
[----:B------:R-:W-:Y:S04]  /*7f50*/  LDS R12, [R0+UR7+0x4400] ;  /* 0x00440007000c7984 */ /* 0x000fe80008000800 */
[----:B------:R-:W1:Y:S04]  /*7f60*/  LDS R13, [R29+UR7+0x4400] ;  /* 0x004400071d0d7984 */ /* 0x000e680008000800 */
[----:B------:R-:W1:Y:S04]  /*7f70*/  LDS R19, [R29+UR7+0x6600] ;  /* 0x006600071d137984 */ /* 0x000e680008000800 */
[----:B------:R-:W-:Y:S04]  /*7f80*/  LDS R16, [R0+UR7+0x4600] ;  /* 0x0046000700107984 */ /* 0x000fe80008000800 */
[----:B------:R-:W1:Y:S04]  /*7f90*/  LDS R17, [R29+UR7+0x4600] ;  /* 0x004600071d117984 */ /* 0x000e680008000800 */
[----:B------:R-:W-:Y:S04]  /*7fa0*/  LDS R4, [R0+UR7+0x4000] ;  /* 0x0040000700047984 */ /* 0x000fe80008000800 */
[----:B------:R-:W-:Y:S04]  /*7fb0*/  LDS R6, [R0+UR7+0x6000] ;  /* 0x0060000700067984 */ /* 0x000fe80008000800 */
[----:B------:R-:W-:Y:S04]  /*7fc0*/  LDS R5, [R29+UR7+0x4000] ;  /* 0x004000071d057984 */ /* 0x000fe80008000800 */
[----:B------:R-:W1:Y:S04]  /*7fd0*/  LDS R7, [R29+UR7+0x6000] ;  /* 0x006000071d077984 */ /* 0x000e680008000800 */
[----:B----4-:R4:W-:Y:S04]  /*7fe0*/  STL.64 [R1+0xbf0], R22 ;  /* 0x000bf01601007387 */ /* 0x0109e80000100a00 */
[----:B------:R-:W-:Y:S04]  /*7ff0*/  STL.64 [R1+0xc00], R26 ;  /* 0x000c001a01007387 */ /* 0x000fe80000100a00 */
[----:B------:R-:W-:Y:S04]  /*8000*/  STL.64 [R1+0xbf8], R24 ;  /* 0x000bf81801007387 */ /* 0x000fe80000100a00 */
[----:B----4-:R-:W4:Y:S04]  /*8010*/  LDL.64 R22, [R1+0x38] ;  /* 0x0000380001167983 */ /* 0x010f280000100a00 */
[----:B----4-:R-:W-:Y:S04]  /*8020*/  STL.64 [R1+0xc08], R22 ;  /* 0x000c081601007387 */ /* 0x010fe80000100a00 */
[----:B--2---:R-:W-:Y:S04]  /*8030*/  STL.64 [R1+0xb98], R10 ;  /* 0x000b980a01007387 */ /* 0x004fe80000100a00 */
[----:B-1----:R1:W-:Y:S04]  /*8040*/  STL.64 [R1+0xb90], R8 ;  /* 0x000b900801007387 */ /* 0x0023e80000100a00 */
[----:B-1----:R-:W2:Y:S04]  /*8050*/  LDL.LU R8, [R1+0x230] ;  /* 0x0002300001087983 */ /* 0x002ea80000300800 */
[----:B------:R-:W2:Y:S04]  /*8060*/  LDL.LU R9, [R1+0x234] ;  /* 0x0002340001097983 */ /* 0x000ea80000300800 */
[----:B------:R-:W4:Y:S04]  /*8070*/  LDL.LU R10, [R1+0x238] ;  /* 0x00023800010a7983 */ /* 0x000f280000300800 */
[----:B------:R-:W4:Y:S04]  /*8080*/  LDL.LU R11, [R1+0x23c] ;  /* 0x00023c00010b7983 */ /* 0x000f280000300800 */
[----:B----4-:R-:W-:Y:S04]  /*8090*/  STL.64 [R1+0xc18], R10 ;  /* 0x000c180a01007387 */ /* 0x010fe80000100a00 */
[----:B--2---:R1:W-:Y:S04]  /*80a0*/  STL.64 [R1+0xc10], R8 ;  /* 0x000c100801007387 */ /* 0x0043e80000100a00 */
[----:B-1----:R-:W2:Y:S04]  /*80b0*/  LDL.LU R8, [R1+0x250] ;  /* 0x0002500001087983 */ /* 0x002ea80000300800 */
[----:B------:R-:W2:Y:S04]  /*80c0*/  LDL.LU R9, [R1+0x254] ;  /* 0x0002540001097983 */ /* 0x000ea80000300800 */
[----:B------:R-:W2:Y:S04]  /*80d0*/  LDL.LU R10, [R1+0x258] ;  /* 0x00025800010a7983 */ /* 0x000ea80000300800 */
[----:B------:R-:W2:Y:S04]  /*80e0*/  LDL.LU R11, [R1+0x25c] ;  /* 0x00025c00010b7983 */ /* 0x000ea80000300800 */
[----:B------:R-:W4:Y:S04]  /*80f0*/  LDL.LU R20, [R1+0x240] ;  /* 0x0002400001147983 */ /* 0x000f280000300800 */
[----:B------:R-:W4:Y:S04]  /*8100*/  LDL.LU R21, [R1+0x244] ;  /* 0x0002440001157983 */ /* 0x000f280000300800 */
[----:B------:R-:W4:Y:S04]  /*8110*/  LDL.LU R22, [R1+0x248] ;  /* 0x0002480001167983 */ /* 0x000f280000300800 */
[----:B------:R-:W4:Y:S04]  /*8120*/  LDL.LU R23, [R1+0x24c] ;  /* 0x00024c0001177983 */ /* 0x000f280000300800 */
[----:B------:R-:W4:Y:S04]  /*8130*/  LDL.64 R26, [R1+0x48] ;  /* 0x00004800011a7983 */ /* 0x000f280000100a00 */
[----:B---3--:R1:W-:Y:S04]  /*8140*/  STL.64 [R1+0xb10], R14 ;  /* 0x000b100e01007387 */ /* 0x0083e80000100a00 */
[----:B------:R-:W-:Y:S04]  /*8150*/  STL.64 [R1+0xb08], R12 ;  /* 0x000b080c01007387 */ /* 0x000fe80000100a00 */
[----:B-1----:R-:W2:Y:S04]  /*8160*/  LDL.64 R14, [R1+0x58] ;  /* 0x00005800010e7983 */ /* 0x002ea80000100a00 */
[----:B------:R-:W-:Y:S04]  /*8170*/  STL [R1+0xb18], R0 ;  /* 0x000b180001007387 */ /* 0x000fe80000100800 */
[----:B------:R1:W-:Y:S04]  /*8180*/  STL.64 [R1+0xa80], R18 ;  /* 0x000a801201007387 */ /* 0x0003e80000100a00 */
[----:B------:R3:W-:Y:S04]  /*8190*/  STL.64 [R1+0xa78], R16 ;  /* 0x000a781001007387 */ /* 0x0007e80000100a00 */
[----:B-1----:R-:W4:Y:S04]  /*81a0*/  LDL R18, [R1+0x8] ;  /* 0x0000080001127983 */ /* 0x002f280000100800 */
[----:B------:R-:W4:Y:S01]  /*81b0*/  LDL R19, [R1+0xc] ;  /* 0x00000c0001137983 */ /* 0x000f220000100800 */
[----:B--2---:R-:W-:Y:S01]  /*81c0*/  HMMA.1688.F32.TF32 R8, R4, R14, R8 ;  /* 0x0000000e0408723c */ /* 0x004fe20000081008 */
[----:B---3--:R-:W-:-:S02]  /*81d0*/  IMAD.MOV.U32 R16, RZ, RZ, R14 ;  /* 0x000000ffff107224 */ /* 0x008fc400078e000e */
[----:B------:R-:W-:-:S15]  /*81e0*/  IMAD.MOV.U32 R0, RZ, RZ, R15 ;  /* 0x000000ffff007224 */ /* 0x000fde00078e000f */
[----:B------:R-:W-:Y:S01]  /*81f0*/  NOP ;  /* 0x0000000000007918 */ /* 0x000fe20000000000 */
[----:B------:R-:W-:Y:S04]  /*8200*/  STL.64 [R1+0x3b8], R8 ;  /* 0x0003b80801007387 */ /* 0x000fe80000100a00 */
[----:B------:R1:W-:Y:S04]  /*8210*/  STL.64 [R1+0x3c0], R10 ;  /* 0x0003c00a01007387 */ /* 0x0003e80000100a00 */
[----:B-1----:R-:W2:Y:S04]  /*8220*/  LDL.LU.64 R10, [R1+0xc18] ;  /* 0x000c1800010a7983 */ /* 0x002ea80000300a00 */
[----:B------:R-:W2:Y:S04]  /*8230*/  LDL.LU.64 R8, [R1+0xc10] ;  /* 0x000c100001087983 */ /* 0x000ea80000300a00 */
[----:B----4-:R-:W-:Y:S04]  /*8240*/  STL.64 [R1+0xbd8], R18 ;  /* 0x000bd81201007387 */ /* 0x010fe80000100a00 */
[----:B------:R1:W-:Y:S04]  /*8250*/  STL [R1+0xbd0], R16 ;  /* 0x000bd01001007387 */ /* 0x0003e80000100800 */
[----:B-1----:R-:W3:Y:S04]  /*8260*/  LDL.LU R16, [R1+0x210] ;  /* 0x0002100001107983 */ /* 0x002ee80000300800 */
[----:B------:R-:W3:Y:S04]  /*8270*/  LDL.LU R17, [R1+0x214] ;  /* 0x0002140001117983 */ /* 0x000ee80000300800 */
[----:B------:R-:W3:Y:S04]  /*8280*/  LDL.LU R18, [R1+0x218] ;  /* 0x0002180001127983 */ /* 0x000ee80000300800 */
[----:B------:R-:W3:Y:S04]  /*8290*/  LDL.LU R19, [R1+0x21c] ;  /* 0x00021c0001137983 */ /* 0x000ee80000300800 */
[----:B------:R-:W4:Y:S04]  /*82a0*/  LDL.LU R12, [R1+0x170] ;  /* 0x00017000010c7983 */ /* 0x000f280000300800 */
[----:B------:R-:W4:Y:S04]  /*82b0*/  LDL.LU R13, [R1+0x174] ;  /* 0x00017400010d7983 */ /* 0x000f280000300800 */
[----:B------:R-:W2:Y:S04]  /*82c0*/  LDL.LU R14, [R1+0x178] ;  /* 0x00017800010e7983 */ /* 0x000ea80000300800 */
[----:B------:R-:W2:Y:S01]  /*82d0*/  LDL.LU R15, [R1+0x17c] ;  /* 0x00017c00010f7983 */ /* 0x000ea20000300800 */
[----:B------:R-:W-:Y:S03]  /*82e0*/  HMMA.1688.F32.TF32 R20, R4, R26, R20 ;  /* 0x0000001a0414723c */ /* 0x000fe60000081014 */
[----:B--2---:R1:W-:Y:S04]  /*82f0*/  STL.64 [R1+0xb30], R14 ;  /* 0x000b300e01007387 */ /* 0x0043e80000100a00 */
[----:B----4-:R-:W-:Y:S04]  /*8300*/  STL.64 [R1+0xb28], R12 ;  /* 0x000b280c01007387 */ /* 0x010fe80000100a00 */
[----:B-1----:R-:W3:Y:S08]  /*8310*/  LDL.64 R14, [R1+0x18] ;  /* 0x00001800010e7983 */ /* 0x002ef00000100a00 */
[----:B------:R-:W-:Y:S04]  /*8320*/  STL.64 [R1+0x3a8], R20 ;  /* 0x0003a81401007387 */ /* 0x000fe80000100a00 */
[----:B------:R1:W-:Y:S04]  /*8330*/  STL.64 [R1+0x3b0], R22 ;  /* 0x0003b01601007387 */ /* 0x0003e80000100a00 */
[----:B-1----:R-:W2:Y:S01]  /*8340*/  LDL.LU.64 R22, [R1+0xc08] ;  /* 0x000c080001167983 */ /* 0x002ea20000300a00 */
[----:B------:R-:W-:-:S02]  /*8350*/  IMAD.MOV.U32 R13, RZ, RZ, R26 ;  /* 0x000000ffff0d7224 */ /* 0x000fc400078e001a */
[----:B------:R-:W-:Y:S02]  /*8360*/  IMAD.MOV.U32 R12, RZ, RZ, R27 ;  /* 0x000000ffff0c7224 */ /* 0x000fe400078e001b */
[----:B------:R-:W4:Y:S04]  /*8370*/  LDL.LU.64 R26, [R1+0xc00] ;  /* 0x000c0000011a7983 */ /* 0x000f280000300a00 */
[----:B------:R-:W4:Y:S01]  /*8380*/  LDL.LU.64 R24, [R1+0xbf8] ;  /* 0x000bf80001187983 */ /* 0x000f220000300a00 */
[----:B--2---:R-:W-:-:S15]  /*8390*/  HMMA.1688.F32.TF32 R8, R4, R22, R8 ;  /* 0x000000160408723c */ /* 0x004fde0000081008 */
[----:B------:R-:W-:-:S04]  /*83a0*/  NOP ;  /* 0x0000000000007918 */ /* 0x000fc80000000000 */
[----:B------:R1:W-:Y:S04]  /*83b0*/  STL.64 [R1+0x398], R8 ;  /* 0x0003980801007387 */ /* 0x0003e80000100a00 */
[----:B------:R-:W-:Y:S01]  /*83c0*/  STL.64 [R1+0x3a0], R10 ;  /* 0x0003a00a01007387 */ /* 0x000fe20000100a00 */
[----:B-1----:R-:W-:Y:S02]  /*83d0*/  IMAD.MOV.U32 R9, RZ, RZ, R22 ;  /* 0x000000ffff097224 */ /* 0x002fe400078e0016 */
[----:B------:R-:W-:Y:S02]  /*83e0*/  IMAD.MOV.U32 R8, RZ, RZ, R23 ;  /* 0x000000ffff087224 */ /* 0x000fe400078e0017 */
[----:B------:R-:W4:Y:S01]  /*83f0*/  LDL.LU.64 R22, [R1+0xbf0] ;  /* 0x000bf00001167983 */ /* 0x000f220000300a00 */
[C---:B---3--:R-:W-:Y:S08]  /*8400*/  HMMA.1688.F32.TF32 R16, R4.reuse, R14, R16 ;  /* 0x0000000e0410723c */ /* 0x048ff00000081010 */
[----:B----4-:R-:W-:Y:S01]  /*8410*/  HMMA.1688.F32.TF32 R20, R4, R22, R24 ;  /* 0x000000160414723c */ /* 0x010fe20000081018 */
[----:B------:R-:W2:-:S15]  /*8420*/  LDL.LU.64 R26, [R1+0xbe8] ;  /* 0x000be800011a7983 */ /* 0x000e9e0000300a00 */
[----:B------:R-:W-:-:S03]  /*8430*/  NOP ;  /* 0x0000000000007918 */ /* 0x000fc60000000000 */
[----:B------:R-:W-:Y:S04]  /*8440*/  STL.64 [R1+0x388], R20 ;  /* 0x0003881401007387 */ /* 0x000fe80000100a00 */
[----:B------:R1:W-:Y:S04]  /*8450*/  STL.64 [R1+0x390], R22 ;  /* 0x0003901601007387 */ /* 0x0003e80000100a00 */
[----:B-1----:R-:W3:Y:S01]  /*8460*/  LDL.LU.64 R22, [R1+0xbe0] ;  /* 0x000be00001167983 */ /* 0x002ee20000300a00 */
[----:B------:R-:W-:Y:S02]  /*8470*/  IMAD.MOV.U32 R21, RZ, RZ, R18 ;  /* 0x000000ffff157224 */ /* 0x000fe400078e0012 */
[----:B------:R-:W-:-:S02]  /*8480*/  IMAD.MOV.U32 R20, RZ, RZ, R19 ;  /* 0x000000ffff147224 */ /* 0x000fc400078e0013 */
[----:B------:R-:W-:Y:S01]  /*8490*/  IMAD.MOV.U32 R25, RZ, RZ, R16 ;  /* 0x000000ffff197224 */ /* 0x000fe200078e0010 */
[----:B------:R-:W4:Y:S01]  /*84a0*/  LDL.LU.64 R18, [R1+0xbd8] ;  /* 0x000bd80001127983 */ /* 0x000f220000300a00 */
[----:B------:R-:W-:-:S03]  /*84b0*/  IMAD.MOV.U32 R24, RZ, RZ, R17 ;  /* 0x000000ffff187224 */ /* 0x000fc600078e0011 */
[----:B------:R-:W2:Y:S04]  /*84c0*/  LDL.LU R16, [R1+0xbd0] ;  /* 0x000bd00001107983 */ /* 0x000ea80000300800 */
[----:B---3--:R-:W-:Y:S04]  /*84d0*/  STL.64 [R1+0xbc8], R22 ;  /* 0x000bc81601007387 */ /* 0x008fe80000100a00 */
[----:B------:R1:W-:Y:S04]  /*84e0*/  STL.64 [R1+0xbc0], R20 ;  /* 0x000bc01401007387 */ /* 0x0003e80000100a00 */
[----:B-1----:R-:W4:Y:S04]  /*84f0*/  LDL.LU R20, [R1+0x200] ;  /* 0x0002000001147983 */ /* 0x002f280000300800 */
[----:B------:R-:W4:Y:S04]  /*8500*/  LDL.LU R21, [R1+0x204] ;  /* 0x0002040001157983 */ /* 0x000f280000300800 */
[----:B------:R-:W4:Y:S04]  /*8510*/  LDL.LU R22, [R1+0x208] ;  /* 0x0002080001167983 */ /* 0x000f280000300800 */
[----:B------:R-:W4:Y:S04]  /*8520*/  LDL.LU R23, [R1+0x20c] ;  /* 0x00020c0001177983 */ /* 0x000f280000300800 */
[----:B--2---:R-:W-:Y:S04]  /*8530*/  STL.64 [R1+0xba8], R26 ;  /* 0x000ba81a01007387 */ /* 0x004fe80000100a00 */
[----:B------:R-:W-:Y:S04]  /*8540*/  STL.64 [R1+0xba0], R24 ;  /* 0x000ba01801007387 */ /* 0x000fe80000100a00 */
[----:B------:R1:W-:Y:S04]  /*8550*/  STL.64 [R1+0xb38], R14 ;  /* 0x000b380e01007387 */ /* 0x0003e80000100a00 */
[----:B-1----:R-:W2:Y:S01]  /*8560*/  LDL.LU.64 R14, [R1+0x28] ;  /* 0x00002800010e7983 */ /* 0x002ea20000300a00 */
[----:B----4-:R-:W-:Y:S03]  /*8570*/  HMMA.1688.F32.TF32 R20, R4, R18, R20 ;  /* 0x000000120414723c */ /* 0x010fe60000081014 */
[----:B--2---:R1:W-:Y:S02]  /*8580*/  STL.64 [R1+0xb48], R14 ;  /* 0x000b480e01007387 */ /* 0x0043e40000100a00 */
[----:B-1----:R-:W-:-:S02]  /*8590*/  IMAD.MOV.U32 R15, RZ, RZ, R8 ;  /* 0x000000ffff0f7224 */ /* 0x002fc400078e0008 */
[----:B------:R-:W-:Y:S01]  /*85a0*/  IMAD.MOV.U32 R14, RZ, RZ, R9 ;  /* 0x000000ffff0e7224 */ /* 0x000fe200078e0009 */
[----:B------:R-:W2:Y:S04]  /*85b0*/  LDL.LU R8, [R1+0x1e0] ;  /* 0x0001e00001087983 */ /* 0x000ea80000300800 */
[----:B------:R-:W2:Y:S04]  /*85c0*/  LDL.LU R9, [R1+0x1e4] ;  /* 0x0001e40001097983 */ /* 0x000ea80000300800 */
[----:B------:R-:W2:Y:S04]  /*85d0*/  LDL.LU R10, [R1+0x1e8] ;  /* 0x0001e800010a7983 */ /* 0x000ea80000300800 */
[----:B------:R-:W2:Y:S04]  /*85e0*/  LDL.LU R11, [R1+0x1ec] ;  /* 0x0001ec00010b7983 */ /* 0x000ea80000300800 */
[----:B------:R-:W3:Y:S04]  /*85f0*/  LDL.LU R24, [R1+0x1f0] ;  /* 0x0001f00001187983 */ /* 0x000ee80000300800 */
[----:B------:R-:W3:Y:S04]  /*8600*/  LDL.LU R25, [R1+0x1f4] ;  /* 0x0001f40001197983 */ /* 0x000ee80000300800 */
[----:B------:R-:W3:Y:S04]  /*8610*/  LDL.LU R26, [R1+0x1f8] ;  /* 0x0001f800011a7983 */ /* 0x000ee80000300800 */
[----:B------:R-:W3:Y:S04]  /*8620*/  LDL.LU R27, [R1+0x1fc] ;  /* 0x0001fc00011b7983 */ /* 0x000ee80000300800 */
[----:B------:R1:W-:Y:S02]  /*8630*/  STL.64 [R1+0xb60], R14 ;  /* 0x000b600e01007387 */ /* 0x0003e40000100a00 */
[----:B-1----:R-:W-:-:S02]  /*8640*/  IMAD.MOV.U32 R14, RZ, RZ, R13 ;  /* 0x000000ffff0e7224 */ /* 0x002fc400078e000d */
[----:B------:R-:W-:-:S05]  /*8650*/  IMAD.MOV.U32 R15, RZ, RZ, R12 ;  /* 0x000000ffff0f7224 */ /* 0x000fca00078e000c */
[----:B------:R1:W-:Y:S04]  /*8660*/  STL.64 [R1+0xb78], R14 ;  /* 0x000b780e01007387 */ /* 0x0003e80000100a00 */
[----:B------:R-:W-:Y:S04]  /*8670*/  STL.64 [R1+0x378], R20 ;  /* 0x0003781401007387 */ /* 0x000fe80000100a00 */
[----:B------:R4:W-:Y:S01]  /*8680*/  STL.64 [R1+0x380], R22 ;  /* 0x0003801601007387 */ /* 0x0009e20000100a00 */
[----:B-1----:R-:W-:-:S03]  /*8690*/  IMAD.MOV.U32 R14, RZ, RZ, R16 ;  /* 0x000000ffff0e7224 */ /* 0x002fc600078e0010 */
[----:B----4-:R-:W4:Y:S04]  /*86a0*/  LDL.LU.64 R22, [R1+0xbc8] ;  /* 0x000bc80001167983 */ /* 0x010f280000300a00 */
[----:B------:R-:W2:Y:S04]  /*86b0*/  LDL.LU.64 R20, [R1+0xbc0] ;  /* 0x000bc00001147983 */ /* 0x000ea80000300a00 */
[----:B------:R4:W-:Y:S04]  /*86c0*/  STL.64 [R1+0xb40], R18 ;  /* 0x000b401201007387 */ /* 0x0009e80000100a00 */
[----:B------:R-:W2:Y:S04]  /*86d0*/  LDL.LU R16, [R1+0x1a0] ;  /* 0x0001a00001107983 */ /* 0x000ea80000300800 */
[----:B------:R-:W2:Y:S01]  /*86e0*/  LDL.LU R17, [R1+0x1a4] ;  /* 0x0001a40001117983 */ /* 0x000ea20000300800 */
[----:B----4-:R-:W-:-:S02]  /*86f0*/  IMAD.MOV.U32 R18, RZ, RZ, R23 ;  /* 0x000000ffff127224 */ /* 0x010fc400078e0017 */
[----:B------:R-:W-:Y:S01]  /*8700*/  IMAD.MOV.U32 R19, RZ, RZ, R22 ;  /* 0x000000ffff137224 */ /* 0x000fe200078e0016 */
[----:B------:R-:W4:Y:S04]  /*8710*/  LDL.LU R23, [R1+0xbbc] ;  /* 0x000bbc0001177983 */ /* 0x000f280000300800 */
[----:B------:R-:W3:Y:S04]  /*8720*/  LDL.LU R22, [R1+0xbb8] ;  /* 0x000bb80001167983 */ /* 0x000ee80000300800 */
[----:B------:R-:W-:Y:S04]  /*8730*/  STL.64 [R1+0xb58], R18 ;  /* 0x000b581201007387 */ /* 0x000fe80000100a00 */
[----:B--2---:R1:W-:Y:S04]  /*8740*/  STL.64 [R1+0xb50], R16 ;  /* 0x000b501001007387 */ /* 0x0043e80000100a00 */
[----:B-1----:R-:W2:Y:S04]  /*8750*/  LDL.LU R16, [R1+0x1b0] ;  /* 0x0001b00001107983 */ /* 0x002ea80000300800 */
[----:B------:R-:W2:Y:S04]  /*8760*/  LDL.LU R17, [R1+0x1b4] ;  /* 0x0001b40001117983 */ /* 0x000ea80000300800 */
[----:B------:R-:W2:Y:S04]  /*8770*/  LDL.LU R18, [R1+0x1b8] ;  /* 0x0001b80001127983 */ /* 0x000ea80000300800 */
[----:B------:R-:W2:Y:S04]  /*8780*/  LDL.LU R19, [R1+0x1bc] ;  /* 0x0001bc0001137983 */ /* 0x000ea80000300800 */
[----:B--2---:R3:W-:Y:S04]  /*8790*/  STL.64 [R1+0xb70], R18 ;  /* 0x000b701201007387 */ /* 0x0047e80000100a00 */
[----:B------:R1:W-:Y:S01]  /*87a0*/  STL.64 [R1+0xb68], R16 ;  /* 0x000b681001007387 */ /* 0x0003e20000100a00 */
[----:B---3--:R-:W-:-:S02]  /*87b0*/  IMAD.MOV.U32 R18, RZ, RZ, R22 ;  /* 0x000000ffff127224 */ /* 0x008fc400078e0016 */
[----:B----4-:R-:W-:Y:S01]  /*87c0*/  IMAD.MOV.U32 R19, RZ, RZ, R23 ;  /* 0x000000ffff137224 */ /* 0x010fe200078e0017 */
[----:B-1----:R-:W2:Y:S04]  /*87d0*/  LDL.LU R16, [R1+0x1c0] ;  /* 0x0001c00001107983 */ /* 0x002ea80000300800 */
[----:B------:R-:W2:Y:S04]  /*87e0*/  LDL.LU R17, [R1+0x1c4] ;  /* 0x0001c40001117983 */ /* 0x000ea80000300800 */
[----:B------:R-:W3:Y:S04]  /*87f0*/  LDL.LU R22, [R1+0xbb4] ;  /* 0x000bb40001167983 */ /* 0x000ee80000300800 */
[----:B------:R-:W3:Y:S04]  /*8800*/  LDL.LU R23, [R1+0xbb0] ;  /* 0x000bb00001177983 */ /* 0x000ee80000300800 */
[----:B------:R-:W-:Y:S01]  /*8810*/  STL.64 [R1+0xb88], R18 ;  /* 0x000b881201007387 */ /* 0x000fe20000100a00 */
[C---:B---3--:R-:W-:Y:S03]  /*8820*/  HMMA.1688.F32.TF32 R24, R4.reuse, R22, R24 ;  /* 0x000000160418723c */ /* 0x048fe60000081018 */
[----:B--2---:R1:W-:Y:S04]  /*8830*/  STL.64 [R1+0xb80], R16 ;  /* 0x000b801001007387 */ /* 0x0043e80000100a00 */
[----:B-1----:R-:W2:Y:S04]  /*8840*/  LDL.LU R16, [R1+0x1d0] ;  /* 0x0001d00001107983 */ /* 0x002ea80000300800 */
[----:B------:R-:W2:Y:S04]  /*8850*/  LDL.LU R17, [R1+0x1d4] ;  /* 0x0001d40001117983 */ /* 0x000ea80000300800 */
[----:B------:R-:W2:Y:S04]  /*8860*/  LDL.LU R18, [R1+0x1d8] ;  /* 0x0001d80001127983 */ /* 0x000ea80000300800 */
[----:B------:R-:W2:Y:S04]  /*8870*/  LDL.LU R19, [R1+0x1dc] ;  /* 0x0001dc0001137983 */ /* 0x000ea80000300800 */
[----:B------:R-:W-:Y:S04]  /*8880*/  STL.64 [R1+0x368], R24 ;  /* 0x0003681801007387 */ /* 0x000fe80000100a00 */
[----:B------:R1:W-:Y:S04]  /*8890*/  STL.64 [R1+0x370], R26 ;  /* 0x0003701a01007387 */ /* 0x0003e80000100a00 */
[----:B-1----:R-:W3:Y:S04]  /*88a0*/  LDL.LU.64 R26, [R1+0xba8] ;  /* 0x000ba800011a7983 */ /* 0x002ee80000300a00 */
[----:B------:R-:W4:Y:S01]  /*88b0*/  LDL.LU.64 R24, [R1+0xba0] ;  /* 0x000ba00001187983 */ /* 0x000f220000300a00 */
[----:B------:R-:W-:Y:S01]  /*88c0*/  IMAD.MOV.U32 R15, RZ, RZ, R0 ;  /* 0x000000ffff0f7224 */ /* 0x000fe200078e0000 */
[----:B---3--:R-:W-:Y:S02]  /*88d0*/  HMMA.1688.F32.TF32 R4, R4, R26, R8 ;  /* 0x0000001a0404723c */ /* 0x008fe40000081008 */
[----:B------:R-:W2:Y:S04]  /*88e0*/  LDL.LU.64 R10, [R1+0xb98] ;  /* 0x000b9800010a7983 */ /* 0x000ea80000300a00 */
[----:B------:R-:W2:-:S13]  /*88f0*/  LDL.LU.64 R8, [R1+0xb90] ;  /* 0x000b900001087983 */ /* 0x000e9a0000300a00 */
[----:B------:R1:W-:Y:S04]  /*8900*/  STL.64 [R1+0x358], R4 ;  /* 0x0003580401007387 */ /* 0x0003e80000100a00 */
[----:B------:R3:W-:Y:S04]  /*8910*/  STL.64 [R1+0x360], R6 ;  /* 0x0003600601007387 */ /* 0x0007e80000100a00 */
[----:B-1----:R-:W4:Y:S04]  /*8920*/  LDL.LU R4, [R1+0x190] ;  /* 0x0001900001047983 */ /* 0x002f280000300800 */
[----:B------:R-:W4:Y:S04]  /*8930*/  LDL.LU R5, [R1+0x194] ;  /* 0x0001940001057983 */ /* 0x000f280000300800 */
[----:B---3--:R-:W4:Y:S04]  /*8940*/  LDL.LU R6, [R1+0x198] ;  /* 0x0001980001067983 */ /* 0x008f280000300800 */
[----:B------:R-:W4:Y:S01]  /*8950*/  LDL.LU R7, [R1+0x19c] ;  /* 0x00019c0001077983 */ /* 0x000f220000300800 */
[----:B--2---:R-:W-:Y:S03]  /*8960*/  HMMA.1688.F32.TF32 R12, R8, R14, R16 ;  /* 0x0000000e080c723c */ /* 0x004fe60000081010 */
[----:B------:R-:W2:Y:S04]  /*8970*/  LDL.LU.64 R18, [R1+0xb88] ;  /* 0x000b880001127983 */ /* 0x000ea80000300a00 */
[----:B------:R-:W2:-:S12]  /*8980*/  LDL.LU.64 R16, [R1+0xb80] ;  /* 0x000b800001107983 */ /* 0x000e980000300a00 */
[----:B------:R-:W-:Y:S04]  /*8990*/  STL.64 [R1+0x348], R12 ;  /* 0x0003480c01007387 */ /* 0x000fe80000100a00 */
[----:B------:R1:W-:Y:S04]  /*89a0*/  STL.64 [R1+0x350], R14 ;  /* 0x0003500e01007387 */ /* 0x0003e80000100a00 */
[----:B-1----:R-:W2:Y:S02]  /*89b0*/  LDL.LU.64 R14, [R1+0xb78] ;  /* 0x000b7800010e7983 */ /* 0x002ea40000300a00 */
[----:B--2---:R-:W-:Y:S02]  /*89c0*/  HMMA.1688.F32.TF32 R12, R8, R14, R16 ;  /* 0x0000000e080c723c */ /* 0x004fe40000081010 */
[----:B------:R-:W2:Y:S04]  /*89d0*/  LDL.LU.64 R18, [R1+0xb70] ;  /* 0x000b700001127983 */ /* 0x000ea80000300a00 */
[----:B------:R-:W2:-:S13]  /*89e0*/  LDL.LU.64 R16, [R1+0xb68] ;  /* 0x000b680001107983 */ /* 0x000e9a0000300a00 */
        /* <DEDUP_REMOVED lines=9> */
[----:B--2---:R-:W-:Y:S01]  /*8a80*/  HMMA.1688.F32.TF32 R16, R8, R14, R16 ;  /* 0x0000000e0810723c */ /* 0x004fe20000081010 */
[----:B------:R-:W-:-:S02]  /*8a90*/  IMAD.MOV.U32 R29, RZ, RZ, R14 ;  /* 0x000000ffff1d7224 */ /* 0x000fc400078e000e */
[----:B------:R-:W-:-:S15]  /*8aa0*/  IMAD.MOV.U32 R28, RZ, RZ, R15 ;  /* 0x000000ffff1c7224 */ /* 0x000fde00078e000f */
[----:B------:R-:W-:Y:S01]  /*8ab0*/  NOP ;  /* 0x0000000000007918 */ /* 0x000fe20000000000 */
[----:B------:R-:W-:Y:S04]  /*8ac0*/  STL.64 [R1+0x318], R16 ;  /* 0x0003181001007387 */ /* 0x000fe80000100a00 */
[----:B------:R1:W-:Y:S04]  /*8ad0*/  STL.64 [R1+0x320], R18 ;  /* 0x0003201201007387 */ /* 0x0003e80000100a00 */
[----:B-1----:R-:W2:Y:S04]  /*8ae0*/  LDL.LU.64 R18, [R1+0xb40] ;  /* 0x000b400001127983 */ /* 0x002ea80000300a00 */
[----:B------:R-:W4:Y:S02]  /*8af0*/  LDL.LU.64 R14, [R1+0xb38] ;  /* 0x000b3800010e7983 */ /* 0x000f240000300a00 */
[----:B----4-:R-:W-:Y:S01]  /*8b00*/  HMMA.1688.F32.TF32 R4, R8, R14, R4 ;  /* 0x0000000e0804723c */ /* 0x010fe20000081004 */
[----:B------:R-:W-:-:S02]  /*8b10*/  IMAD.MOV.U32 R0, RZ, RZ, R15 ;  /* 0x000000ffff007224 */ /* 0x000fc400078e000f */
[----:B------:R-:W3:-:S15]  /*8b20*/  LDL.LU.64 R14, [R1+0xb30] ;  /* 0x000b3000010e7983 */ /* 0x000ede0000300a00 */
[----:B------:R-:W-:Y:S01]  /*8b30*/  NOP ;  /* 0x0000000000007918 */ /* 0x000fe20000000000 */
[----:B------:R1:W-:Y:S04]  /*8b40*/  STL.64 [R1+0x308], R4 ;  /* 0x0003080401007387 */ /* 0x0003e80000100a00 */
[----:B------:R4:W-:Y:S04]  /*8b50*/  STL.64 [R1+0x310], R6 ;  /* 0x0003100601007387 */ /* 0x0009e80000100a00 */
[----:B------:R-:W3:Y:S01]  /*8b60*/  LDL.LU.64 R12, [R1+0xb28] ;  /* 0x000b2800010c7983 */ /* 0x000ee20000300a00 */
[----:B-1----:R-:W-:-:S03]  /*8b70*/  IMAD.MOV.U32 R4, RZ, RZ, R2 ;  /* 0x000000ffff047224 */ /* 0x002fc600078e0002 */
[----:B------:R-:W2:Y:S01]  /*8b80*/  LDL.LU R2, [R1+0xb20] ;  /* 0x000b200001027983 */ /* 0x000ea20000300800 */
[----:B------:R-:W-:-:S03]  /*8b90*/  IMAD.MOV.U32 R5, RZ, RZ, R3 ;  /* 0x000000ffff057224 */ /* 0x000fc600078e0003 */
[----:B------:R-:W2:Y:S04]  /*8ba0*/  LDL.LU R3, [R1+0xb1c] ;  /* 0x000b1c0001037983 */ /* 0x000ea80000300800 */
[----:B----4-:R-:W4:Y:S04]  /*8bb0*/  LDL.LU R6, [R1+0x68] ;  /* 0x0000680001067983 */ /* 0x010f280000300800 */
[----:B------:R-:W4:Y:S04]  /*8bc0*/  LDL.LU R7, [R1+0x6c] ;  /* 0x00006c0001077983 */ /* 0x000f280000300800 */
[----:B----4-:R-:W-:Y:S04]  /*8bd0*/  STL.64 [R1+0x9f0], R6 ;  /* 0x0009f00601007387 */ /* 0x010fe80000100a00 */
[----:B------:R1:W-:Y:S04]  /*8be0*/  STL.64 [R1+0x9e8], R4 ;  /* 0x0009e80401007387 */ /* 0x0003e80000100a00 */
[----:B-1----:R-:W4:Y:S04]  /*8bf0*/  LDL.LU R4, [R1+0x180] ;  /* 0x0001800001047983 */ /* 0x002f280000300800 */
[----:B------:R-:W4:Y:S01]  /*8c00*/  LDL.LU R5, [R1+0x184] ;  /* 0x0001840001057983 */ /* 0x000f220000300800 */
[----:B--2---:R-:W-:-:S02]  /*8c10*/  IMAD.MOV.U32 R6, RZ, RZ, R3 ;  /* 0x000000ffff067224 */ /* 0x004fc400078e0003 */
[----:B------:R-:W-:-:S07]  /*8c20*/  IMAD.MOV.U32 R7, RZ, RZ, R2 ;  /* 0x000000ffff077224 */ /* 0x000fce00078e0002 */
[C---:B----4-:R-:W-:Y:S08]  /*8c30*/  HMMA.1688.F32.TF32 R16, R8.reuse, R18, R4 ;  /* 0x000000120810723c */ /* 0x050ff00000081004 */
[----:B---3--:R-:W-:Y:S11]  /*8c40*/  HMMA.1688.F32.TF32 R4, R8, R22, R12 ;  /* 0x000000160804723c */ /* 0x008ff6000008100c */
[----:B------:R-:W-:-:S02]  /*8c50*/  IMAD.MOV.U32 R2, RZ, RZ, R19 ;  /* 0x000000ffff027224 */ /* 0x000fc400078e0013 */
[----:B------:R-:W-:Y:S01]  /*8c60*/  IMAD.MOV.U32 R3, RZ, RZ, R18 ;  /* 0x000000ffff037224 */ /* 0x000fe200078e0012 */
[----:B------:R-:W-:Y:S04]  /*8c70*/  STL.64 [R1+0x300], R16 ;  /* 0x0003001001007387 */ /* 0x000fe80000100a00 */
[----:B------:R-:W-:Y:S04]  /*8c80*/  STL [R1+0x984], R2 ;  /* 0x0009840201007387 */ /* 0x000fe80000100800 */
[----:B------:R-:W-:Y:S04]  /*8c90*/  STL [R1+0x980], R3 ;  /* 0x0009800301007387 */ /* 0x000fe80000100800 */
[----:B------:R-:W2:Y:S04]  /*8ca0*/  LDL.LU R12, [R1+0x160] ;  /* 0x00016000010c7983 */ /* 0x000ea80000300800 */
[----:B------:R1:W-:Y:S04]  /*8cb0*/  STL.64 [R1+0x2f0], R4 ;  /* 0x0002f00401007387 */ /* 0x0003e80000100a00 */
[----:B------:R3:W-:Y:S04]  /*8cc0*/  STL.64 [R1+0x2f8], R6 ;  /* 0x0002f80601007387 */ /* 0x0007e80000100a00 */
[----:B------:R-:W2:Y:S04]  /*8cd0*/  LDL.LU R13, [R1+0x164] ;  /* 0x00016400010d7983 */ /* 0x000ea80000300800 */
[----:B------:R-:W2:Y:S04]  /*8ce0*/  LDL.LU R14, [R1+0x168] ;  /* 0x00016800010e7983 */ /* 0x000ea80000300800 */
[----:B------:R-:W2:Y:S04]  /*8cf0*/  LDL.LU R15, [R1+0x16c] ;  /* 0x00016c00010f7983 */ /* 0x000ea80000300800 */
[----:B------:R4:W-:Y:S04]  /*8d00*/  STL.64 [R1+0xaa0], R22 ;  /* 0x000aa01601007387 */ /* 0x0009e80000100a00 */
[----:B------:R-:W-:Y:S04]  /*8d10*/  STL.64 [R1+0xa98], R20 ;  /* 0x000a981401007387 */ /* 0x000fe80000100a00 */
[----:B-1----:R-:W2:Y:S04]  /*8d20*/  LDL.LU R4, [R1+0x80] ;  /* 0x0000800001047983 */ /* 0x002ea80000300800 */
[----:B------:R-:W2:Y:S04]  /*8d30*/  LDL.LU R5, [R1+0x84] ;  /* 0x0000840001057983 */ /* 0x000ea80000300800 */
[----:B---3--:R-:W3:Y:S04]  /*8d40*/  LDL.LU R6, [R1+0x88] ;  /* 0x0000880001067983 */ /* 0x008ee80000300800 */
[----:B------:R-:W3:Y:S04]  /*8d50*/  LDL.LU R7, [R1+0x8c] ;  /* 0x00008c0001077983 */ /* 0x000ee80000300800 */
[----:B----4-:R-:W4:Y:S04]  /*8d60*/  LDL.LU.64 R22, [R1+0x38] ;  /* 0x0000380001167983 */ /* 0x010f280000300a00 */
[----:B----4-:R1:W-:Y:S04]  /*8d70*/  STL.64 [R1+0xad0], R22 ;  /* 0x000ad01601007387 */ /* 0x0103e80000100a00 */
[----:B-1----:R-:W4:Y:S04]  /*8d80*/  LDL.LU.64 R22, [R1+0x48] ;  /* 0x0000480001167983 */ /* 0x002f280000300a00 */
[----:B----4-:R1:W-:Y:S04]  /*8d90*/  STL.64 [R1+0xae8], R22 ;  /* 0x000ae81601007387 */ /* 0x0103e80000100a00 */
[----:B------:R-:W4:Y:S04]  /*8da0*/  LDL.LU R16, [R1+0x120] ;  /* 0x0001200001107983 */ /* 0x000f280000300800 */
[----:B------:R-:W4:Y:S04]  /*8db0*/  LDL.LU R17, [R1+0x124] ;  /* 0x0001240001117983 */ /* 0x000f280000300800 */
[----:B------:R-:W2:Y:S04]  /*8dc0*/  LDL.LU R18, [R1+0x128] ;  /* 0x0001280001127983 */ /* 0x000ea80000300800 */
[----:B------:R-:W2:Y:S04]  /*8dd0*/  LDL.LU R19, [R1+0x12c] ;  /* 0x00012c0001137983 */ /* 0x000ea80000300800 */
[----:B-1----:R-:W3:Y:S04]  /*8de0*/  LDL.LU.64 R22, [R1+0x58] ;  /* 0x0000580001167983 */ /* 0x002ee80000300a00 */
[----:B--2---:R-:W-:Y:S04]  /*8df0*/  STL.64 [R1+0xae0], R18 ;  /* 0x000ae01201007387 */ /* 0x004fe80000100a00 */
[----:B----4-:R1:W-:Y:S04]  /*8e00*/  STL.64 [R1+0xad8], R16 ;  /* 0x000ad81001007387 */ /* 0x0103e80000100a00 */
[----:B-1----:R-:W2:Y:S04]  /*8e10*/  LDL.LU R16, [R1+0x140] ;  /* 0x0001400001107983 */ /* 0x002ea80000300800 */
[----:B------:R-:W2:Y:S04]  /*8e20*/  LDL.LU R17, [R1+0x144] ;  /* 0x0001440001117983 */ /* 0x000ea80000300800 */
[----:B------:R-:W4:Y:S04]  /*8e30*/  LDL.LU R18, [R1+0x148] ;  /* 0x0001480001127983 */ /* 0x000f280000300800 */
[----:B------:R-:W4:Y:S01]  /*8e40*/  LDL.LU R19, [R1+0x14c] ;  /* 0x00014c0001137983 */ /* 0x000f220000300800 */
[----:B------:R-:W-:Y:S03]  /*8e50*/  HMMA.1688.F32.TF32 R8, R8, R26, R12 ;  /* 0x0000001a0808723c */ /* 0x000fe6000008100c */
[----:B----4-:R-:W-:Y:S04]  /*8e60*/  STL.64 [R1+0xaf8], R18 ;  /* 0x000af81201007387 */ /* 0x010fe80000100a00 */
[----:B--2---:R1:W-:Y:S04]  /*8e70*/  STL.64 [R1+0xaf0], R16 ;  /* 0x000af01001007387 */ /* 0x0043e80000100a00 */
[----:B-1----:R-:W2:Y:S04]  /*8e80*/  LDL.LU R16, [R1+0x150] ;  /* 0x0001500001107983 */ /* 0x002ea80000300800 */
[----:B------:R-:W2:Y:S04]  /*8e90*/  LDL.LU R17, [R1+0x154] ;  /* 0x0001540001117983 */ /* 0x000ea80000300800 */
[----:B------:R-:W2:Y:S04]  /*8ea0*/  LDL.LU R18, [R1+0x158] ;  /* 0x0001580001127983 */ /* 0x000ea80000300800 */
[----:B------:R-:W2:Y:S04]  /*8eb0*/  LDL.LU R19, [R1+0x15c] ;  /* 0x00015c0001137983 */ /* 0x000ea80000300800 */
[----:B---3--:R1:W-:Y:S04]  /*8ec0*/  STL.64 [R1+0xa00], R6 ;  /* 0x000a000601007387 */ /* 0x0083e80000100a00 */
[----:B------:R-:W-:Y:S04]  /*8ed0*/  STL.64 [R1+0x9f8], R4 ;  /* 0x0009f80401007387 */ /* 0x000fe80000100a00 */
[----:B-1----:R-:W3:Y:S01]  /*8ee0*/  LDL.LU R6, [R1+0x18] ;  /* 0x0000180001067983 */ /* 0x002ee20000300800 */
[----:B------:R-:W-:-:S03]  /*8ef0*/  IMAD.MOV.U32 R7, RZ, RZ, R0 ;  /* 0x000000ffff077224 */ /* 0x000fc600078e0000 */
[----:B------:R-:W4:Y:S04]  /*8f00*/  LDL.LU R0, [R1+0xb18] ;  /* 0x000b180001007983 */ /* 0x000f280000300800 */
[----:B------:R-:W2:Y:S04]  /*8f10*/  LDL.LU.64 R14, [R1+0xb10] ;  /* 0x000b1000010e7983 */ /* 0x000ea80000300a00 */
[----:B------:R-:W2:Y:S04]  /*8f20*/  LDL.LU.64 R12, [R1+0xb08] ;  /* 0x000b0800010c7983 */ /* 0x000ea80000300a00 */
[----:B------:R-:W-:Y:S04]  /*8f30*/  STL.64 [R1+0xa90], R26 ;  /* 0x000a901a01007387 */ /* 0x000fe80000100a00 */
[----:B------:R1:W-:Y:S04]  /*8f40*/  STL.64 [R1+0xa88], R24 ;  /* 0x000a881801007387 */ /* 0x0003e80000100a00 */
[----:B------:R1:W-:Y:S04]  /*8f50*/  STL.64 [R1+0x270], R8 ;  /* 0x0002700801007387 */ /* 0x0003e80000100a00 */
[----:B------:R1:W-:Y:S04]  /*8f60*/  STL.64 [R1+0x278], R10 ;  /* 0x0002780a01007387 */ /* 0x0003e80000100a00 */
[----:B-1----:R-:W2:Y:S04]  /*8f70*/  LDL.LU R24, [R1+0x130] ;  /* 0x0001300001187983 */ /* 0x002ea80000300800 */
[----:B------:R-:W2:Y:S04]  /*8f80*/  LDL.LU R25, [R1+0x134] ;  /* 0x0001340001197983 */ /* 0x000ea80000300800 */
[----:B------:R-:W2:Y:S04]  /*8f90*/  LDL.LU R26, [R1+0x138] ;  /* 0x00013800011a7983 */ /* 0x000ea80000300800 */
[----:B------:R-:W2:Y:S04]  /*8fa0*/  LDL.LU R27, [R1+0x13c] ;  /* 0x00013c00011b7983 */ /* 0x000ea80000300800 */
[----:B------:R-:W2:Y:S04]  /*8fb0*/  LDL.LU R8, [R1+0x70] ;  /* 0x0000700001087983 */ /* 0x000ea80000300800 */
[----:B------:R-:W2:Y:S04]  /*8fc0*/  LDL.LU R9, [R1+0x74] ;  /* 0x0000740001097983 */ /* 0x000ea80000300800 */
[----:B------:R-:W2:Y:S04]  /*8fd0*/  LDL.LU R10, [R1+0x78] ;  /* 0x00007800010a7983 */ /* 0x000ea80000300800 */
[----:B------:R-:W2:Y:S04]  /*8fe0*/  LDL.LU R11, [R1+0x7c] ;  /* 0x00007c00010b7983 */ /* 0x000ea80000300800 */
[----:B--2---:R-:W-:Y:S04]  /*8ff0*/  STL.64 [R1+0xa10], R10 ;  /* 0x000a100a01007387 */ /* 0x004fe80000100a00 */
[----:B------:R1:W-:Y:S04]  /*9000*/  STL.64 [R1+0xa08], R8 ;  /* 0x000a080801007387 */ /* 0x0003e80000100a00 */
[----:B-1----:R-:W2:Y:S04]  /*9010*/  LDL.LU R8, [R1+0x90] ;  /* 0x0000900001087983 */ /* 0x002ea80000300800 */
[----:B------:R-:W2:Y:S04]  /*9020*/  LDL.LU R9, [R1+0x94] ;  /* 0x0000940001097983 */ /* 0x000ea80000300800 */
[----:B------:R-:W2:Y:S04]  /*9030*/  LDL.LU R10, [R1+0x98] ;  /* 0x00009800010a7983 */ /* 0x000ea80000300800 */
[----:B------:R-:W2:Y:S01]  /*9040*/  LDL.LU R11, [R1+0x9c] ;  /* 0x00009c00010b7983 */ /* 0x000ea20000300800 */
[----:B------:R-:W-:Y:S01]  /*9050*/  HMMA.1688.F32.TF32 R16, R12, R22, R16 ;  /* 0x000000160c10723c */ /* 0x000fe20000081010 */
[----:B------:R-:W-:-:S02]  /*9060*/  IMAD.MOV.U32 R3, RZ, RZ, R22 ;  /* 0x000000ffff037224 */ /* 0x000fc400078e0016 */
[----:B------:R-:W-:Y:S01]  /*9070*/  IMAD.MOV.U32 R2, RZ, RZ, R23 ;  /* 0x000000ffff027224 */ /* 0x000fe200078e0017 */
[----:B--2---:R1:W-:Y:S04]  /*9080*/  STL.64 [R1+0xa20], R10 ;  /* 0x000a200a01007387 */ /* 0x0043e80000100a00 */
[----:B------:R-:W-:Y:S01]  /*9090*/  STL.64 [R1+0xa18], R8 ;  /* 0x000a180801007387 */ /* 0x000fe20000100a00 */
[----:B-1----:R-:W-:-:S03]  /*90a0*/  IMAD.MOV.U32 R10, RZ, RZ, R29 ;  /* 0x000000ffff0a7224 */ /* 0x002fc600078e001d */
[----:B------:R-:W2:Y:S01]  /*90b0*/  LDL.LU R29, [R1+0xb04] ;  /* 0x000b0400011d7983 */ /* 0x000ea20000300800 */
[----:B------:R-:W-:-:S03]  /*90c0*/  IMAD.MOV.U32 R11, RZ, RZ, R28 ;  /* 0x000000ffff0b7224 */ /* 0x000fc600078e001c */
[----:B------:R-:W2:Y:S04]  /*90d0*/  LDL.LU R28, [R1+0xb00] ;  /* 0x000b0000011c7983 */ /* 0x000ea80000300800 */
[----:B------:R-:W-:Y:S04]  /*90e0*/  STL.64 [R1+0x2e0], R16 ;  /* 0x0002e01001007387 */ /* 0x000fe80000100a00 */
[----:B------:R1:W-:Y:S04]  /*90f0*/  STL.64 [R1+0x2e8], R18 ;  /* 0x0002e81201007387 */ /* 0x0003e80000100a00 */
[----:B-1----:R-:W2:Y:S04]  /*9100*/  LDL.LU.64 R18, [R1+0xaf8] ;  /* 0x000af80001127983 */ /* 0x002ea80000300a00 */
[----:B------:R-:W2:Y:S04]  /*9110*/  LDL.LU.64 R16, [R1+0xaf0] ;  /* 0x000af00001107983 */ /* 0x000ea80000300a00 */
[----:B------:R-:W2:Y:S02]  /*9120*/  LDL.LU.64 R22, [R1+0xae8] ;  /* 0x000ae80001167983 */ /* 0x000ea40000300a00 */
[----:B--2---:R-:W-:Y:S01]  /*9130*/  HMMA.1688.F32.TF32 R16, R12, R22, R16 ;  /* 0x000000160c10723c */ /* 0x004fe20000081010 */
[----:B------:R-:W-:-:S02]  /*9140*/  IMAD.MOV.U32 R5, RZ, RZ, R22 ;  /* 0x000000ffff057224 */ /* 0x000fc400078e0016 */
[----:B------:R-:W-:-:S15]  /*9150*/  IMAD.MOV.U32 R4, RZ, RZ, R23 ;  /* 0x000000ffff047224 */ /* 0x000fde00078e0017 */
[----:B------:R-:W-:Y:S01]  /*9160*/  NOP ;  /* 0x0000000000007918 */ /* 0x000fe20000000000 */
[----:B------:R-:W-:Y:S04]  /*9170*/  STL.64 [R1+0x2d0], R16 ;  /* 0x0002d01001007387 */ /* 0x000fe80000100a00 */
[----:B------:R1:W-:Y:S04]  /*9180*/  STL.64 [R1+0x2d8], R18 ;  /* 0x0002d81201007387 */ /* 0x0003e80000100a00 */
[----:B-1----:R-:W2:Y:S04]  /*9190*/  LDL.LU.64 R18, [R1+0xae0] ;  /* 0x000ae00001127983 */ /* 0x002ea80000300a00 */
[----:B------:R-:W2:Y:S04]  /*91a0*/  LDL.LU.64 R16, [R1+0xad8] ;  /* 0x000ad80001107983 */ /* 0x000ea80000300a00 */
[----:B------:R-:W2:Y:S02]  /*91b0*/  LDL.LU.64 R22, [R1+0xad0] ;  /* 0x000ad00001167983 */ /* 0x000ea40000300a00 */
[C---:B--2---:R-:W-:Y:S08]  /*91c0*/  HMMA.1688.F32.TF32 R24, R12.reuse, R22, R24 ;  /* 0x000000160c18723c */ /* 0x044ff00000081018 */
[----:B------:R-:W-:Y:S01]  /*91d0*/  HMMA.1688.F32.TF32 R16, R12, R10, R16 ;  /* 0x0000000a0c10723c */ /* 0x000fe20000081010 */
[----:B------:R-:W-:-:S02]  /*91e0*/  IMAD.MOV.U32 R9, RZ, RZ, R22 ;  /* 0x000000ffff097224 */ /* 0x000fc400078e0016 */
[----:B------:R-:W-:-:S08]  /*91f0*/  IMAD.MOV.U32 R8, RZ, RZ, R23 ;  /* 0x000000ffff087224 */ /* 0x000fd000078e0017 */
[----:B------:R-:W-:Y:S04]  /*9200*/  STL.64 [R1+0x2c0], R24 ;  /* 0x0002c01801007387 */ /* 0x000fe80000100a00 */
[----:B------:R-:W-:Y:S04]  /*9210*/  STL.64 [R1+0x2c8], R26 ;  /* 0x0002c81a01007387 */ /* 0x000fe80000100a00 */
[----:B------:R1:W-:Y:S04]  /*9220*/  STL.64 [R1+0xa30], R10 ;  /* 0x000a300a01007387 */ /* 0x0003e80000100a00 */
[----:B------:R2:W-:Y:S04]  /*9230*/  STL.64 [R1+0x2b0], R16 ;  /* 0x0002b01001007387 */ /* 0x0005e80000100a00 */
[----:B------:R2:W-:Y:S01]  /*9240*/  STL.64 [R1+0x2b8], R18 ;  /* 0x0002b81201007387 */ /* 0x0005e20000100a00 */
[----:B-1----:R-:W-:-:S02]  /*9250*/  IMAD.MOV.U32 R10, RZ, RZ, R9 ;  /* 0x000000ffff0a7224 */ /* 0x002fc400078e0009 */
[----:B------:R-:W-:-:S05]  /*9260*/  IMAD.MOV.U32 R11, RZ, RZ, R8 ;  /* 0x000000ffff0b7224 */ /* 0x000fca00078e0008 */
[----:B------:R-:W-:Y:S04]  /*9270*/  STL.64 [R1+0xa48], R10 ;  /* 0x000a480a01007387 */ /* 0x000fe80000100a00 */
[----:B--2---:R-:W2:Y:S04]  /*9280*/  LDL.LU R16, [R1+0xe0] ;  /* 0x0000e00001107983 */ /* 0x004ea80000300800 */
        /* <DEDUP_REMOVED lines=8> */
[----:B------:R-:W2:Y:S04]  /*9310*/  LDL.LU R19, [R1+0x10c] ;  /* 0x00010c0001137983 */ /* 0x000ea80000300800 */
[----:B--2---:R-:W-:Y:S04]  /*9320*/  STL.64 [R1+0xac8], R18 ;  /* 0x000ac81201007387 */ /* 0x004fe80000100a00 */
[----:B------:R1:W-:Y:S04]  /*9330*/  STL.64 [R1+0xac0], R16 ;  /* 0x000ac01001007387 */ /* 0x0003e80000100a00 */
[----:B-1----:R-:W3:Y:S04]  /*9340*/  LDL.LU R16, [R1+0x110] ;  /* 0x0001100001107983 */ /* 0x002ee80000300800 */
[----:B------:R-:W3:Y:S04]  /*9350*/  LDL.LU R17, [R1+0x114] ;  /* 0x0001140001117983 */ /* 0x000ee80000300800 */
[----:B------:R-:W3:Y:S04]  /*9360*/  LDL.LU R18, [R1+0x118] ;  /* 0x0001180001127983 */ /* 0x000ee80000300800 */
[----:B------:R-:W3:Y:S01]  /*9370*/  LDL.LU R19, [R1+0x11c] ;  /* 0x00011c0001137983 */ /* 0x000ee20000300800 */
[----:B------:R-:W-:-:S02]  /*9380*/  IMAD.MOV.U32 R10, RZ, RZ, R5 ;  /* 0x000000ffff0a7224 */ /* 0x000fc400078e0005 */
[----:B------:R-:W-:Y:S01]  /*9390*/  IMAD.MOV.U32 R11, RZ, RZ, R4 ;  /* 0x000000ffff0b7224 */ /* 0x000fe200078e0004 */
[----:B------:R-:W2:Y:S04]  /*93a0*/  LDL.LU.64 R22, [R1+0x8] ;  /* 0x0000080001167983 */ /* 0x000ea80000300a00 */
[----:B------:R-:W2:Y:S04]  /*93b0*/  LDL.LU R24, [R1+0xf0] ;  /* 0x0000f00001187983 */ /* 0x000ea80000300800 */
[----:B------:R-:W2:Y:S04]  /*93c0*/  LDL.LU R25, [R1+0xf4] ;  /* 0x0000f40001197983 */ /* 0x000ea80000300800 */
[----:B------:R-:W2:Y:S04]  /*93d0*/  LDL.LU R26, [R1+0xf8] ;  /* 0x0000f800011a7983 */ /* 0x000ea80000300800 */
[----:B------:R-:W2:Y:S04]  /*93e0*/  LDL.LU R27, [R1+0xfc] ;  /* 0x0000fc00011b7983 */ /* 0x000ea80000300800 */
[----:B------:R-:W-:Y:S01]  /*93f0*/  STL.64 [R1+0xa60], R10 ;  /* 0x000a600a01007387 */ /* 0x000fe20000100a00 */
[----:B---3--:R-:W-:-:S15]  /*9400*/  HMMA.1688.F32.TF32 R16, R12, R6, R16 ;  /* 0x000000060c10723c */ /* 0x008fde0000081010 */
[----:B------:R-:W-:-:S04]  /*9410*/  NOP ;  /* 0x0000000000007918 */ /* 0x000fc80000000000 */
[----:B------:R-:W-:Y:S04]  /*9420*/  STL.64 [R1+0x2a0], R16 ;  /* 0x0002a01001007387 */ /* 0x000fe80000100a00 */
[----:B------:R1:W-:Y:S04]  /*9430*/  STL.64 [R1+0x2a8], R18 ;  /* 0x0002a81201007387 */ /* 0x0003e80000100a00 */
[----:B-1----:R-:W2:Y:S04]  /*9440*/  LDL.LU.64 R18, [R1+0xac8] ;  /* 0x000ac80001127983 */ /* 0x002ea80000300a00 */
[----:B------:R-:W2:Y:S04]  /*9450*/  LDL.LU.64 R16, [R1+0xac0] ;  /* 0x000ac00001107983 */ /* 0x000ea80000300a00 */
[----:B------:R1:W-:Y:S04]  /*9460*/  STL.64 [R1+0xa28], R6 ;  /* 0x000a280601007387 */ /* 0x0003e80000100a00 */
[----:B------:R-:W3:Y:S04]  /*9470*/  LDL.LU R4, [R1+0xa0] ;  /* 0x0000a00001047983 */ /* 0x000ee80000300800 */
[----:B------:R-:W3:Y:S04]  /*9480*/  LDL.LU R5, [R1+0xa4] ;  /* 0x0000a40001057983 */ /* 0x000ee80000300800 */
[----:B-1----:R-:W2:Y:S04]  /*9490*/  LDL.LU R6, [R1+0xa8] ;  /* 0x0000a80001067983 */ /* 0x002ea80000300800 */
[----:B------:R-:W2:Y:S04]  /*94a0*/  LDL.LU R7, [R1+0xac] ;  /* 0x0000ac0001077983 */ /* 0x000ea80000300800 */
[----:B--2---:R-:W-:Y:S04]  /*94b0*/  STL.64 [R1+0xa40], R6 ;  /* 0x000a400601007387 */ /* 0x004fe80000100a00 */
[----:B---3--:R1:W-:Y:S04]  /*94c0*/  STL.64 [R1+0xa38], R4 ;  /* 0x000a380401007387 */ /* 0x0083e80000100a00 */
[----:B-1----:R-:W2:Y:S04]  /*94d0*/  LDL.LU R4, [R1+0xb0] ;  /* 0x0000b00001047983 */ /* 0x002ea80000300800 */
[----:B------:R-:W2:Y:S01]  /*94e0*/  LDL.LU R5, [R1+0xb4] ;  /* 0x0000b40001057983 */ /* 0x000ea20000300800 */
[----:B------:R-:W-:-:S02]  /*94f0*/  IMAD.MOV.U32 R6, RZ, RZ, R28 ;  /* 0x000000ffff067224 */ /* 0x000fc400078e001c */
[----:B------:R-:W-:Y:S01]  /*9500*/  IMAD.MOV.U32 R7, RZ, RZ, R29 ;  /* 0x000000ffff077224 */ /* 0x000fe200078e001d */
[----:B------:R-:W3:Y:S04]  /*9510*/  LDL.LU R28, [R1+0xabc] ;  /* 0x000abc00011c7983 */ /* 0x000ee80000300800 */
[----:B------:R-:W3:Y:S04]  /*9520*/  LDL.LU R29, [R1+0xab8] ;  /* 0x000ab800011d7983 */ /* 0x000ee80000300800 */
[----:B------:R-:W-:Y:S04]  /*9530*/  STL.64 [R1+0xa58], R6 ;  /* 0x000a580601007387 */ /* 0x000fe80000100a00 */
[----:B--2---:R1:W-:Y:S04]  /*9540*/  STL.64 [R1+0xa50], R4 ;  /* 0x000a500401007387 */ /* 0x0043e80000100a00 */
[----:B-1----:R-:W2:Y:S04]  /*9550*/  LDL.LU R4, [R1+0xc0] ;  /* 0x0000c00001047983 */ /* 0x002ea80000300800 */
[----:B------:R-:W2:Y:S04]  /*9560*/  LDL.LU R5, [R1+0xc4] ;  /* 0x0000c40001057983 */ /* 0x000ea80000300800 */
[----:B------:R-:W2:Y:S04]  /*9570*/  LDL.LU R6, [R1+0xc8] ;  /* 0x0000c80001067983 */ /* 0x000ea80000300800 */
[----:B------:R-:W2:Y:S01]  /*9580*/  LDL.LU R7, [R1+0xcc] ;  /* 0x0000cc0001077983 */ /* 0x000ea20000300800 */
[----:B------:R-:W-:Y:S01]  /*9590*/  HMMA.1688.F32.TF32 R16, R12, R22, R16 ;  /* 0x000000160c10723c */ /* 0x000fe20000081010 */
[----:B------:R-:W-:-:S02]  /*95a0*/  IMAD.MOV.U32 R10, RZ, RZ, R3 ;  /* 0x000000ffff0a7224 */ /* 0x000fc400078e0003 */
[----:B------:R-:W-:Y:S02]  /*95b0*/  IMAD.MOV.U32 R11, RZ, RZ, R2 ;  /* 0x000000ffff0b7224 */ /* 0x000fe400078e0002 */
[----:B------:R-:W-:Y:S02]  /*95c0*/  IMAD.MOV.U32 R3, RZ, RZ, R22 ;  /* 0x000000ffff037224 */ /* 0x000fe400078e0016 */
[----:B------:R-:W-:Y:S01]  /*95d0*/  IMAD.MOV.U32 R2, RZ, RZ, R23 ;  /* 0x000000ffff027224 */ /* 0x000fe200078e0017 */
[----:B--2---:R-:W-:Y:S04]  /*95e0*/  STL.64 [R1+0xa70], R6 ;  /* 0x000a700601007387 */ /* 0x004fe80000100a00 */
[----:B------:R1:W-:Y:S04]  /*95f0*/  STL.64 [R1+0xa68], R4 ;  /* 0x000a680401007387 */ /* 0x0003e80000100a00 */
[----:B-1----:R-:W2:Y:S04]  /*9600*/  LDL.LU R4, [R1+0xd0] ;  /* 0x0000d00001047983 */ /* 0x002ea80000300800 */
[----:B------:R-:W2:Y:S04]  /*9610*/  LDL.LU R5, [R1+0xd4] ;  /* 0x0000d40001057983 */ /* 0x000ea80000300800 */
[----:B------:R-:W-:Y:S04]  /*9620*/  STL.64 [R1+0x290], R16 ;  /* 0x0002901001007387 */ /* 0x000fe80000100a00 */
[----:B------:R1:W-:Y:S04]  /*9630*/  STL.64 [R1+0x298], R18 ;  /* 0x0002981201007387 */ /* 0x0003e80000100a00 */
[----:B-1----:R-:W2:Y:S04]  /*9640*/  LDL.LU.64 R18, [R1+0xab0] ;  /* 0x000ab00001127983 */ /* 0x002ea80000300a00 */
[----:B------:R-:W2:Y:S04]  /*9650*/  LDL.LU.64 R16, [R1+0xaa8] ;  /* 0x000aa80001107983 */ /* 0x000ea80000300a00 */
[----:B------:R-:W2:Y:S04]  /*9660*/  LDL.LU.64 R22, [R1+0xaa0] ;  /* 0x000aa00001167983 */ /* 0x000ea80000300a00 */
[----:B------:R-:W3:Y:S01]  /*9670*/  LDL.LU.64 R20, [R1+0xa98] ;  /* 0x000a980001147983 */ /* 0x000ee20000300a00 */
[----:B--2---:R-:W-:-:S15]  /*9680*/  HMMA.1688.F32.TF32 R24, R12, R22, R24 ;  /* 0x000000160c18723c */ /* 0x004fde0000081018 */
[----:B------:R-:W-:-:S04]  /*9690*/  NOP ;  /* 0x0000000000007918 */ /* 0x000fc80000000000 */
[----:B------:R-:W-:Y:S04]  /*96a0*/  STL.64 [R1+0x280], R24 ;  /* 0x0002801801007387 */ /* 0x000fe80000100a00 */
[----:B------:R1:W-:Y:S04]  /*96b0*/  STL.64 [R1+0x288], R26 ;  /* 0x0002881a01007387 */ /* 0x0003e80000100a00 */
[----:B-1----:R-:W2:Y:S04]  /*96c0*/  LDL.LU.64 R26, [R1+0xa90] ;  /* 0x000a9000011a7983 */ /* 0x002ea80000300a00 */
[----:B------:R-:W4:Y:S01]  /*96d0*/  LDL.LU.64 R24, [R1+0xa88] ;  /* 0x000a880001187983 */ /* 0x000f220000300a00 */
[----:B---3--:R-:W-:Y:S01]  /*96e0*/  IMAD.MOV.U32 R6, RZ, RZ, R29 ;  /* 0x000000ffff067224 */ /* 0x008fe200078e001d */
[----:B--2---:R-:W-:Y:S02]  /*96f0*/  HMMA.1688.F32.TF32 R12, R12, R26, R16 ;  /* 0x0000001a0c0c723c */ /* 0x004fe40000081010 */
[----:B------:R-:W2:Y:S04]  /*9700*/  LDL.LU.64 R18, [R1+0xa80] ;  /* 0x000a800001127983 */ /* 0x000ea80000300a00 */
[----:B------:R-:W2:Y:S01]  /*9710*/  LDL.LU.64 R16, [R1+0xa78] ;  /* 0x000a780001107983 */ /* 0x000ea20000300a00 */
[----:B------:R-:W-:-:S12]  /*9720*/  IMAD.MOV.U32 R7, RZ, RZ, R28 ;  /* 0x000000ffff077224 */ /* 0x000fd800078e001c */
[----:B------:R-:W-:Y:S04]  /*9730*/  STL.64 [R1+0x260], R12 ;  /* 0x0002600c01007387 */ /* 0x000fe80000100a00 */
[----:B------:R-:W-:Y:S01]  /*9740*/  STL.64 [R1+0x268], R14 ;  /* 0x0002680e01007387 */ /* 0x000fe20000100a00 */
[----:B--2---:R-:W-:Y:S03]  /*9750*/  HMMA.1688.F32.TF32 R8, R16, R10, R4 ;  /* 0x0000000a1008723c */ /* 0x004fe60000081004 */
[----:B------:R-:W2:Y:S04]  /*9760*/  LDL.LU.64 R6, [R1+0xa70] ;  /* 0x000a700001067983 */ /* 0x000ea80000300a00 */
[----:B------:R-:W2:-:S12]  /*9770*/  LDL.LU.64 R4, [R1+0xa68] ;  /* 0x000a680001047983 */ /* 0x000e980000300a00 */
[----:B------:R-:W-:Y:S01]  /*9780*/  IMAD.MOV.U32 R29, RZ, RZ, R10 ;  /* 0x000000ffff1d7224 */ /* 0x000fe200078e000a */
[----:B------:R2:W-:Y:S01]  /*9790*/  STL.64 [R1+0x250], R8 ;  /* 0x0002500801007387 */ /* 0x0005e20000100a00 */
[----:B------:R-:W-:-:S03]  /*97a0*/  IMAD.MOV.U32 R28, RZ, RZ, R11 ;  /* 0x000000ffff1c7224 */ /* 0x000fc600078e000b */
[----:B------:R-:W2:Y:S04]  /*97b0*/  LDL.LU.64 R10, [R1+0xa60] ;  /* 0x000a6000010a7983 */ /* 0x000ea80000300a00 */
[----:B------:R-:W-:Y:S04]  /*97c0*/  STL [R1+0x89c], R28 ;  /* 0x00089c1c01007387 */ /* 0x000fe80000100800 */
[----:B------:R-:W-:Y:S01]  /*97d0*/  STL [R1+0x898], R29 ;  /* 0x0008981d01007387 */ /* 0x000fe20000100800 */
        /* <DEDUP_REMOVED lines=9> */
[----:B------:R-:W-:Y:S01]  /*9870*/  IMAD.MOV.U32 R28, RZ, RZ, R10 ;  /* 0x000000ffff1c7224 */ /* 0x000fe200078e000a */
[----:B------:R2:W-:Y:S01]  /*9880*/  STL.64 [R1+0x230], R8 ;  /* 0x0002300801007387 */ /* 0x0005e20000100a00 */
[----:B------:R-:W-:-:S03]  /*9890*/  IMAD.MOV.U32 R29, RZ, RZ, R11 ;  /* 0x000000ffff1d7224 */ /* 0x000fc600078e000b */
[----:B------:R-:W2:Y:S04]  /*98a0*/  LDL.LU.64 R10, [R1+0xa30] ;  /* 0x000a3000010a7983 */ /* 0x000ea80000300a00 */
[----:B------:R-:W-:Y:S04]  /*98b0*/  STL [R1+0x8dc], R29 ;  /* 0x0008dc1d01007387 */ /* 0x000fe80000100800 */
[----:B------:R-:W-:Y:S01]  /*98c0*/  STL [R1+0x8d8], R28 ;  /* 0x0008d81c01007387 */ /* 0x000fe20000100800 */
[----:B--2---:R-:W-:Y:S03]  /*98d0*/  HMMA.1688.F32.TF32 R8, R16, R10, R4 ;  /* 0x0000000a1008723c */ /* 0x004fe60000081004 */
[----:B------:R-:W2:-:S15]  /*98e0*/  LDL.LU.64 R6, [R1+0xa28] ;  /* 0x000a280001067983 */ /* 0x000e9e0000300a00 */
[----:B------:R-:W-:Y:S01]  /*98f0*/  NOP ;  /* 0x0000000000007918 */ /* 0x000fe20000000000 */
[----:B------:R-:W-:Y:S04]  /*9900*/  STL.64 [R1+0x220], R8 ;  /* 0x0002200801007387 */ /* 0x000fe80000100a00 */
[----:B------:R1:W-:Y:S04]  /*9910*/  STL.64 [R1+0x228], R10 ;  /* 0x0002280a01007387 */ /* 0x0003e80000100a00 */
[----:B-1----:R-:W2:Y:S04]  /*9920*/  LDL.LU.64 R10, [R1+0xa20] ;  /* 0x000a2000010a7983 */ /* 0x002ea80000300a00 */
[----:B------:R-:W2:Y:S02]  /*9930*/  LDL.LU.64 R8, [R1+0xa18] ;  /* 0x000a180001087983 */ /* 0x000ea40000300a00 */
[----:B--2---:R-:W-:Y:S02]  /*9940*/  HMMA.1688.F32.TF32 R4, R16, R6, R8 ;  /* 0x000000061004723c */ /* 0x004fe40000081008 */
[----:B------:R-:W2:Y:S04]  /*9950*/  LDL.LU.64 R10, [R1+0xa10] ;  /* 0x000a1000010a7983 */ /* 0x000ea80000300a00 */
[----:B------:R-:W2:-:S13]  /*9960*/  LDL.LU.64 R8, [R1+0xa08] ;  /* 0x000a080001087983 */ /* 0x000e9a0000300a00 */
[----:B------:R-:W-:Y:S01]  /*9970*/  IMAD.MOV.U32 R29, RZ, RZ, R6 ;  /* 0x000000ffff1d7224 */ /* 0x000fe200078e0006 */
[----:B------:R1:W-:Y:S01]  /*9980*/  STL.64 [R1+0x200], R4 ;  /* 0x0002000401007387 */ /* 0x0003e20000100a00 */
[----:B------:R-:W-:-:S03]  /*9990*/  IMAD.MOV.U32 R28, RZ, RZ, R7 ;  /* 0x000000ffff1c7224 */ /* 0x000fc600078e0007 */
[----:B------:R-:W3:Y:S04]  /*99a0*/  LDL.LU.64 R6, [R1+0xa00] ;  /* 0x000a000001067983 */ /* 0x000ee80000300a00 */
[----:B-1----:R-:W3:Y:S01]  /*99b0*/  LDL.LU.64 R4, [R1+0x9f8] ;  /* 0x0009f80001047983 */ /* 0x002ee20000300a00 */
[----:B------:R-:W-:Y:S02]  /*99c0*/  IMAD.MOV.U32 R14, RZ, RZ, R3 ;  /* 0x000000ffff0e7224 */ /* 0x000fe400078e0003 */
[----:B------:R-:W-:-:S07]  /*99d0*/  IMAD.MOV.U32 R15, RZ, RZ, R2 ;  /* 0x000000ffff0f7224 */ /* 0x000fce00078e0002 */
[C---:B---3--:R-:W-:Y:S01]  /*99e0*/  HMMA.1688.F32.TF32 R12, R16.reuse, R14, R4 ;  /* 0x0000000e100c723c */ /* 0x048fe20000081004 */
[----:B------:R-:W3:Y:S04]  /*99f0*/  LDL.LU.64 R6, [R1+0x9f0] ;  /* 0x0009f00001067983 */ /* 0x000ee80000300a00 */
[----:B------:R-:W3:Y:S03]  /*9a00*/  LDL.LU.64 R4, [R1+0x9e8] ;  /* 0x0009e80001047983 */ /* 0x000ee60000300a00 */
[C---:B--2---:R-:W-:Y:S11]  /*9a10*/  HMMA.1688.F32.TF32 R8, R16.reuse, R22, R8 ;  /* 0x000000161008723c */ /* 0x044ff60000081008 */
[----:B------:R-:W-:Y:S04]  /*9a20*/  STL.64 [R1+0x210], R12 ;  /* 0x0002100c01007387 */ /* 0x000fe80000100a00 */
[----:B------:R-:W-:Y:S04]  /*9a30*/  STL.64 [R1+0x218], R14 ;  /* 0x0002180e01007387 */ /* 0x000fe80000100a00 */
[----:B------:R-:W2:Y:S04]  /*9a40*/  LDL R2, [R1+0x53c] ;  /* 0x00053c0001027983 */ /* 0x000ea80000100800 */
[----:B------:R-:W-:Y:S04]  /*9a50*/  STL.64 [R1+0x1f0], R8 ;  /* 0x0001f00801007387 */ /* 0x000fe80000100a00 */
[----:B------:R-:W-:Y:S04]  /*9a60*/  STL.64 [R1+0x1f8], R10 ;  /* 0x0001f80a01007387 */ /* 0x000fe80000100a00 */
[----:B----4-:R-:W-:Y:S04]  /*9a70*/  LDS R12, [R0+UR7+0x8000] ;  /* 0x00800007000c7984 */ /* 0x010fe80008000800 */
[----:B------:R-:W-:Y:S01]  /*9a80*/  LDS R14, [R0+UR7+0xa000] ;  /* 0x00a00007000e7984 */ /* 0x000fe20008000800 */
[----:B---3--:R-:W-:Y:S01]  /*9a90*/  HMMA.1688.F32.TF32 R4, R16, R26, R4 ;  /* 0x0000001a1004723c */ /* 0x008fe20000081004 */
[----:B------:R-:W-:-:S02]  /*9aa0*/  LOP3.LUT R27, R0, 0x20, RZ, 0x3c, !PT ;  /* 0x00000020001b7812 */ /* 0x000fc400078e3cff */
[----:B------:R-:W-:Y:S04]  /*9ab0*/  LDS R18, [R0+UR7+0xa200] ;  /* 0x00a2000700127984 */ /* 0x000fe80008000800 */
[----:B------:R-:W1:Y:S04]  /*9ac0*/  LDS R19, [R27+UR7+0xa200] ;  /* 0x00a200071b137984 */ /* 0x000e680008000800 */
[----:B------:R-:W-:Y:S04]  /*9ad0*/  LDS R16, [R0+UR7+0x8200] ;  /* 0x0082000700107984 */ /* 0x000fe80008000800 */
[----:B------:R-:W3:Y:S04]  /*9ae0*/  LDS R17, [R27+UR7+0x8200] ;  /* 0x008200071b117984 */ /* 0x000ee80008000800 */
[----:B------:R-:W-:Y:S04]  /*9af0*/  LDS R13, [R27+UR7+0x8000] ;  /* 0x008000071b0d7984 */ /* 0x000fe80008000800 */
[----:B------:R-:W-:Y:S04]  /*9b00*/  STL.64 [R1+0x1e0], R4 ;  /* 0x0001e00401007387 */ /* 0x000fe80000100a00 */
[----:B------:R-:W-:Y:S04]  /*9b10*/  STL.64 [R1+0x1e8], R6 ;  /* 0x0001e80601007387 */ /* 0x000fe80000100a00 */
[----:B--2---:R-:W-:Y:S04]  /*9b20*/  LDSM.16.M88.4 R4, [R2+UR10+0x20000] ;  /* 0x0200000a0204783b */ /* 0x004fe80008000200 */
[----:B------:R-:W2:Y:S04]  /*9b30*/  LDSM.16.M88.4 R8, [R2+UR10+0x21000] ;  /* 0x0210000a0208783b */ /* 0x000ea80008000200 */
[----:B------:R-:W-:Y:S04]  /*9b40*/  LDS R15, [R27+UR7+0xa000] ;  /* 0x00a000071b0f7984 */ /* 0x000fe80008000800 */
[----:B-1----:R-:W-:Y:S04]  /*9b50*/  STL.64 [R1+0x970], R18 ;  /* 0x0009701201007387 */ /* 0x002fe80000100a00 */
[----:B---3--:R1:W-:Y:S04]  /*9b60*/  STL.64 [R1+0x968], R16 ;  /* 0x0009681001007387 */ /* 0x0083e80000100a00 */
[----:B-1----:R-:W3:Y:S04]  /*9b70*/  LDL.LU R16, [R1+0x378] ;  /* 0x0003780001107983 */ /* 0x002ee80000300800 */
[----:B------:R-:W3:Y:S04]  /*9b80*/  LDL.LU R17, [R1+0x37c] ;  /* 0x00037c0001117983 */ /* 0x000ee80000300800 */
[----:B------:R-:W4:Y:S04]  /*9b90*/  LDL.LU R18, [R1+0x380] ;  /* 0x0003800001127983 */ /* 0x000f280000300800 */
[----:B------:R-:W4:Y:S01]  /*9ba0*/  LDL.LU R19, [R1+0x384] ;  /* 0x0003840001137983 */ /* 0x000f220000300800 */
[----:B--2---:R-:W-:-:S03]  /*9bb0*/  IMAD.MOV.U32 R3, RZ, RZ, R9 ;  /* 0x000000ffff037224 */ /* 0x004fc600078e0009 */
[----:B----4-:R1:W-:Y:S04]  /*9bc0*/  STL.64 [R1+0x998], R18 ;  /* 0x0009981201007387 */ /* 0x0103e80000100a00 */
[----:B---3--:R2:W-:Y:S01]  /*9bd0*/  STL.64 [R1+0x990], R16 ;  /* 0x0009901001007387 */ /* 0x0085e20000100a00 */
[----:B-1----:R-:W-:Y:S02]  /*9be0*/  IMAD.MOV.U32 R18, RZ, RZ, R21 ;  /* 0x000000ffff127224 */ /* 0x002fe400078e0015 */
[----:B------:R-:W-:Y:S02]  /*9bf0*/  IMAD.MOV.U32 R19, RZ, RZ, R20 ;  /* 0x000000ffff137224 */ /* 0x000fe400078e0014 */
[----:B--2---:R-:W-:Y:S01]  /*9c00*/  IMAD.MOV.U32 R16, RZ, RZ, R25 ;  /* 0x000000ffff107224 */ /* 0x004fe200078e0019 */
[----:B------:R-:W-:Y:S01]  /*9c10*/  LDSM.16.M88.4 R20, [R2+UR10+0x22000] ;  /* 0x0220000a0214783b */ /* 0x000fe20008000200 */
[----:B------:R-:W-:-:S03]  /*9c20*/  IMAD.MOV.U32 R17, RZ, RZ, R24 ;  /* 0x000000ffff117224 */ /* 0x000fc600078e0018 */
[----:B------:R-:W-:Y:S04]  /*9c30*/  STL.64 [R1+0x9a8], R18 ;  /* 0x0009a81201007387 */ /* 0x000fe80000100a00 */
[----:B------:R-:W-:Y:S04]  /*9c40*/  STL.64 [R1+0x9a0], R16 ;  /* 0x0009a01001007387 */ /* 0x000fe80000100a00 */
[----:B------:R-:W1:Y:S04]  /*9c50*/  LDSM.16.M88.4 R16, [R2+UR10+0x20800] ;  /* 0x0208000a0210783b */ /* 0x000e680008000200 */
[----:B------:R2:W-:Y:S04]  /*9c60*/  STL.64 [R1+0x50], R4 ;  /* 0x0000500401007387 */ /* 0x0005e80000100a00 */
[----:B------:R-:W-:Y:S04]  /*9c70*/  STL.64 [R1+0x58], R6 ;  /* 0x0000580601007387 */ /* 0x000fe80000100a00 */
[----:B-1----:R-:W-:Y:S04]  /*9c80*/  STL.64 [R1+0x40], R16 ;  /* 0x0000401001007387 */ /* 0x002fe80000100a00 */
[----:B------:R-:W-:Y:S04]  /*9c90*/  STL.64 [R1+0x48], R18 ;  /* 0x0000481201007387 */ /* 0x000fe80000100a00 */
[----:B------:R-:W1:Y:S01]  /*9ca0*/  LDSM.16.M88.4 R16, [R2+UR10+0x21800] ;  /* 0x0218000a0210783b */ /* 0x000e620008000200 */
[----:B--2---:R-:W-:-:S03]  /*9cb0*/  IMAD.MOV.U32 R4, RZ, RZ, R8 ;  /* 0x000000ffff047224 */ /* 0x004fc600078e0008 */
[----:B------:R-:W-:Y:S04]  /*9cc0*/  STL.64 [R1+0x30], R8 ;  /* 0x0000300801007387 */ /* 0x000fe80000100a00 */
[----:B------:R-:W-:Y:S01]  /*9cd0*/  STL.64 [R1+0x38], R10 ;  /* 0x0000380a01007387 */ /* 0x000fe20000100a00 */
[----:B------:R-:W-:-:S03]  /*9ce0*/  IMAD.MOV.U32 R26, RZ, RZ, R23 ;  /* 0x000000ffff1a7224 */ /* 0x000fc600078e0017 */
[----:B------:R-:W-:Y:S04]  /*9cf0*/  LDSM.16.M88.4 R8, [R2+UR10+0x23800] ;  /* 0x0238000a0208783b */ /* 0x000fe80008000200 */
[----:B-1----:R-:W-:Y:S04]  /*9d00*/  STL.64 [R1+0x20], R16 ;  /* 0x0000201001007387 */ /* 0x002fe80000100a00 */
[----:B------:R-:W-:Y:S04]  /*9d10*/  STL.64 [R1+0x28], R18 ;  /* 0x0000281201007387 */ /* 0x000fe80000100a00 */
[----:B------:R1:W-:Y:S02]  /*9d20*/  STL.64 [R1+0x9b0], R16 ;  /* 0x0009b01001007387 */ /* 0x0003e40000100a00 */
[----:B-1----:R-:W-:-:S02]  /*9d30*/  IMAD.MOV.U32 R16, RZ, RZ, R4 ;  /* 0x000000ffff107224 */ /* 0x002fc400078e0004 */
[----:B------:R-:W-:Y:S01]  /*9d40*/  IMAD.MOV.U32 R17, RZ, RZ, R3 ;  /* 0x000000ffff117224 */ /* 0x000fe200078e0003 */
[----:B------:R-:W1:Y:S04]  /*9d50*/  LDSM.16.M88.4 R4, [R2+UR10+0x23000] ;  /* 0x0230000a0204783b */ /* 0x000e680008000200 */
[----:B------:R2:W-:Y:S04]  /*9d60*/  STL.64 [R1+0x9c0], R16 ;  /* 0x0009c01001007387 */ /* 0x0005e80000100a00 */
[----:B--2---:R-:W2:Y:S01]  /*9d70*/  LDL.64 R16, [R1+0x40] ;  /* 0x0000400001107983 */ /* 0x004ea20000100a00 */
[----:B------:R-:W-:-:S02]  /*9d80*/  IMAD.MOV.U32 R24, RZ, RZ, R19 ;  /* 0x000000ffff187224 */ /* 0x000fc400078e0013 */
[----:B------:R-:W-:Y:S01]  /*9d90*/  IMAD.MOV.U32 R25, RZ, RZ, R18 ;  /* 0x000000ffff197224 */ /* 0x000fe200078e0012 */
[----:B--2---:R2:W-:Y:S04]  /*9da0*/  STL.64 [R1+0x9d0], R16 ;  /* 0x0009d01001007387 */ /* 0x0045e80000100a00 */
[----:B--2---:R-:W2:Y:S04]  /*9db0*/  LDL.64 R16, [R1+0x50] ;  /* 0x0000500001107983 */ /* 0x004ea80000100a00 */
[----:B------:R-:W-:Y:S04]  /*9dc0*/  STL [R1+0x7fc], R24 ;  /* 0x0007fc1801007387 */ /* 0x000fe80000100800 */
[----:B------:R-:W-:Y:S04]  /*9dd0*/  STL [R1+0x7f8], R25 ;  /* 0x0007f81901007387 */ /* 0x000fe80000100800 */
[----:B------:R-:W-:Y:S04]  /*9de0*/  STL [R1+0x800], R26 ;  /* 0x0008001a01007387 */ /* 0x000fe80000100800 */
[----:B------:R-:W-:Y:S04]  /*9df0*/  STL [R1+0x988], R27 ;  /* 0x0009881b01007387 */ /* 0x000fe80000100800 */
[----:B------:R-:W-:Y:S04]  /*9e00*/  STL.64 [R1+0x18], R22 ;  /* 0x0000181601007387 */ /* 0x000fe80000100a00 */
[----:B------:R3:W-:Y:S04]  /*9e10*/  STL.64 [R1+0x9c8], R20 ;  /* 0x0009c81401007387 */ /* 0x0007e80000100a00 */
[----:B------:R-:W4:Y:S04]  /*9e20*/  LDSM.16.M88.4 R24, [R2+UR10+0x22800] ;  /* 0x0228000a0218783b */ /* 0x000f280008000200 */
[----:B---3--:R-:W3:Y:S04]  /*9e30*/  LDL.LU R20, [R1+0x3a8] ;  /* 0x0003a80001147983 */ /* 0x008ee80000300800 */
[----:B------:R-:W3:Y:S04]  /*9e40*/  LDL.LU R21, [R1+0x3ac] ;  /* 0x0003ac0001157983 */ /* 0x000ee80000300800 */
[----:B------:R-:W2:Y:S04]  /*9e50*/  LDL.LU R22, [R1+0x3b0] ;  /* 0x0003b00001167983 */ /* 0x000ea80000300800 */
[----:B------:R-:W2:Y:S04]  /*9e60*/  LDL.LU R23, [R1+0x3b4] ;  /* 0x0003b40001177983 */ /* 0x000ea80000300800 */
[----:B--2---:R-:W-:Y:S04]  /*9e70*/  STL.64 [R1+0x9e0], R22 ;  /* 0x0009e01601007387 */ /* 0x004fe80000100a00 */
[----:B---3--:R2:W-:Y:S04]  /*9e80*/  STL.64 [R1+0x9d8], R20 ;  /* 0x0009d81401007387 */ /* 0x0085e80000100a00 */
[----:B--2---:R-:W2:Y:S04]  /*9e90*/  LDL.LU R20, [R1+0x3b8] ;  /* 0x0003b80001147983 */ /* 0x004ea80000300800 */
[----:B------:R-:W2:Y:S04]  /*9ea0*/  LDL.LU R21, [R1+0x3bc] ;  /* 0x0003bc0001157983 */ /* 0x000ea80000300800 */
[----:B------:R-:W2:Y:S04]  /*9eb0*/  LDL.LU R22, [R1+0x3c0] ;  /* 0x0003c00001167983 */ /* 0x000ea80000300800 */
[----:B------:R-:W2:Y:S04]  /*9ec0*/  LDL.LU R23, [R1+0x3c4] ;  /* 0x0003c40001177983 */ /* 0x000ea80000300800 */
[----:B-1----:R-:W-:Y:S04]  /*9ed0*/  STL [R1+0x7c4], R6 ;  /* 0x0007c40601007387 */ /* 0x002fe80000100800 */
[----:B----4-:R-:W-:Y:S04]  /*9ee0*/  STL.64 [R1], R24 ;  /* 0x0000001801007387 */ /* 0x010fe80000100a00 */
[----:B------:R-:W-:Y:S04]  /*9ef0*/  STL.64 [R1+0x8], R26 ;  /* 0x0000081a01007387 */ /* 0x000fe80000100a00 */
[----:B------:R1:W-:Y:S04]  /*9f00*/  STL.64 [R1+0x9b8], R24 ;  /* 0x0009b81801007387 */ /* 0x0003e80000100a00 */
[----:B-1----:R-:W3:Y:S04]  /*9f10*/  LDL.LU R24, [R1+0x398] ;  /* 0x0003980001187983 */ /* 0x002ee80000300800 */
[----:B------:R-:W3:Y:S04]  /*9f20*/  LDL.LU R25, [R1+0x39c] ;  /* 0x00039c0001197983 */ /* 0x000ee80000300800 */
[----:B------:R-:W3:Y:S04]  /*9f30*/  LDL.LU R26, [R1+0x3a0] ;  /* 0x0003a000011a7983 */ /* 0x000ee80000300800 */
[----:B------:R-:W3:Y:S04]  /*9f40*/  LDL.LU R27, [R1+0x3a4] ;  /* 0x0003a400011b7983 */ /* 0x000ee80000300800 */
[----:B------:R1:W-:Y:S04]  /*9f50*/  STL [R1+0x7c0], R7 ;  /* 0x0007c00701007387 */ /* 0x0003e80000100800 */
[----:B------:R-:W-:Y:S04]  /*9f60*/  STL [R1+0x7cc], R10 ;  /* 0x0007cc0a01007387 */ /* 0x000fe80000100800 */
[----:B------:R-:W-:Y:S04]  /*9f70*/  STL [R1+0x7c8], R11 ;  /* 0x0007c80b01007387 */ /* 0x000fe80000100800 */
[----:B------:R4:W-:Y:S01]  /*9f80*/  STL.64 [R1+0x978], R8 ;  /* 0x0009780801007387 */ /* 0x0009e20000100a00 */
[----:B-1----:R-:W-:-:S02]  /*9f90*/  IMAD.MOV.U32 R7, RZ, RZ, R16 ;  /* 0x000000ffff077224 */ /* 0x002fc400078e0010 */
[----:B------:R-:W-:Y:S01]  /*9fa0*/  IMAD.MOV.U32 R6, RZ, RZ, R17 ;  /* 0x000000ffff067224 */ /* 0x000fe200078e0011 */
[----:B----4-:R-:W4:Y:S04]  /*9fb0*/  LDL.LU R8, [R1+0x388] ;  /* 0x0003880001087983 */ /* 0x010f280000300800 */
[----:B------:R-:W4:Y:S04]  /*9fc0*/  LDL.LU R9, [R1+0x38c] ;  /* 0x00038c0001097983 */ /* 0x000f280000300800 */
[----:B------:R-:W4:Y:S04]  /*9fd0*/  LDL.LU R10, [R1+0x390] ;  /* 0x00039000010a7983 */ /* 0x000f280000300800 */
[----:B------:R-:W4:Y:S01]  /*9fe0*/  LDL.LU R11, [R1+0x394] ;  /* 0x00039400010b7983 */ /* 0x000f220000300800 */
[----:B--2---:R-:W-:-:S15]  /*9ff0*/  HMMA.1688.F32.TF32 R20, R12, R16, R20 ;  /* 0x000000100c14723c */ /* 0x004fde0000081014 */
[----:B------:R-:W-:-:S04]  /*a000*/  NOP ;  /* 0x0000000000007918 */ /* 0x000fc80000000000 */
        /* <DEDUP_REMOVED lines=9> */
[----:B-1----:R-:W3:Y:S01]  /*a0a0*/  LDL.LU.64 R20, [R1+0x9c8] ;  /* 0x0009c80001147983 */ /* 0x002ee20000300a00 */
[----:B--2---:R-:W-:Y:S02]  /*a0b0*/  IMAD.MOV.U32 R23, RZ, RZ, R16 ;  /* 0x000000ffff177224 */ /* 0x004fe400078e0010 */
[----:B------:R-:W-:-:S02]  /*a0c0*/  IMAD.MOV.U32 R22, RZ, RZ, R17 ;  /* 0x000000ffff167224 */ /* 0x000fc400078e0011 */
[----:B------:R-:W3:Y:S02]  /*a0d0*/  LDL.LU.64 R16, [R1+0x9c0] ;  /* 0x0009c00001107983 */ /* 0x000ee40000300a00 */
[----:B---3--:R-:W-:Y:S02]  /*a0e0*/  HMMA.1688.F32.TF32 R16, R12, R16, R24 ;  /* 0x000000100c10723c */ /* 0x008fe40000081018 */
[----:B------:R-:W2:-:S15]  /*a0f0*/  LDL.LU.64 R24, [R1+0x9b8] ;  /* 0x0009b80001187983 */ /* 0x000e9e0000300a00 */
[----:B------:R-:W-:Y:S02]  /*a100*/  NOP ;  /* 0x0000000000007918 */ /* 0x000fe40000000000 */
[----:B------:R1:W-:Y:S04]  /*a110*/  STL.64 [R1+0x1b0], R16 ;  /* 0x0001b01001007387 */ /* 0x0003e80000100a00 */
[----:B------:R3:W-:Y:S04]  /*a120*/  STL.64 [R1+0x1b8], R18 ;  /* 0x0001b81201007387 */ /* 0x0007e80000100a00 */
[----:B-1----:R-:W4:Y:S02]  /*a130*/  LDL.LU.64 R16, [R1+0x9b0] ;  /* 0x0009b00001107983 */ /* 0x002f240000300a00 */
[----:B----4-:R-:W-:-:S15]  /*a140*/  HMMA.1688.F32.TF32 R8, R12, R16, R8 ;  /* 0x000000100c08723c */ /* 0x010fde0000081008 */
[----:B------:R-:W-:-:S04]  /*a150*/  NOP ;  /* 0x0000000000007918 */ /* 0x000fc80000000000 */
[----:B------:R1:W-:Y:S04]  /*a160*/  STL.64 [R1+0x1a0], R8 ;  /* 0x0001a00801007387 */ /* 0x0003e80000100a00 */
[----:B------:R-:W-:Y:S04]  /*a170*/  STL.64 [R1+0x1a8], R10 ;  /* 0x0001a80a01007387 */ /* 0x000fe80000100a00 */
[----:B---3--:R-:W3:Y:S01]  /*a180*/  LDL.LU.64 R18, [R1+0x9a8] ;  /* 0x0009a80001127983 */ /* 0x008ee20000300a00 */
[----:B-1----:R-:W-:Y:S02]  /*a190*/  IMAD.MOV.U32 R9, RZ, RZ, R16 ;  /* 0x000000ffff097224 */ /* 0x002fe400078e0010 */
[----:B------:R-:W-:-:S02]  /*a1a0*/  IMAD.MOV.U32 R8, RZ, RZ, R17 ;  /* 0x000000ffff087224 */ /* 0x000fc400078e0011 */
[----:B------:R-:W3:Y:S02]  /*a1b0*/  LDL.LU.64 R16, [R1+0x9a0] ;  /* 0x0009a00001107983 */ /* 0x000ee40000300a00 */
[----:B---3--:R-:W-:-:S15]  /*a1c0*/  HMMA.1688.F32.TF32 R16, R12, R20, R16 ;  /* 0x000000140c10723c */ /* 0x008fde0000081010 */
[----:B------:R-:W-:-:S04]  /*a1d0*/  NOP ;  /* 0x0000000000007918 */ /* 0x000fc80000000000 */
[----:B------:R-:W-:Y:S04]  /*a1e0*/  STL.64 [R1+0x190], R16 ;  /* 0x0001901001007387 */ /* 0x000fe80000100a00 */
[----:B------:R1:W-:Y:S04]  /*a1f0*/  STL.64 [R1+0x198], R18 ;  /* 0x0001981201007387 */ /* 0x0003e80000100a00 */
[----:B-1----:R-:W3:Y:S04]  /*a200*/  LDL.LU.64 R18, [R1+0x998] ;  /* 0x0009980001127983 */ /* 0x002ee80000300a00 */
[----:B------:R-:W3:Y:S04]  /*a210*/  LDL.LU.64 R16, [R1+0x990] ;  /* 0x0009900001107983 */ /* 0x000ee80000300a00 */
[----:B------:R1:W-:Y:S04]  /*a220*/  STL.64 [R1+0x918], R20 ;  /* 0x0009181401007387 */ /* 0x0003e80000100a00 */
[----:B------:R-:W4:Y:S01]  /*a230*/  LDL.LU R27, [R1+0x988] ;  /* 0x00098800011b7983 */ /* 0x000f220000300800 */
[----:B--2---:R-:W-:-:S02]  /*a240*/  IMAD.MOV.U32 R2, RZ, RZ, R24 ;  /* 0x000000ffff027224 */ /* 0x004fc400078e0018 */
[----:B------:R-:W-:Y:S02]  /*a250*/  IMAD.MOV.U32 R3, RZ, RZ, R25 ;  /* 0x000000ffff037224 */ /* 0x000fe400078e0019 */
[----:B-1----:R-:W-:Y:S02]  /*a260*/  IMAD.MOV.U32 R20, RZ, RZ, R9 ;  /* 0x000000ffff147224 */ /* 0x002fe400078e0009 */
[----:B------:R-:W-:Y:S01]  /*a270*/  IMAD.MOV.U32 R21, RZ, RZ, R8 ;  /* 0x000000ffff157224 */ /* 0x000fe200078e0008 */
[----:B---3--:R-:W-:-:S15]  /*a280*/  HMMA.1688.F32.TF32 R16, R12, R24, R16 ;  /* 0x000000180c10723c */ /* 0x008fde0000081010 */
[----:B------:R-:W-:-:S04]  /*a290*/  NOP ;  /* 0x0000000000007918 */ /* 0x000fc80000000000 */
[----:B------:R-:W-:Y:S02]  /*a2a0*/  IMAD.MOV.U32 R26, RZ, RZ, R17 ;  /* 0x000000ffff1a7224 */ /* 0x000fe400078e0011 */
[----:B------:R-:W-:Y:S02]  /*a2b0*/  IMAD.MOV.U32 R24, RZ, RZ, R18 ;  /* 0x000000ffff187224 */ /* 0x000fe400078e0012 */
[----:B------:R-:W-:Y:S01]  /*a2c0*/  IMAD.MOV.U32 R25, RZ, RZ, R19 ;  /* 0x000000ffff197224 */ /* 0x000fe200078e0013 */
[----:B------:R-:W-:Y:S04]  /*a2d0*/  STL [R1+0x180], R16 ;  /* 0x0001801001007387 */ /* 0x000fe80000100800 */
[----:B------:R-:W-:Y:S04]  /*a2e0*/  STL.64 [R1+0x930], R20 ;  /* 0x0009301401007387 */ /* 0x000fe80000100a00 */
[----:B----4-:R-:W-:Y:S04]  /*a2f0*/  STL.64 [R1+0x8e8], R26 ;  /* 0x0008e81a01007387 */ /* 0x010fe80000100a00 */
[----:B------:R1:W-:Y:S04]  /*a300*/  STL.64 [R1+0x8e0], R24 ;  /* 0x0008e01801007387 */ /* 0x0003e80000100a00 */
[----:B-1----:R-:W2:Y:S04]  /*a310*/  LDL.LU R24, [R1+0x2f0] ;  /* 0x0002f00001187983 */ /* 0x002ea80000300800 */
[----:B------:R-:W2:Y:S04]  /*a320*/  LDL.LU R25, [R1+0x2f4] ;  /* 0x0002f40001197983 */ /* 0x000ea80000300800 */
[----:B------:R-:W3:Y:S04]  /*a330*/  LDL.LU R26, [R1+0x2f8] ;  /* 0x0002f800011a7983 */ /* 0x000ee80000300800 */
[----:B------:R-:W3:Y:S04]  /*a340*/  LDL.LU R27, [R1+0x2fc] ;  /* 0x0002fc00011b7983 */ /* 0x000ee80000300800 */
[----:B------:R-:W4:Y:S04]  /*a350*/  LDL.LU R16, [R1+0x358] ;  /* 0x0003580001107983 */ /* 0x000f280000300800 */
[----:B------:R-:W4:Y:S04]  /*a360*/  LDL.LU R17, [R1+0x35c] ;  /* 0x00035c0001117983 */ /* 0x000f280000300800 */
[----:B------:R-:W4:Y:S04]  /*a370*/  LDL.LU R18, [R1+0x360] ;  /* 0x0003600001127983 */ /* 0x000f280000300800 */
[----:B------:R-:W4:Y:S04]  /*a380*/  LDL.LU R19, [R1+0x364] ;  /* 0x0003640001137983 */ /* 0x000f280000300800 */
[----:B------:R-:W2:Y:S04]  /*a390*/  LDL.LU R8, [R1+0x368] ;  /* 0x0003680001087983 */ /* 0x000ea80000300800 */
[----:B------:R-:W2:Y:S04]  /*a3a0*/  LDL.LU R9, [R1+0x36c] ;  /* 0x00036c0001097983 */ /* 0x000ea80000300800 */
[----:B------:R-:W2:Y:S04]  /*a3b0*/  LDL.LU R10, [R1+0x370] ;  /* 0x00037000010a7983 */ /* 0x000ea80000300800 */
[----:B------:R-:W2:Y:S04]  /*a3c0*/  LDL.LU R11, [R1+0x374] ;  /* 0x00037400010b7983 */ /* 0x000ea80000300800 */
[----:B------:R-:W2:Y:S04]  /*a3d0*/  LDL.LU.64 R20, [R1+0x30] ;  /* 0x0000300001147983 */ /* 0x000ea80000300a00 */
[----:B--2---:R1:W-:Y:S04]  /*a3e0*/  STL.64 [R1+0x938], R20 ;  /* 0x0009381401007387 */ /* 0x0043e80000100a00 */
[----:B---3--:R-:W-:Y:S04]  /*a3f0*/  STL.64 [R1+0x8f8], R26 ;  /* 0x0008f81a01007387 */ /* 0x008fe80000100a00 */
[----:B------:R2:W-:Y:S01]  /*a400*/  STL.64 [R1+0x8f0], R24 ;  /* 0x0008f01801007387 */ /* 0x0005e20000100a00 */
[----:B-1----:R-:W-:-:S02]  /*a410*/  IMAD.MOV.U32 R20, RZ, RZ, R23 ;  /* 0x000000ffff147224 */ /* 0x002fc400078e0017 */
[----:B------:R-:W-:Y:S02]  /*a420*/  IMAD.MOV.U32 R21, RZ, RZ, R22 ;  /* 0x000000ffff157224 */ /* 0x000fe400078e0016 */
[----:B--2---:R-:W-:Y:S02]  /*a430*/  IMAD.MOV.U32 R24, RZ, RZ, R2 ;  /* 0x000000ffff187224 */ /* 0x004fe400078e0002 */
[----:B------:R-:W-:Y:S01]  /*a440*/  IMAD.MOV.U32 R25, RZ, RZ, R3 ;  /* 0x000000ffff197224 */ /* 0x000fe200078e0003 */
[----:B------:R-:W2:Y:S04]  /*a450*/  LDL.LU R2, [R1+0x984] ;  /* 0x0009840001027983 */ /* 0x000ea80000300800 */
[----:B------:R-:W3:Y:S04]  /*a460*/  LDL.LU R3, [R1+0x980] ;  /* 0x0009800001037983 */ /* 0x000ee80000300800 */
[----:B------:R-:W-:Y:S04]  /*a470*/  STL.64 [R1+0x950], R20 ;  /* 0x0009501401007387 */ /* 0x000fe80000100a00 */
[----:B------:R1:W-:Y:S04]  /*a480*/  STL.64 [R1+0x910], R24 ;  /* 0x0009101801007387 */ /* 0x0003e80000100a00 */
[----:B-1----:R-:W2:Y:S04]  /*a490*/  LDL.LU R24, [R1+0x308] ;  /* 0x0003080001187983 */ /* 0x002ea80000300800 */
        /* <DEDUP_REMOVED lines=9> */
[----:B------:R-:W-:Y:S03]  /*a530*/  HMMA.1688.F32.TF32 R8, R12, R4, R8 ;  /* 0x000000040c08723c */ /* 0x000fe60000081008 */
        /* <DEDUP_REMOVED lines=12> */
[----:B------:R1:W-:Y:S04]  /*a600*/  STL.64 [R1+0x170], R8 ;  /* 0x0001700801007387 */ /* 0x0003e80000100a00 */
[----:B------:R2:W-:Y:S04]  /*a610*/  STL.64 [R1+0x178], R10 ;  /* 0x0001780a01007387 */ /* 0x0005e80000100a00 */
[----:B-1----:R-:W4:Y:S01]  /*a620*/  LDL.LU.64 R8, [R1+0x978] ;  /* 0x0009780001087983 */ /* 0x002f220000300a00 */
[----:B------:R-:W-:-:S02]  /*a630*/  IMAD.MOV.U32 R20, RZ, RZ, R7 ;  /* 0x000000ffff147224 */ /* 0x000fc400078e0007 */
[----:B------:R-:W-:Y:S01]  /*a640*/  IMAD.MOV.U32 R21, RZ, RZ, R6 ;  /* 0x000000ffff157224 */ /* 0x000fe200078e0006 */
[----:B----4-:R-:W-:Y:S01]  /*a650*/  HMMA.1688.F32.TF32 R12, R12, R8, R16 ;  /* 0x000000080c0c723c */ /* 0x010fe20000081010 */
[----:B------:R-:W4:Y:S04]  /*a660*/  LDL.LU.64 R18, [R1+0x970] ;  /* 0x0009700001127983 */ /* 0x000f280000300a00 */
[----:B------:R-:W4:-:S14]  /*a670*/  LDL.LU.64 R16, [R1+0x968] ;  /* 0x0009680001107983 */ /* 0x000f1c0000300a00 */
[----:B--2---:R-:W-:Y:S02]  /*a680*/  IMAD.MOV.U32 R10, RZ, RZ, R12 ;  /* 0x000000ffff0a7224 */ /* 0x004fe400078e000c */
[----:B------:R-:W-:Y:S01]  /*a690*/  IMAD.MOV.U32 R11, RZ, RZ, R13 ;  /* 0x000000ffff0b7224 */ /* 0x000fe200078e000d */
[----:B------:R-:W2:Y:S01]  /*a6a0*/  LDL.LU R12, [R1+0x328] ;  /* 0x00032800010c7983 */ /* 0x000ea20000300800 */
[----:B------:R-:W-:Y:S02]  /*a6b0*/  IMAD.MOV.U32 R6, RZ, RZ, R14 ;  /* 0x000000ffff067224 */ /* 0x000fe400078e000e */
[----:B------:R-:W-:Y:S01]  /*a6c0*/  IMAD.MOV.U32 R7, RZ, RZ, R15 ;  /* 0x000000ffff077224 */ /* 0x000fe200078e000f */
[----:B------:R-:W2:Y:S04]  /*a6d0*/  LDL.LU R13, [R1+0x32c] ;  /* 0x00032c00010d7983 */ /* 0x000ea80000300800 */
[----:B------:R-:W2:Y:S04]  /*a6e0*/  LDL.LU R14, [R1+0x330] ;  /* 0x00033000010e7983 */ /* 0x000ea80000300800 */
[----:B------:R-:W2:Y:S04]  /*a6f0*/  LDL.LU R15, [R1+0x334] ;  /* 0x00033400010f7983 */ /* 0x000ea80000300800 */
[----:B------:R-:W-:Y:S04]  /*a700*/  STL.64 [R1+0x908], R10 ;  /* 0x0009080a01007387 */ /* 0x000fe80000100a00 */
[----:B------:R1:W-:Y:S04]  /*a710*/  STL.64 [R1+0x900], R8 ;  /* 0x0009000801007387 */ /* 0x0003e80000100a00 */
[----:B-1----:R-:W2:Y:S04]  /*a720*/  LDL.LU R8, [R1+0x300] ;  /* 0x0003000001087983 */ /* 0x002ea80000300800 */
[----:B------:R-:W2:Y:S04]  /*a730*/  LDL.LU R9, [R1+0x304] ;  /* 0x0003040001097983 */ /* 0x000ea80000300800 */
[----:B------:R-:W-:Y:S04]  /*a740*/  STL [R1+0x7f4], R7 ;  /* 0x0007f40701007387 */ /* 0x000fe80000100800 */
[----:B------:R-:W-:Y:S01]  /*a750*/  STL [R1+0x7f0], R6 ;  /* 0x0007f00601007387 */ /* 0x000fe20000100800 */
[----:B----4-:R-:W-:Y:S03]  /*a760*/  HMMA.1688.F32.TF32 R20, R16, R20, R24 ;  /* 0x000000141014723c */ /* 0x010fe60000081018 */
[----:B------:R-:W4:Y:S04]  /*a770*/  LDL.LU.64 R26, [R1+0x960] ;  /* 0x00096000011a7983 */ /* 0x000f280000300a00 */
[----:B------:R-:W4:-:S12]  /*a780*/  LDL.LU.64 R24, [R1+0x958] ;  /* 0x0009580001187983 */ /* 0x000f180000300a00 */
[----:B------:R1:W-:Y:S04]  /*a790*/  STL.64 [R1+0x150], R20 ;  /* 0x0001501401007387 */ /* 0x0003e80000100a00 */
[----:B------:R4:W-:Y:S04]  /*a7a0*/  STL.64 [R1+0x158], R22 ;  /* 0x0001581601007387 */ /* 0x0009e80000100a00 */
[----:B-1----:R-:W4:Y:S02]  /*a7b0*/  LDL.LU.64 R20, [R1+0x950] ;  /* 0x0009500001147983 */ /* 0x002f240000300a00 */
[----:B----4-:R-:W-:Y:S02]  /*a7c0*/  HMMA.1688.F32.TF32 R20, R16, R20, R24 ;  /* 0x000000141014723c */ /* 0x010fe40000081018 */
[----:B------:R-:W4:Y:S04]  /*a7d0*/  LDL.LU.64 R26, [R1+0x948] ;  /* 0x00094800011a7983 */ /* 0x000f280000300a00 */
[----:B------:R-:W4:-:S13]  /*a7e0*/  LDL.LU.64 R24, [R1+0x940] ;  /* 0x0009400001187983 */ /* 0x000f1a0000300a00 */
[----:B------:R1:W-:Y:S04]  /*a7f0*/  STL.64 [R1+0x140], R20 ;  /* 0x0001401401007387 */ /* 0x0003e80000100a00 */
[----:B------:R-:W-:Y:S04]  /*a800*/  STL.64 [R1+0x148], R22 ;  /* 0x0001481601007387 */ /* 0x000fe80000100a00 */
[----:B-1----:R-:W2:Y:S01]  /*a810*/  LDL.LU.64 R20, [R1+0x938] ;  /* 0x0009380001147983 */ /* 0x002ea20000300a00 */
[----:B---3--:R-:W-:Y:S01]  /*a820*/  IMAD.MOV.U32 R10, RZ, RZ, R3 ;  /* 0x000000ffff0a7224 */ /* 0x008fe200078e0003 */
[----:B--2---:R-:W-:Y:S01]  /*a830*/  HMMA.1688.F32.TF32 R12, R16, R20, R12 ;  /* 0x00000014100c723c */ /* 0x004fe2000008100c */
[----:B------:R-:W-:-:S15]  /*a840*/  IMAD.MOV.U32 R3, RZ, RZ, R21 ;  /* 0x000000ffff037224 */ /* 0x000fde00078e0015 */
[----:B------:R-:W-:-:S03]  /*a850*/  NOP ;  /* 0x0000000000007918 */ /* 0x000fc60000000000 */
[----:B------:R1:W-:Y:S04]  /*a860*/  STL.64 [R1+0x130], R12 ;  /* 0x0001300c01007387 */ /* 0x0003e80000100a00 */
[----:B------:R-:W-:Y:S01]  /*a870*/  STL.64 [R1+0x138], R14 ;  /* 0x0001380e01007387 */ /* 0x000fe20000100a00 */
[----:B------:R-:W-:-:S03]  /*a880*/  IMAD.MOV.U32 R11, RZ, RZ, R2 ;  /* 0x000000ffff0b7224 */ /* 0x000fc600078e0002 */
[----:B------:R-:W-:Y:S01]  /*a890*/  LDS R14, [R0+UR7+0xa400] ;  /* 0x00a40007000e7984 */ /* 0x000fe20008000800 */
[----:B-1----:R-:W-:-:S03]  /*a8a0*/  IMAD.MOV.U32 R12, RZ, RZ, R20 ;  /* 0x000000ffff0c7224 */ /* 0x002fc600078e0014 */
[----:B------:R-:W4:Y:S02]  /*a8b0*/  LDL.LU.64 R20, [R1+0x930] ;  /* 0x0009300001147983 */ /* 0x000f240000300a00 */
[----:B----4-:R-:W-:Y:S02]  /*a8c0*/  HMMA.1688.F32.TF32 R20, R16, R20, R24 ;  /* 0x000000141014723c */ /* 0x010fe40000081018 */
[----:B------:R-:W2:Y:S04]  /*a8d0*/  LDL.LU.64 R26, [R1+0x928] ;  /* 0x00092800011a7983 */ /* 0x000ea80000300a00 */
[----:B------:R-:W2:-:S13]  /*a8e0*/  LDL.LU.64 R24, [R1+0x920] ;  /* 0x0009200001187983 */ /* 0x000e9a0000300a00 */
[----:B------:R1:W-:Y:S04]  /*a8f0*/  STL.64 [R1+0x120], R20 ;  /* 0x0001201401007387 */ /* 0x0003e80000100a00 */
[----:B------:R-:W-:Y:S04]  /*a900*/  STL.64 [R1+0x128], R22 ;  /* 0x0001281601007387 */ /* 0x000fe80000100a00 */
[----:B-1----:R-:W2:Y:S02]  /*a910*/  LDL.LU.64 R20, [R1+0x918] ;  /* 0x0009180001147983 */ /* 0x002ea40000300a00 */
[----:B--2---:R-:W-:-:S15]  /*a920*/  HMMA.1688.F32.TF32 R24, R16, R20, R24 ;  /* 0x000000141018723c */ /* 0x004fde0000081018 */
[----:B------:R-:W-:-:S04]  /*a930*/  NOP ;  /* 0x0000000000007918 */ /* 0x000fc80000000000 */
[----:B------:R1:W-:Y:S04]  /*a940*/  STL.64 [R1+0x110], R24 ;  /* 0x0001101801007387 */ /* 0x0003e80000100a00 */
[----:B------:R-:W-:Y:S04]  /*a950*/  STL [R1+0x118], R26 ;  /* 0x0001181a01007387 */ /* 0x000fe80000100800 */
[----:B-1----:R-:W2:Y:S01]  /*a960*/  LDL.LU.64 R24, [R1+0x910] ;  /* 0x0009100001187983 */ /* 0x002ea20000300a00 */
[----:B------:R-:W-:-:S03]  /*a970*/  IMAD.MOV.U32 R2, RZ, RZ, R27 ;  /* 0x000000ffff027224 */ /* 0x000fc600078e001b */
[----:B------:R1:W-:Y:S04]  /*a980*/  STL.64 [R1+0x8b0], R20 ;  /* 0x0008b01401007387 */ /* 0x0003e80000100a00 */
[----:B-1----:R-:W3:Y:S04]  /*a990*/  LDL.LU R20, [R1+0x270] ;  /* 0x0002700001147983 */ /* 0x002ee80000300800 */
[----:B------:R-:W3:Y:S04]  /*a9a0*/  LDL.LU R21, [R1+0x274] ;  /* 0x0002740001157983 */ /* 0x000ee80000300800 */
[----:B------:R-:W3:Y:S04]  /*a9b0*/  LDL.LU R22, [R1+0x278] ;  /* 0x0002780001167983 */ /* 0x000ee80000300800 */
[----:B------:R-:W3:Y:S04]  /*a9c0*/  LDL.LU R23, [R1+0x27c] ;  /* 0x00027c0001177983 */ /* 0x000ee80000300800 */
[----:B------:R-:W-:Y:S01]  /*a9d0*/  STL [R1+0x730], R2 ;  /* 0x0007300201007387 */ /* 0x000fe20000100800 */
[----:B--2---:R-:W-:Y:S03]  /*a9e0*/  HMMA.1688.F32.TF32 R24, R16, R24, R8 ;  /* 0x000000181018723c */ /* 0x004fe60000081008 */
[----:B------:R-:W2:Y:S04]  /*a9f0*/  LDL.LU.64 R10, [R1+0x908] ;  /* 0x00090800010a7983 */ /* 0x000ea80000300a00 */
[----:B------:R-:W3:-:S12]  /*aa00*/  LDL.LU.64 R8, [R1+0x900] ;  /* 0x0009000001087983 */ /* 0x000ed80000300a00 */
[----:B------:R-:W-:Y:S04]  /*aa10*/  STL.64 [R1+0x100], R24 ;  /* 0x0001001801007387 */ /* 0x000fe80000100a00 */
[----:B------:R1:W-:Y:S04]  /*aa20*/  STL.64 [R1+0x108], R26 ;  /* 0x0001081a01007387 */ /* 0x0003e80000100a00 */
[----:B-1----:R-:W4:Y:S04]  /*aa30*/  LDL.LU.64 R26, [R1+0x8f8] ;  /* 0x0008f800011a7983 */ /* 0x002f280000300a00 */
[----:B------:R-:W4:Y:S01]  /*aa40*/  LDL.LU.64 R24, [R1+0x8f0] ;  /* 0x0008f00001187983 */ /* 0x000f220000300a00 */
[C---:B---3--:R-:W-:Y:S08]  /*aa50*/  HMMA.1688.F32.TF32 R20, R16.reuse, R8, R20 ;  /* 0x000000081014723c */ /* 0x048ff00000081014 */
[----:B----4-:R-:W-:-:S15]  /*aa60*/  HMMA.1688.F32.TF32 R24, R16, R4, R24 ;  /* 0x000000041018723c */ /* 0x010fde0000081018 */
[----:B------:R-:W-:-:S04]  /*aa70*/  NOP ;  /* 0x0000000000007918 */ /* 0x000fc80000000000 */
[----:B------:R-:W-:Y:S04]  /*aa80*/  STL.64 [R1+0xf0], R24 ;  /* 0x0000f01801007387 */ /* 0x000fe80000100a00 */
[----:B------:R1:W-:Y:S04]  /*aa90*/  STL.64 [R1+0xf8], R26 ;  /* 0x0000f81a01007387 */ /* 0x0003e80000100a00 */
[----:B-1----:R-:W3:Y:S04]  /*aaa0*/  LDL.LU.64 R26, [R1+0x8e8] ;  /* 0x0008e800011a7983 */ /* 0x002ee80000300a00 */
[----:B------:R-:W4:Y:S04]  /*aab0*/  LDL.LU.64 R24, [R1+0x8e0] ;  /* 0x0008e00001187983 */ /* 0x000f280000300a00 */
[----:B------:R1:W-:Y:S04]  /*aac0*/  STL.64 [R1+0x890], R4 ;  /* 0x0008900401007387 */ /* 0x0003e80000100a00 */
[----:B------:R2:W-:Y:S04]  /*aad0*/  STL.64 [R1+0xe0], R20 ;  /* 0x0000e01401007387 */ /* 0x0005e80000100a00 */
[----:B------:R2:W-:Y:S04]  /*aae0*/  STL [R1+0xe8], R22 ;  /* 0x0000e81601007387 */ /* 0x0005e80000100800 */
[----:B-1----:R-:W4:Y:S04]  /*aaf0*/  LDL.LU R4, [R1+0x2d0] ;  /* 0x0002d00001047983 */ /* 0x002f280000300800 */
[----:B------:R-:W4:Y:S04]  /*ab00*/  LDL.LU R5, [R1+0x2d4] ;  /* 0x0002d40001057983 */ /* 0x000f280000300800 */
[----:B------:R-:W4:Y:S04]  /*ab10*/  LDL.LU R6, [R1+0x2d8] ;  /* 0x0002d80001067983 */ /* 0x000f280000300800 */
[----:B------:R-:W4:Y:S01]  /*ab20*/  LDL.LU R7, [R1+0x2dc] ;  /* 0x0002dc0001077983 */ /* 0x000f220000300800 */
[----:B------:R-:W-:-:S03]  /*ab30*/  IMAD.MOV.U32 R2, RZ, RZ, R23 ;  /* 0x000000ffff027224 */ /* 0x000fc600078e0017 */
[----:B--2---:R-:W2:Y:S04]  /*ab40*/  LDL.LU R20, [R1+0x2e0] ;  /* 0x0002e00001147983 */ /* 0x004ea80000300800 */
[----:B------:R-:W2:Y:S04]  /*ab50*/  LDL.LU R21, [R1+0x2e4] ;  /* 0x0002e40001157983 */ /* 0x000ea80000300800 */
[----:B------:R-:W2:Y:S04]  /*ab60*/  LDL.LU R22, [R1+0x2e8] ;  /* 0x0002e80001167983 */ /* 0x000ea80000300800 */
[----:B------:R-:W2:Y:S01]  /*ab70*/  LDL.LU R23, [R1+0x2ec] ;  /* 0x0002ec0001177983 */ /* 0x000ea20000300800 */
[----:B------:R-:W-:-:S02]  /*ab80*/  IMAD.MOV.U32 R18, RZ, RZ, R29 ;  /* 0x000000ffff127224 */ /* 0x000fc400078e001d */
[----:B------:R-:W-:Y:S01]  /*ab90*/  IMAD.MOV.U32 R19, RZ, RZ, R28 ;  /* 0x000000ffff137224 */ /* 0x000fe200078e001c */
[----:B---3--:R-:W-:Y:S04]  /*aba0*/  LDS R13, [R27+UR7+0x8400] ;  /* 0x008400071b0d7984 */ /* 0x008fe80008000800 */
[----:B------:R-:W-:Y:S04]  /*abb0*/  LDS R15, [R27+UR7+0xa400] ;  /* 0x00a400071b0f7984 */ /* 0x000fe80008000800 */
[----:B----4-:R-:W-:Y:S04]  /*abc0*/  STL.64 [R1+0x8d0], R6 ;  /* 0x0008d00601007387 */ /* 0x010fe80000100a00 */
[----:B------:R1:W-:Y:S04]  /*abd0*/  STL.64 [R1+0x8c8], R4 ;  /* 0x0008c80401007387 */ /* 0x0003e80000100a00 */
[----:B-1----:R-:W3:Y:S04]  /*abe0*/  LDL.LU.64 R4, [R1+0x50] ;  /* 0x0000500001047983 */ /* 0x002ee80000300a00 */
[----:B------:R-:W-:Y:S04]  /*abf0*/  STL.64 [R1+0x878], R10 ;  /* 0x0008780a01007387 */ /* 0x000fe80000100a00 */
[----:B------:R1:W-:Y:S04]  /*ac00*/  STL.64 [R1+0x870], R8 ;  /* 0x0008700801007387 */ /* 0x0003e80000100a00 */
[----:B-1----:R-:W4:Y:S04]  /*ac10*/  LDL.LU R8, [R1+0x2c0] ;  /* 0x0002c00001087983 */ /* 0x002f280000300800 */
[----:B------:R-:W4:Y:S04]  /*ac20*/  LDL.LU R9, [R1+0x2c4] ;  /* 0x0002c40001097983 */ /* 0x000f280000300800 */
[----:B------:R-:W4:Y:S04]  /*ac30*/  LDL.LU R10, [R1+0x2c8] ;  /* 0x0002c800010a7983 */ /* 0x000f280000300800 */
[----:B------:R-:W4:Y:S04]  /*ac40*/  LDL.LU R11, [R1+0x2cc] ;  /* 0x0002cc00010b7983 */ /* 0x000f280000300800 */
[----:B------:R-:W2:Y:S04]  /*ac50*/  LDL.LU R16, [R1+0x200] ;  /* 0x0002000001107983 */ /* 0x000ea80000300800 */
[----:B------:R-:W2:Y:S04]  /*ac60*/  LDL.LU R17, [R1+0x204] ;  /* 0x0002040001117983 */ /* 0x000ea80000300800 */
[----:B------:R-:W3:Y:S04]  /*ac70*/  LDL.LU R29, [R1+0x8dc] ;  /* 0x0008dc00011d7983 */ /* 0x000ee80000300800 */
[----:B------:R-:W3:Y:S04]  /*ac80*/  LDL.LU R28, [R1+0x8d8] ;  /* 0x0008d800011c7983 */ /* 0x000ee80000300800 */
[----:B------:R-:W-:Y:S04]  /*ac90*/  STL.64 [R1+0x810], R18 ;  /* 0x0008101201007387 */ /* 0x000fe80000100a00 */
[----:B--2---:R1:W-:Y:S04]  /*aca0*/  STL.64 [R1+0x808], R16 ;  /* 0x0008081001007387 */ /* 0x0043e80000100a00 */
[----:B-1----:R-:W2:Y:S04]  /*acb0*/  LDL.LU R16, [R1+0x220] ;  /* 0x0002200001107983 */ /* 0x002ea80000300800 */
[----:B------:R-:W2:Y:S04]  /*acc0*/  LDL.LU R17, [R1+0x224] ;  /* 0x0002240001117983 */ /* 0x000ea80000300800 */
[----:B------:R-:W2:Y:S04]  /*acd0*/  LDL.LU R18, [R1+0x228] ;  /* 0x0002280001127983 */ /* 0x000ea80000300800 */
[----:B------:R-:W2:Y:S04]  /*ace0*/  LDL.LU R19, [R1+0x22c] ;  /* 0x00022c0001137983 */ /* 0x000ea80000300800 */
[----:B--2---:R-:W-:Y:S04]  /*acf0*/  STL.64 [R1+0x820], R18 ;  /* 0x0008201201007387 */ /* 0x004fe80000100a00 */
[----:B------:R1:W-:Y:S02]  /*ad00*/  STL.64 [R1+0x818], R16 ;  /* 0x0008181001007387 */ /* 0x0003e40000100a00 */
[----:B-1----:R-:W-:-:S02]  /*ad10*/  IMAD.MOV.U32 R16, RZ, RZ, R12 ;  /* 0x000000ffff107224 */ /* 0x002fc400078e000c */
[----:B------:R-:W1:Y:S01]  /*ad20*/  LDS R12, [R0+UR7+0x8400] ;  /* 0x00840007000c7984 */ /* 0x000e620008000800 */
[----:B---3--:R-:W-:-:S03]  /*ad30*/  IMAD.MOV.U32 R19, RZ, RZ, R4 ;  /* 0x000000ffff137224 */ /* 0x008fc600078e0004 */
[----:B------:R-:W-:Y:S01]  /*ad40*/  STL.64 [R1+0x868], R26 ;  /* 0x0008681a01007387 */ /* 0x000fe20000100a00 */
[----:B------:R-:W-:-:S03]  /*ad50*/  IMAD.MOV.U32 R18, RZ, RZ, R5 ;  /* 0x000000ffff127224 */ /* 0x000fc600078e0005 */
[----:B------:R2:W-:Y:S04]  /*ad60*/  STL.64 [R1+0x860], R24 ;  /* 0x0008601801007387 */ /* 0x0005e80000100a00 */
[----:B--2---:R-:W2:Y:S04]  /*ad70*/  LDL.LU.64 R24, [R1+0x40] ;  /* 0x0000400001187983 */ /* 0x004ea80000300a00 */
[----:B------:R-:W2:Y:S01]  /*ad80*/  LDL.LU.64 R6, [R1+0x8d0] ;  /* 0x0008d00001067983 */ /* 0x000ea20000300a00 */
[----:B-1----:R-:W-:Y:S03]  /*ad90*/  HMMA.1688.F32.TF32 R20, R12, R4, R20 ;  /* 0x000000040c14723c */ /* 0x002fe60000081014 */
[----:B------:R-:W2:Y:S01]  /*ada0*/  LDL.LU.64 R4, [R1+0x8c8] ;  /* 0x0008c80001047983 */ /* 0x000ea20000300a00 */
[----:B------:R-:W-:-:S07]  /*adb0*/  IMAD.MOV.U32 R17, RZ, RZ, R3 ;  /* 0x000000ffff117224 */ /* 0x000fce00078e0003 */
[C---:B----4-:R-:W-:Y:S08]  /*adc0*/  HMMA.1688.F32.TF32 R8, R12.reuse, R16, R8 ;  /* 0x000000100c08723c */ /* 0x050ff00000081008 */
[----:B------:R-:W-:Y:S01]  /*add0*/  IMAD.MOV.U32 R3, RZ, RZ, R23 ;  /* 0x000000ffff037224 */ /* 0x000fe200078e0017 */
[----:B------:R1:W-:Y:S04]  /*ade0*/  STL.64 [R1+0xd0], R20 ;  /* 0x0000d01401007387 */ /* 0x0003e80000100a00 */
[----:B------:R-:W-:Y:S04]  /*adf0*/  STL [R1+0xd8], R22 ;  /* 0x0000d81601007387 */ /* 0x000fe80000100800 */
[----:B-1----:R-:W3:Y:S04]  /*ae00*/  LDL.LU.64 R20, [R1+0x20] ;  /* 0x0000200001147983 */ /* 0x002ee80000300a00 */
[----:B------:R-:W-:Y:S01]  /*ae10*/  STL [R1+0x698], R3 ;  /* 0x0006980301007387 */ /* 0x000fe20000100800 */
[----:B--2---:R-:W-:-:S15]  /*ae20*/  HMMA.1688.F32.TF32 R4, R12, R24, R4 ;  /* 0x000000180c04723c */ /* 0x004fde0000081004 */
[----:B------:R-:W-:-:S04]  /*ae30*/  NOP ;  /* 0x0000000000007918 */ /* 0x000fc80000000000 */
[----:B------:R1:W-:Y:S04]  /*ae40*/  STL.64 [R1+0xc0], R4 ;  /* 0x0000c00401007387 */ /* 0x0003e80000100a00 */
[----:B------:R-:W-:Y:S04]  /*ae50*/  STL.64 [R1+0xc8], R6 ;  /* 0x0000c80601007387 */ /* 0x000fe80000100a00 */
[----:B------:R2:W-:Y:S01]  /*ae60*/  STL.64 [R1+0x830], R16 ;  /* 0x0008301001007387 */ /* 0x0005e20000100a00 */
[----:B-1----:R-:W-:-:S03]  /*ae70*/  IMAD.MOV.U32 R4, RZ, RZ, R24 ;  /* 0x000000ffff047224 */ /* 0x002fc600078e0018 */
[----:B------:R1:W-:Y:S04]  /*ae80*/  STL.64 [R1+0xb0], R8 ;  /* 0x0000b00801007387 */ /* 0x0003e80000100a00 */
[----:B------:R4:W-:Y:S01]  /*ae90*/  STL.64 [R1+0xb8], R10 ;  /* 0x0000b80a01007387 */ /* 0x0009e20000100a00 */
[----:B--2---:R-:W-:-:S03]  /*aea0*/  IMAD.MOV.U32 R16, RZ, RZ, R4 ;  /* 0x000000ffff107224 */ /* 0x004fc600078e0004 */
[----:B-1----:R-:W2:Y:S04]  /*aeb0*/  LDL.LU R8, [R1+0x280] ;  /* 0x0002800001087983 */ /* 0x002ea80000300800 */
[----:B------:R-:W2:Y:S04]  /*aec0*/  LDL.LU R9, [R1+0x284] ;  /* 0x0002840001097983 */ /* 0x000ea80000300800 */
[----:B----4-:R-:W4:Y:S04]  /*aed0*/  LDL.LU R10, [R1+0x288] ;  /* 0x00028800010a7983 */ /* 0x010f280000300800 */
[----:B------:R-:W4:Y:S04]  /*aee0*/  LDL.LU R11, [R1+0x28c] ;  /* 0x00028c00010b7983 */ /* 0x000f280000300800 */
        /* <DEDUP_REMOVED lines=16> */
[----:B------:R-:W-:-:S03]  /*aff0*/  IMAD.MOV.U32 R3, RZ, RZ, R25 ;  /* 0x000000ffff037224 */ /* 0x000fc600078e0019 */
[----:B----4-:R-:W-:Y:S01]  /*b000*/  STL.64 [R1+0x888], R10 ;  /* 0x0008880a01007387 */ /* 0x010fe20000100a00 */
[----:B------:R-:W-:-:S03]  /*b010*/  IMAD.MOV.U32 R17, RZ, RZ, R3 ;  /* 0x000000ffff117224 */ /* 0x000fc600078e0003 */
[----:B------:R1:W-:Y:S04]  /*b020*/  STL.64 [R1+0x880], R8 ;  /* 0x0008800801007387 */ /* 0x0003e80000100a00 */
[----:B-1----:R-:W4:Y:S04]  /*b030*/  LDL.LU.64 R8, [R1] ;  /* 0x0000000001087983 */ /* 0x002f280000300a00 */
[----:B------:R-:W4:Y:S04]  /*b040*/  LDL.LU R24, [R1+0x260] ;  /* 0x0002600001187983 */ /* 0x000f280000300800 */
[----:B------:R-:W4:Y:S04]  /*b050*/  LDL.LU R25, [R1+0x264] ;  /* 0x0002640001197983 */ /* 0x000f280000300800 */
[----:B------:R-:W4:Y:S04]  /*b060*/  LDL.LU R26, [R1+0x268] ;  /* 0x00026800011a7983 */ /* 0x000f280000300800 */
[----:B------:R-:W4:Y:S04]  /*b070*/  LDL.LU R27, [R1+0x26c] ;  /* 0x00026c00011b7983 */ /* 0x000f280000300800 */
[----:B------:R1:W-:Y:S02]  /*b080*/  STL.64 [R1+0x848], R16 ;  /* 0x0008481001007387 */ /* 0x0003e40000100a00 */
[----:B-1----:R-:W-:-:S02]  /*b090*/  IMAD.MOV.U32 R16, RZ, RZ, R19 ;  /* 0x000000ffff107224 */ /* 0x002fc400078e0013 */
[----:B------:R-:W-:Y:S02]  /*b0a0*/  IMAD.MOV.U32 R17, RZ, RZ, R18 ;  /* 0x000000ffff117224 */ /* 0x000fe400078e0012 */
[----:B---3--:R-:W-:Y:S02]  /*b0b0*/  IMAD.MOV.U32 R19, RZ, RZ, R20 ;  /* 0x000000ffff137224 */ /* 0x008fe400078e0014 */
[----:B------:R-:W-:Y:S01]  /*b0c0*/  IMAD.MOV.U32 R18, RZ, RZ, R21 ;  /* 0x000000ffff127224 */ /* 0x000fe200078e0015 */
        /* <DEDUP_REMOVED lines=9> */
[----:B------:R-:W-:Y:S01]  /*b160*/  STL.64 [R1+0x90], R4 ;  /* 0x0000900401007387 */ /* 0x000fe20000100a00 */
[----:B------:R-:W-:-:S03]  /*b170*/  IMAD.MOV.U32 R3, RZ, RZ, R7 ;  /* 0x000000ffff037224 */ /* 0x000fc600078e0007 */
[----:B------:R1:W-:Y:S04]  /*b180*/  STL [R1+0x98], R6 ;  /* 0x0000980601007387 */ /* 0x0003e80000100800 */
[----:B-1----:R-:W4:Y:S04]  /*b190*/  LDL.LU.64 R6, [R1+0x8a8] ;  /* 0x0008a80001067983 */ /* 0x002f280000300a00 */
[----:B------:R-:W4:Y:S04]  /*b1a0*/  LDL.LU.64 R4, [R1+0x8a0] ;  /* 0x0008a00001047983 */ /* 0x000f280000300a00 */
[----:B------:R1:W-:Y:S04]  /*b1b0*/  STL.64 [R1+0x828], R20 ;  /* 0x0008281401007387 */ /* 0x0003e80000100a00 */
        /* <DEDUP_REMOVED lines=12> */
[----:B----4-:R-:W-:Y:S03]  /*b280*/  HMMA.1688.F32.TF32 R4, R12, R8, R4 ;  /* 0x000000080c04723c */ /* 0x010fe60000081004 */
[----:B--2---:R-:W-:Y:S04]  /*b290*/  STL.64 [R1+0x858], R22 ;  /* 0x0008581601007387 */ /* 0x004fe80000100a00 */
[----:B------:R1:W-:Y:S04]  /*b2a0*/  STL.64 [R1+0x850], R20 ;  /* 0x0008501401007387 */ /* 0x0003e80000100a00 */
[----:B-1----:R-:W2:Y:S04]  /*b2b0*/  LDL.LU R20, [R1+0x250] ;  /* 0x0002500001147983 */ /* 0x002ea80000300800 */
[----:B------:R-:W2:Y:S04]  /*b2c0*/  LDL.LU R21, [R1+0x254] ;  /* 0x0002540001157983 */ /* 0x000ea80000300800 */
[----:B------:R1:W-:Y:S04]  /*b2d0*/  STL.64 [R1+0x80], R4 ;  /* 0x0000800401007387 */ /* 0x0003e80000100a00 */
[----:B------:R4:W-:Y:S04]  /*b2e0*/  STL.64 [R1+0x88], R6 ;  /* 0x0000880601007387 */ /* 0x0009e80000100a00 */
[----:B-1----:R-:W2:Y:S01]  /*b2f0*/  LDL.LU.64 R4, [R1+0x890] ;  /* 0x0008900001047983 */ /* 0x002ea20000300a00 */
[----:B----4-:R-:W-:-:S03]  /*b300*/  IMAD.MOV.U32 R7, RZ, RZ, R8 ;  /* 0x000000ffff077224 */ /* 0x010fc600078e0008 */
[----:B------:R-:W2:Y:S01]  /*b310*/  LDL.LU.64 R10, [R1+0x888] ;  /* 0x00088800010a7983 */ /* 0x000ea20000300a00 */
[----:B------:R-:W-:-:S03]  /*b320*/  IMAD.MOV.U32 R6, RZ, RZ, R9 ;  /* 0x000000ffff067224 */ /* 0x000fc600078e0009 */
[----:B------:R-:W2:Y:S01]  /*b330*/  LDL.LU.64 R8, [R1+0x880] ;  /* 0x0008800001087983 */ /* 0x000ea20000300a00 */
[----:B---3--:R-:W-:Y:S02]  /*b340*/  IMAD.MOV.U32 R22, RZ, RZ, R29 ;  /* 0x000000ffff167224 */ /* 0x008fe400078e001d */
[----:B------:R-:W-:Y:S01]  /*b350*/  IMAD.MOV.U32 R23, RZ, RZ, R28 ;  /* 0x000000ffff177224 */ /* 0x000fe200078e001c */
[----:B--2---:R-:W-:-:S15]  /*b360*/  HMMA.1688.F32.TF32 R8, R12, R4, R8 ;  /* 0x000000040c08723c */ /* 0x004fde0000081008 */
[----:B------:R-:W-:-:S04]  /*b370*/  NOP ;  /* 0x0000000000007918 */ /* 0x000fc80000000000 */
[----:B------:R-:W-:Y:S01]  /*b380*/  IMAD.MOV.U32 R29, RZ, RZ, R10 ;  /* 0x000000ffff1d7224 */ /* 0x000fe200078e000a */
[----:B------:R1:W-:Y:S01]  /*b390*/  STL.64 [R1+0x70], R8 ;  /* 0x0000700801007387 */ /* 0x0003e20000100a00 */
[----:B------:R-:W-:-:S03]  /*b3a0*/  IMAD.MOV.U32 R28, RZ, RZ, R11 ;  /* 0x000000ffff1c7224 */ /* 0x000fc600078e000b */
[----:B------:R-:W2:Y:S04]  /*b3b0*/  LDL.LU.64 R10, [R1+0x878] ;  /* 0x00087800010a7983 */ /* 0x000ea80000300a00 */
[----:B-1----:R-:W3:Y:S04]  /*b3c0*/  LDL.LU.64 R8, [R1+0x870] ;  /* 0x0008700001087983 */ /* 0x002ee80000300a00 */
[----:B------:R-:W-:Y:S01]  /*b3d0*/  STL [R1+0x694], R29 ;  /* 0x0006941d01007387 */ /* 0x000fe20000100800 */
[----:B---3--:R-:W-:Y:S03]  /*b3e0*/  HMMA.1688.F32.TF32 R12, R12, R8, R24 ;  /* 0x000000080c0c723c */ /* 0x008fe60000081018 */
[----:B------:R-:W3:Y:S04]  /*b3f0*/  LDL.LU.64 R26, [R1+0x868] ;  /* 0x00086800011a7983 */ /* 0x000ee80000300a00 */
[----:B------:R-:W4:Y:S04]  /*b400*/  LDL.LU.64 R24, [R1+0x860] ;  /* 0x0008600001187983 */ /* 0x000f280000300a00 */
[----:B--2---:R-:W-:Y:S04]  /*b410*/  STL.64 [R1+0x7e8], R10 ;  /* 0x0007e80a01007387 */ /* 0x004fe80000100a00 */
[----:B------:R1:W-:Y:S04]  /*b420*/  STL.64 [R1+0x7e0], R8 ;  /* 0x0007e00801007387 */ /* 0x0003e80000100a00 */
[----:B------:R-:W-:Y:S04]  /*b430*/  STL.64 [R1+0x60], R12 ;  /* 0x0000600c01007387 */ /* 0x000fe80000100a00 */
[----:B------:R-:W-:Y:S04]  /*b440*/  STL.64 [R1+0x68], R14 ;  /* 0x0000680e01007387 */ /* 0x000fe80000100a00 */
[----:B------:R-:W-:Y:S04]  /*b450*/  LDS R12, [R0+UR7+0x8600] ;  /* 0x00860007000c7984 */ /* 0x000fe80008000800 */
[----:B------:R-:W-:Y:S01]  /*b460*/  LDS R14, [R0+UR7+0xa600] ;  /* 0x00a60007000e7984 */ /* 0x000fe20008000800 */
[----:B-1----:R-:W-:-:S02]  /*b470*/  IMAD.MOV.U32 R8, RZ, RZ, R19 ;  /* 0x000000ffff087224 */ /* 0x002fc400078e0013 */
[----:B------:R-:W-:Y:S01]  /*b480*/  IMAD.MOV.U32 R9, RZ, RZ, R18 ;  /* 0x000000ffff097224 */ /* 0x000fe200078e0012 */
[----:B---3--:R-:W-:Y:S04]  /*b490*/  LDS R13, [R27+UR7+0x8600] ;  /* 0x008600071b0d7984 */ /* 0x008fe80008000800 */
[----:B------:R-:W1:Y:S02]  /*b4a0*/  LDS R15, [R27+UR7+0xa600] ;  /* 0x00a600071b0f7984 */ /* 0x000e640008000800 */
[----:B-1----:R-:W-:Y:S02]  /*b4b0*/  HMMA.1688.F32.TF32 R16, R12, R16, R20 ;  /* 0x000000100c10723c */ /* 0x002fe40000081014 */
[----:B------:R-:W2:Y:S04]  /*b4c0*/  LDL.LU.64 R22, [R1+0x858] ;  /* 0x0008580001167983 */ /* 0x000ea80000300a00 */
[----:B------:R-:W2:-:S13]  /*b4d0*/  LDL.LU.64 R20, [R1+0x850] ;  /* 0x0008500001147983 */ /* 0x000e9a0000300a00 */
[----:B------:R1:W-:Y:S04]  /*b4e0*/  STL.64 [R1+0x250], R16 ;  /* 0x0002501001007387 */ /* 0x0003e80000100a00 */
[----:B------:R2:W-:Y:S04]  /*b4f0*/  STL.64 [R1+0x258], R18 ;  /* 0x0002581201007387 */ /* 0x0005e80000100a00 */
[----:B-1----:R-:W2:Y:S02]  /*b500*/  LDL.LU.64 R16, [R1+0x848] ;  /* 0x0008480001107983 */ /* 0x002ea40000300a00 */
[----:B--2---:R-:W-:Y:S02]  /*b510*/  HMMA.1688.F32.TF32 R16, R12, R16, R20 ;  /* 0x000000100c10723c */ /* 0x004fe40000081014 */
[----:B------:R-:W2:Y:S04]  /*b520*/  LDL.LU.64 R22, [R1+0x840] ;  /* 0x0008400001167983 */ /* 0x000ea80000300a00 */
[----:B------:R-:W2:-:S13]  /*b530*/  LDL.LU.64 R20, [R1+0x838] ;  /* 0x0008380001147983 */ /* 0x000e9a0000300a00 */
[----:B------:R1:W-:Y:S04]  /*b540*/  STL.64 [R1+0x240], R16 ;  /* 0x0002401001007387 */ /* 0x0003e80000100a00 */
[----:B------:R2:W-:Y:S04]  /*b550*/  STL.64 [R1+0x248], R18 ;  /* 0x0002481201007387 */ /* 0x0005e80000100a00 */
[----:B-1----:R-:W2:Y:S02]  /*b560*/  LDL.LU.64 R16, [R1+0x830] ;  /* 0x0008300001107983 */ /* 0x002ea40000300a00 */
[C---:B--2---:R-:W-:Y:S02]  /*b570*/  HMMA.1688.F32.TF32 R16, R12.reuse, R16, R20 ;  /* 0x000000100c10723c */ /* 0x044fe40000081014 */
[----:B------:R-:W2:Y:S04]  /*b580*/  LDL.LU.64 R20, [R1+0x828] ;  /* 0x0008280001147983 */ /* 0x000ea80000300a00 */
[----:B------:R-:W-:Y:S04]  /*b590*/  LDS R22, [R0+UR7+0xe200] ;  /* 0x00e2000700167984 */ /* 0x000fe80008000800 */
[----:B------:R-:W-:Y:S09]  /*b5a0*/  LDS R23, [R27+UR7+0xe200] ;  /* 0x00e200071b177984 */ /* 0x000ff20008000800 */
[----:B------:R-:W-:Y:S04]  /*b5b0*/  STL.64 [R1+0x230], R16 ;  /* 0x0002301001007387 */ /* 0x000fe80000100a00 */
[----:B------:R1:W-:Y:S04]  /*b5c0*/  STL.64 [R1+0x238], R18 ;  /* 0x0002381201007387 */ /* 0x0003e80000100a00 */
[----:B-1----:R-:W3:Y:S04]  /*b5d0*/  LDL.LU.64 R18, [R1+0x820] ;  /* 0x0008200001127983 */ /* 0x002ee80000300a00 */
[----:B------:R-:W3:Y:S02]  /*b5e0*/  LDL.LU.64 R16, [R1+0x818] ;  /* 0x0008180001107983 */ /* 0x000ee40000300a00 */
[----:B---3--:R-:W-:Y:S02]  /*b5f0*/  HMMA.1688.F32.TF32 R8, R12, R8, R16 ;  /* 0x000000080c08723c */ /* 0x008fe40000081010 */
[----:B------:R-:W2:Y:S04]  /*b600*/  LDL.LU.64 R18, [R1+0x810] ;  /* 0x0008100001127983 */ /* 0x000ea80000300a00 */
[----:B------:R-:W2:-:S13]  /*b610*/  LDL.LU.64 R16, [R1+0x808] ;  /* 0x0008080001107983 */ /* 0x000e9a0000300a00 */
[----:B------:R-:W-:Y:S04]  /*b620*/  STL.64 [R1+0x220], R8 ;  /* 0x0002200801007387 */ /* 0x000fe80000100a00 */
[----:B------:R2:W-:Y:S02]  /*b630*/  STL.64 [R1+0x228], R10 ;  /* 0x0002280a01007387 */ /* 0x0005e40000100a00 */
[----:B--2---:R-:W-:Y:S02]  /*b640*/  HMMA.1688.F32.TF32 R8, R12, R20, R16 ;  /* 0x000000140c08723c */ /* 0x004fe40000081010 */
[----:B------:R-:W-:Y:S04]  /*b650*/  LDS R18, [R0+UR7+0xe000] ;  /* 0x00e0000700127984 */ /* 0x000fe80008000800 */
[----:B------:R-:W1:Y:S04]  /*b660*/  LDS R19, [R27+UR7+0xe000] ;  /* 0x00e000071b137984 */ /* 0x000e680008000800 */
[----:B------:R-:W-:Y:S04]  /*b670*/  LDS R16, [R0+UR7+0xc000] ;  /* 0x00c0000700107984 */ /* 0x000fe80008000800 */
[----:B------:R-:W2:Y:S04]  /*b680*/  LDS R17, [R27+UR7+0xc000] ;  /* 0x00c000071b117984 */ /* 0x000ea80008000800 */
[----:B------:R-:W-:Y:S04]  /*b690*/  LDS R20, [R0+UR7+0xc200] ;  /* 0x00c2000700147984 */ /* 0x000fe80008000800 */
[----:B------:R-:W3:Y:S04]  /*b6a0*/  LDS R21, [R27+UR7+0xc200] ;  /* 0x00c200071b157984 */ /* 0x000ee80008000800 */
[----:B------:R-:W-:Y:S04]  /*b6b0*/  STL.64 [R1+0x200], R8 ;  /* 0x0002000801007387 */ /* 0x000fe80000100a00 */
[----:B------:R-:W-:Y:S04]  /*b6c0*/  STL.64 [R1+0x208], R10 ;  /* 0x0002080a01007387 */ /* 0x000fe80000100a00 */
[----:B-1----:R-:W-:Y:S04]  /*b6d0*/  STL.64 [R1+0x7d8], R18 ;  /* 0x0007d81201007387 */ /* 0x002fe80000100a00 */
[----:B--2---:R-:W-:Y:S04]  /*b6e0*/  STL.64 [R1+0x7d0], R16 ;  /* 0x0007d01001007387 */ /* 0x004fe80000100a00 */
[----:B------:R-:W-:Y:S04]  /*b6f0*/  STL.64 [R1+0x740], R22 ;  /* 0x0007401601007387 */ /* 0x000fe80000100a00 */
[----:B---3--:R1:W-:Y:S04]  /*b700*/  STL.64 [R1+0x738], R20 ;  /* 0x0007381401007387 */ /* 0x0083e80000100a00 */
[----:B-1----:R-:W2:Y:S01]  /*b710*/  LDL.LU R20, [R1+0x180] ;  /* 0x0001800001147983 */ /* 0x002ea20000300800 */
[----:B------:R-:W-:-:S02]  /*b720*/  IMAD.MOV.U32 R21, RZ, RZ, R26 ;  /* 0x000000ffff157224 */ /* 0x000fc400078e001a */
[----:B----4-:R-:W-:Y:S01]  /*b730*/  IMAD.MOV.U32 R22, RZ, RZ, R24 ;  /* 0x000000ffff167224 */ /* 0x010fe200078e0018 */
[----:B------:R-:W3:Y:S01]  /*b740*/  LDL.LU R26, [R1+0x800] ;  /* 0x00080000011a7983 */ /* 0x000ee20000300800 */
[----:B------:R-:W-:-:S03]  /*b750*/  IMAD.MOV.U32 R23, RZ, RZ, R25 ;  /* 0x000000ffff177224 */ /* 0x000fc600078e0019 */
[----:B------:R-:W4:Y:S04]  /*b760*/  LDL.LU R24, [R1+0x7fc] ;  /* 0x0007fc0001187983 */ /* 0x000f280000300800 */
[----:B------:R-:W4:Y:S04]  /*b770*/  LDL.LU R25, [R1+0x7f8] ;  /* 0x0007f80001197983 */ /* 0x000f280000300800 */
[----:B------:R-:W4:Y:S04]  /*b780*/  LDL.LU R8, [R1+0x210] ;  /* 0x0002100001087983 */ /* 0x000f280000300800 */
[----:B------:R-:W4:Y:S04]  /*b790*/  LDL.LU R9, [R1+0x214] ;  /* 0x0002140001097983 */ /* 0x000f280000300800 */
[----:B------:R-:W4:Y:S04]  /*b7a0*/  LDL.LU R10, [R1+0x218] ;  /* 0x00021800010a7983 */ /* 0x000f280000300800 */
[----:B------:R-:W4:Y:S04]  /*b7b0*/  LDL.LU R11, [R1+0x21c] ;  /* 0x00021c00010b7983 */ /* 0x000f280000300800 */
[----:B------:R1:W-:Y:S04]  /*b7c0*/  STL.64 [R1+0x750], R22 ;  /* 0x0007501601007387 */ /* 0x0003e80000100a00 */
[----:B--2---:R-:W-:Y:S04]  /*b7d0*/  STL.64 [R1+0x748], R20 ;  /* 0x0007481401007387 */ /* 0x004fe80000100a00 */
[----:B-1----:R-:W2:Y:S01]  /*b7e0*/  LDL R22, [R1+0x18] ;  /* 0x0000180001167983 */ /* 0x002ea20000100800 */
[----:B---3--:R-:W-:-:S03]  /*b7f0*/  IMAD.MOV.U32 R23, RZ, RZ, R26 ;  /* 0x000000ffff177224 */ /* 0x008fc600078e001a */
[----:B------:R-:W-:Y:S04]  /*b800*/  LDS R26, [R0+UR7+0xe400] ;  /* 0x00e40007001a7984 */ /* 0x000fe80008000800 */
[----:B--2---:R4:W-:Y:S02]  /*b810*/  STL.64 [R1+0x760], R22 ;  /* 0x0007601601007387 */ /* 0x0049e40000100a00 */
[----:B----4-:R-:W-:Y:S02]  /*b820*/  IMAD.MOV.U32 R22, RZ, RZ, R25 ;  /* 0x000000ffff167224 */ /* 0x010fe400078e0019 */
[----:B------:R-:W-:Y:S01]  /*b830*/  IMAD.MOV.U32 R23, RZ, RZ, R24 ;  /* 0x000000ffff177224 */ /* 0x000fe200078e0018 */
[----:B------:R-:W-:Y:S04]  /*b840*/  LDS R25, [R27+UR7+0xc400] ;  /* 0x00c400071b197984 */ /* 0x000fe80008000800 */
[----:B------:R1:W-:Y:S04]  /*b850*/  STL.64 [R1+0x778], R22 ;  /* 0x0007781601007387 */ /* 0x0003e80000100a00 */
[----:B------:R-:W2:Y:S04]  /*b860*/  LDS R27, [R27+UR7+0xe400] ;  /* 0x00e400071b1b7984 */ /* 0x000ea80008000800 */
[----:B------:R-:W3:Y:S04]  /*b870*/  LDS R24, [R0+UR7+0xc400] ;  /* 0x00c4000700187984 */ /* 0x000ee80008000800 */
[----:B-1----:R-:W4:Y:S04]  /*b880*/  LDL.64 R22, [R1+0x38] ;  /* 0x0000380001167983 */ /* 0x002f280000100a00 */
[----:B----4-:R-:W-:Y:S04]  /*b890*/  STL.64 [R1+0x790], R22 ;  /* 0x0007901601007387 */ /* 0x010fe80000100a00 */
[----:B--2---:R-:W-:Y:S04]  /*b8a0*/  STL.64 [R1+0x6a8], R26 ;  /* 0x0006a81a01007387 */ /* 0x004fe80000100a00 */
[----:B---3--:R1:W-:Y:S04]  /*b8b0*/  STL.64 [R1+0x6a0], R24 ;  /* 0x0006a01801007387 */ /* 0x0083e80000100a00 */
[----:B-1----:R-:W2:Y:S04]  /*b8c0*/  LDL.LU R24, [R1+0xf0] ;  /* 0x0000f00001187983 */ /* 0x002ea80000300800 */
[----:B------:R-:W2:Y:S04]  /*b8d0*/  LDL.LU R25, [R1+0xf4] ;  /* 0x0000f40001197983 */ /* 0x000ea80000300800 */
[----:B------:R-:W3:Y:S04]  /*b8e0*/  LDL.LU R26, [R1+0xf8] ;  /* 0x0000f800011a7983 */ /* 0x000ee80000300800 */
[----:B------:R-:W3:Y:S04]  /*b8f0*/  LDL.LU R27, [R1+0xfc] ;  /* 0x0000fc00011b7983 */ /* 0x000ee80000300800 */
[----:B------:R-:W4:Y:S04]  /*b900*/  LDL R22, [R1+0x48] ;  /* 0x0000480001167983 */ /* 0x000f280000100800 */
[----:B------:R-:W4:Y:S04]  /*b910*/  LDL R23, [R1+0x4c] ;  /* 0x00004c0001177983 */ /* 0x000f280000100800 */
[----:B----4-:R-:W-:Y:S04]  /*b920*/  STL.64 [R1+0x7a8], R22 ;  /* 0x0007a81601007387 */ /* 0x010fe80000100a00 */
[----:B---3--:R-:W-:Y:S04]  /*b930*/  STL.64 [R1+0x6b8], R26 ;  /* 0x0006b81a01007387 */ /* 0x008fe80000100a00 */
[----:B--2---:R1:W-:Y:S02]  /*b940*/  STL.64 [R1+0x6b0], R24 ;  /* 0x0006b01801007387 */ /* 0x0043e40000100a00 */
[----:B-1----:R-:W-:-:S02]  /*b950*/  IMAD.MOV.U32 R24, RZ, RZ, R7 ;  /* 0x000000ffff187224 */ /* 0x002fc400078e0007 */
[----:B------:R-:W2:Y:S01]  /*b960*/  LDL.LU R7, [R1+0x7f4] ;  /* 0x0007f40001077983 */ /* 0x000ea20000300800 */
[----:B------:R-:W-:-:S03]  /*b970*/  IMAD.MOV.U32 R25, RZ, RZ, R6 ;  /* 0x000000ffff197224 */ /* 0x000fc600078e0006 */
[----:B------:R-:W3:Y:S04]  /*b980*/  LDL.LU R6, [R1+0x7f0] ;  /* 0x0007f00001067983 */ /* 0x000ee80000300800 */
[----:B------:R-:W4:Y:S04]  /*b990*/  LDL R26, [R1+0x8] ;  /* 0x00000800011a7983 */ /* 0x000f280000100800 */
[----:B------:R-:W4:Y:S01]  /*b9a0*/  LDL R27, [R1+0xc] ;  /* 0x00000c00011b7983 */ /* 0x000f220000100800 */
[C---:B------:R-:W-:Y:S03]  /*b9b0*/  HMMA.1688.F32.TF32 R16, R12.reuse, R24, R8 ;  /* 0x000000180c10723c */ /* 0x040fe60000081008 */
[----:B------:R-:W2:Y:S04]  /*b9c0*/  LDL R22, [R1+0x58] ;  /* 0x0000580001167983 */ /* 0x000ea80000100800 */
[----:B------:R-:W2:Y:S04]  /*b9d0*/  LDL R23, [R1+0x5c] ;  /* 0x00005c0001177983 */ /* 0x000ea80000100800 */
[----:B------:R-:W2:Y:S08]  /*b9e0*/  LDL.LU R8, [R1+0x1f0] ;  /* 0x0001f00001087983 */ /* 0x000eb00000300800 */
[----:B------:R1:W-:Y:S04]  /*b9f0*/  STL.64 [R1+0x210], R16 ;  /* 0x0002101001007387 */ /* 0x0003e80000100a00 */
[----:B------:R1:W-:Y:S04]  /*ba00*/  STL.64 [R1+0x218], R18 ;  /* 0x0002181201007387 */ /* 0x0003e80000100a00 */
[----:B------:R-:W2:Y:S04]  /*ba10*/  LDL.LU R9, [R1+0x1f4] ;  /* 0x0001f40001097983 */ /* 0x000ea80000300800 */
[----:B------:R-:W2:Y:S04]  /*ba20*/  LDL.LU R10, [R1+0x1f8] ;  /* 0x0001f800010a7983 */ /* 0x000ea80000300800 */
[----:B------:R-:W2:Y:S04]  /*ba30*/  LDL.LU R11, [R1+0x1fc] ;  /* 0x0001fc00010b7983 */ /* 0x000ea80000300800 */
[----:B-1----:R-:W2:Y:S04]  /*ba40*/  LDL.LU R16, [R1+0x1e0] ;  /* 0x0001e00001107983 */ /* 0x002ea80000300800 */
[----:B------:R-:W2:Y:S04]  /*ba50*/  LDL.LU R17, [R1+0x1e4] ;  /* 0x0001e40001117983 */ /* 0x000ea80000300800 */
[----:B------:R-:W2:Y:S04]  /*ba60*/  LDL.LU R18, [R1+0x1e8] ;  /* 0x0001e80001127983 */ /* 0x000ea80000300800 */
[----:B------:R-:W2:Y:S04]  /*ba70*/  LDL.LU R19, [R1+0x1ec] ;  /* 0x0001ec0001137983 */ /* 0x000ea80000300800 */
[----:B----4-:R1:W-:Y:S04]  /*ba80*/  STL.64 [R1+0x758], R26 ;  /* 0x0007581a01007387 */ /* 0x0103e80000100a00 */
[----:B------:R-:W4:Y:S04]  /*ba90*/  LDL.LU R24, [R1+0x190] ;  /* 0x0001900001187983 */ /* 0x000f280000300800 */
[----:B------:R-:W4:Y:S04]  /*baa0*/  LDL.LU R25, [R1+0x194] ;  /* 0x0001940001197983 */ /* 0x000f280000300800 */
[----:B-1----:R-:W2:Y:S04]  /*bab0*/  LDL.LU R26, [R1+0x198] ;  /* 0x00019800011a7983 */ /* 0x002ea80000300800 */
[----:B------:R-:W2:Y:S04]  /*bac0*/  LDL.LU R27, [R1+0x19c] ;  /* 0x00019c00011b7983 */ /* 0x000ea80000300800 */
[----:B--2---:R-:W-:Y:S04]  /*bad0*/  STL.64 [R1+0x770], R26 ;  /* 0x0007701a01007387 */ /* 0x004fe80000100a00 */
[----:B----4-:R1:W-:Y:S04]  /*bae0*/  STL.64 [R1+0x768], R24 ;  /* 0x0007681801007387 */ /* 0x0103e80000100a00 */
        /* <DEDUP_REMOVED lines=8> */
[----:B------:R-:W4:Y:S04]  /*bb70*/  LDL.LU R26, [R1+0x1b8] ;  /* 0x0001b800011a7983 */ /* 0x000f280000300800 */
[----:B------:R-:W4:Y:S01]  /*bb80*/  LDL.LU R27, [R1+0x1bc] ;  /* 0x0001bc00011b7983 */ /* 0x000f220000300800 */
[C---:B------:R-:W-:Y:S03]  /*bb90*/  HMMA.1688.F32.TF32 R8, R12.reuse, R4, R8 ;  /* 0x000000040c08723c */ /* 0x040fe60000081008 */
[----:B----4-:R-:W-:Y:S04]  /*bba0*/  STL.64 [R1+0x7a0], R26 ;  /* 0x0007a01a01007387 */ /* 0x010fe80000100a00 */
[----:B--2---:R1:W-:Y:S04]  /*bbb0*/  STL.64 [R1+0x798], R24 ;  /* 0x0007981801007387 */ /* 0x0043e80000100a00 */
        /* <DEDUP_REMOVED lines=10> */
[----:B------:R-:W-:Y:S04]  /*bc60*/  STL.64 [R1+0x1f0], R8 ;  /* 0x0001f00801007387 */ /* 0x000fe80000100a00 */
[----:B------:R1:W-:Y:S04]  /*bc70*/  STL.64 [R1+0x1f8], R10 ;  /* 0x0001f80a01007387 */ /* 0x0003e80000100a00 */
[----:B-1----:R-:W4:Y:S04]  /*bc80*/  LDL.LU.64 R10, [R1+0x7e8] ;  /* 0x0007e800010a7983 */ /* 0x002f280000300a00 */
[----:B------:R-:W2:Y:S02]  /*bc90*/  LDL.LU.64 R8, [R1+0x7e0] ;  /* 0x0007e00001087983 */ /* 0x000ea40000300a00 */
[----:B--2---:R-:W-:Y:S02]  /*bca0*/  HMMA.1688.F32.TF32 R12, R12, R8, R16 ;  /* 0x000000080c0c723c */ /* 0x004fe40000081010 */
[----:B------:R-:W2:Y:S04]  /*bcb0*/  LDL.LU.64 R18, [R1+0x7d8] ;  /* 0x0007d80001127983 */ /* 0x000ea80000300a00 */
[----:B------:R-:W2:-:S13]  /*bcc0*/  LDL.LU.64 R16, [R1+0x7d0] ;  /* 0x0007d00001107983 */ /* 0x000e9a0000300a00 */
[----:B------:R4:W-:Y:S04]  /*bcd0*/  STL.64 [R1+0x1e0], R12 ;  /* 0x0001e00c01007387 */ /* 0x0009e80000100a00 */
[----:B------:R3:W-:Y:S01]  /*bce0*/  STL.64 [R1+0x1e8], R14 ;  /* 0x0001e80e01007387 */ /* 0x0007e20000100a00 */
[----:B----4-:R-:W-:-:S03]  /*bcf0*/  IMAD.MOV.U32 R12, RZ, RZ, R10 ;  /* 0x000000ffff0c7224 */ /* 0x010fc600078e000a */
[----:B------:R-:W4:Y:S01]  /*bd00*/  LDL.LU R10, [R1+0x7cc] ;  /* 0x0007cc00010a7983 */ /* 0x000f220000300800 */
[----:B------:R-:W-:Y:S02]  /*bd10*/  IMAD.MOV.U32 R13, RZ, RZ, R11 ;  /* 0x000000ffff0d7224 */ /* 0x000fe400078e000b */
[----:B---3--:R-:W-:Y:S01]  /*bd20*/  IMAD.MOV.U32 R14, RZ, RZ, R6 ;  /* 0x000000ffff0e7224 */ /* 0x008fe200078e0006 */
[----:B------:R-:W4:Y:S01]  /*bd30*/  LDL.LU R11, [R1+0x7c8] ;  /* 0x0007c800010b7983 */ /* 0x000f220000300800 */
[----:B------:R-:W-:-:S03]  /*bd40*/  IMAD.MOV.U32 R15, RZ, RZ, R7 ;  /* 0x000000ffff0f7224 */ /* 0x000fc600078e0007 */
[----:B------:R-:W3:Y:S04]  /*bd50*/  LDL.LU R6, [R1+0x7c4] ;  /* 0x0007c40001067983 */ /* 0x000ee80000300800 */
[----:B------:R-:W3:Y:S01]  /*bd60*/  LDL.LU R7, [R1+0x7c0] ;  /* 0x0007c00001077983 */ /* 0x000ee20000300800 */
        /* <DEDUP_REMOVED lines=21> */
[----:B--2---:R-:W-:Y:S02]  /*bec0*/  HMMA.1688.F32.TF32 R20, R16, R22, R24 ;  /* 0x000000161014723c */ /* 0x004fe40000081018 */
[----:B------:R-:W2:Y:S04]  /*bed0*/  LDL.LU.64 R26, [R1+0x770] ;  /* 0x00077000011a7983 */ /* 0x000ea80000300a00 */
[----:B------:R-:W2:-:S13]  /*bee0*/  LDL.LU.64 R24, [R1+0x768] ;  /* 0x0007680001187983 */ /* 0x000e9a0000300a00 */
[----:B------:R-:W-:Y:S04]  /*bef0*/  STL.64 [R1+0x280], R20 ;  /* 0x0002801401007387 */ /* 0x000fe80000100a00 */
[----:B------:R1:W-:Y:S04]  /*bf00*/  STL.64 [R1+0x288], R22 ;  /* 0x0002881601007387 */ /* 0x0003e80000100a00 */
[----:B-1----:R-:W2:Y:S02]  /*bf10*/  LDL.LU.64 R22, [R1+0x760] ;  /* 0x0007600001167983 */ /* 0x002ea40000300a00 */
[----:B--2---:R-:W-:Y:S02]  /*bf20*/  HMMA.1688.F32.TF32 R20, R16, R22, R24 ;  /* 0x000000161014723c */ /* 0x004fe40000081018 */
[----:B------:R-:W2:-:S15]  /*bf30*/  LDL.LU.64 R26, [R1+0x758] ;  /* 0x00075800011a7983 */ /* 0x000e9e0000300a00 */
[----:B------:R-:W-:Y:S02]  /*bf40*/  NOP ;  /* 0x0000000000007918 */ /* 0x000fe40000000000 */
[----:B------:R-:W-:Y:S04]  /*bf50*/  STL.64 [R1+0x270], R20 ;  /* 0x0002701401007387 */ /* 0x000fe80000100a00 */
[----:B------:R1:W-:Y:S04]  /*bf60*/  STL.64 [R1+0x278], R22 ;  /* 0x0002781601007387 */ /* 0x0003e80000100a00 */
[----:B-1----:R-:W2:Y:S04]  /*bf70*/  LDL.LU.64 R22, [R1+0x750] ;  /* 0x0007500001167983 */ /* 0x002ea80000300a00 */
[----:B------:R-:W2:Y:S02]  /*bf80*/  LDL.LU.64 R20, [R1+0x748] ;  /* 0x0007480001147983 */ /* 0x000ea40000300a00 */
[----:B--2---:R-:W-:-:S15]  /*bf90*/  HMMA.1688.F32.TF32 R20, R16, R26, R20 ;  /* 0x0000001a1014723c */ /* 0x004fde0000081014 */
[----:B------:R-:W-:-:S04]  /*bfa0*/  NOP ;  /* 0x0000000000007918 */ /* 0x000fc80000000000 */
[----:B------:R-:W-:Y:S04]  /*bfb0*/  STL.64 [R1+0x260], R20 ;  /* 0x0002601401007387 */ /* 0x000fe80000100a00 */
[----:B------:R1:W-:Y:S04]  /*bfc0*/  STL.64 [R1+0x268], R22 ;  /* 0x0002681601007387 */ /* 0x0003e80000100a00 */
[----:B-1----:R-:W2:Y:S04]  /*bfd0*/  LDL.LU.64 R22, [R1+0x740] ;  /* 0x0007400001167983 */ /* 0x002ea80000300a00 */
[----:B------:R-:W2:Y:S04]  /*bfe0*/  LDL.LU.64 R20, [R1+0x738] ;  /* 0x0007380001147983 */ /* 0x000ea80000300a00 */
[----:B------:R1:W-:Y:S04]  /*bff0*/  STL.64 [R1+0x6d0], R26 ;  /* 0x0006d01a01007387 */ /* 0x0003e80000100a00 */
[----:B-1----:R-:W2:Y:S04]  /*c000*/  LDL.LU.64 R26, [R1+0x18] ;  /* 0x00001800011a7983 */ /* 0x002ea80000300a00 */
[----:B--2---:R1:W-:Y:S04]  /*c010*/  STL.64 [R1+0x6e8], R26 ;  /* 0x0006e81a01007387 */ /* 0x0043e80000100a00 */
[----:B-1----:R-:W2:Y:S04]  /*c020*/  LDL.64 R26, [R1+0x28] ;  /* 0x00002800011a7983 */ /* 0x002ea80000100a00 */
[----:B--2---:R1:W-:Y:S02]  /*c030*/  STL.64 [R1+0x6f8], R26 ;  /* 0x0006f81a01007387 */ /* 0x0043e40000100a00 */
[----:B-1----:R-:W-:-:S02]  /*c040*/  IMAD.MOV.U32 R26, RZ, RZ, R5 ;  /* 0x000000ffff1a7224 */ /* 0x002fc400078e0005 */
[----:B------:R-:W-:-:S05]  /*c050*/  IMAD.MOV.U32 R27, RZ, RZ, R4 ;  /* 0x000000ffff1b7224 */ /* 0x000fca00078e0004 */
[----:B------:R1:W-:Y:S04]  /*c060*/  STL.64 [R1+0x710], R26 ;  /* 0x0007101a01007387 */ /* 0x0003e80000100a00 */
[----:B------:R-:W2:Y:S04]  /*c070*/  LDL.LU R24, [R1+0x170] ;  /* 0x0001700001187983 */ /* 0x000ea80000300800 */
[----:B------:R-:W2:Y:S04]  /*c080*/  LDL.LU R25, [R1+0x174] ;  /* 0x0001740001197983 */ /* 0x000ea80000300800 */
[----:B-1----:R-:W2:Y:S04]  /*c090*/  LDL.LU R26, [R1+0x178] ;  /* 0x00017800011a7983 */ /* 0x002ea80000300800 */
[----:B------:R-:W2:Y:S04]  /*c0a0*/  LDL.LU R27, [R1+0x17c] ;  /* 0x00017c00011b7983 */ /* 0x000ea80000300800 */
[----:B---3--:R4:W-:Y:S01]  /*c0b0*/  STL.64 [R1+0x728], R6 ;  /* 0x0007280601007387 */ /* 0x0089e20000100a00 */
[C---:B--2---:R-:W-:Y:S08]  /*c0c0*/  HMMA.1688.F32.TF32 R24, R16.reuse, R6, R24 ;  /* 0x000000061018723c */ /* 0x044ff00000081018 */
[----:B----4-:R-:W-:Y:S11]  /*c0d0*/  HMMA.1688.F32.TF32 R4, R16, R10, R12 ;  /* 0x0000000a1004723c */ /* 0x010ff6000008100c */
[----:B------:R-:W-:Y:S04]  /*c0e0*/  STL.64 [R1+0x1d0], R24 ;  /* 0x0001d01801007387 */ /* 0x000fe80000100a00 */
[----:B------:R-:W-:Y:S04]  /*c0f0*/  STL.64 [R1+0x1d8], R26 ;  /* 0x0001d81a01007387 */ /* 0x000fe80000100a00 */
[----:B------:R-:W2:Y:S04]  /*c100*/  LDL.LU R12, [R1+0x140] ;  /* 0x00014000010c7983 */ /* 0x000ea80000300800 */
[----:B------:R1:W-:Y:S04]  /*c110*/  STL.64 [R1+0x160], R4 ;  /* 0x0001600401007387 */ /* 0x0003e80000100a00 */
[----:B------:R3:W-:Y:S04]  /*c120*/  STL.64 [R1+0x168], R6 ;  /* 0x0001680601007387 */ /* 0x0007e80000100a00 */
[----:B------:R-:W2:Y:S04]  /*c130*/  LDL.LU R13, [R1+0x144] ;  /* 0x00014400010d7983 */ /* 0x000ea80000300800 */
[----:B------:R-:W4:Y:S04]  /*c140*/  LDL.LU R14, [R1+0x148] ;  /* 0x00014800010e7983 */ /* 0x000f280000300800 */
[----:B------:R-:W4:Y:S04]  /*c150*/  LDL.LU R15, [R1+0x14c] ;  /* 0x00014c00010f7983 */ /* 0x000f280000300800 */
[----:B-1----:R-:W2:Y:S04]  /*c160*/  LDL.LU R4, [R1+0x150] ;  /* 0x0001500001047983 */ /* 0x002ea80000300800 */
[----:B------:R-:W2:Y:S04]  /*c170*/  LDL.LU R5, [R1+0x154] ;  /* 0x0001540001057983 */ /* 0x000ea80000300800 */
[----:B---3--:R-:W3:Y:S04]  /*c180*/  LDL.LU R6, [R1+0x158] ;  /* 0x0001580001067983 */ /* 0x008ee80000300800 */
[----:B------:R-:W3:Y:S04]  /*c190*/  LDL.LU R7, [R1+0x15c] ;  /* 0x00015c0001077983 */ /* 0x000ee80000300800 */
[----:B----4-:R1:W-:Y:S04]  /*c1a0*/  STL.64 [R1+0x720], R14 ;  /* 0x0007200e01007387 */ /* 0x0103e80000100a00 */
[----:B--2---:R-:W-:Y:S04]  /*c1b0*/  STL.64 [R1+0x718], R12 ;  /* 0x0007180c01007387 */ /* 0x004fe80000100a00 */
[----:B------:R-:W2:Y:S04]  /*c1c0*/  LDL.64 R26, [R1+0x48] ;  /* 0x00004800011a7983 */ /* 0x000ea80000100a00 */
[----:B-1----:R-:W3:Y:S04]  /*c1d0*/  LDL.64 R14, [R1+0x58] ;  /* 0x00005800010e7983 */ /* 0x002ee80000100a00 */
[----:B------:R1:W-:Y:S04]  /*c1e0*/  STL.64 [R1+0x6f0], R10 ;  /* 0x0006f00a01007387 */ /* 0x0003e80000100a00 */
        /* <DEDUP_REMOVED lines=8> */
[----:B------:R-:W2:Y:S04]  /*c270*/  LDL.LU R10, [R1+0x138] ;  /* 0x00013800010a7983 */ /* 0x000ea80000300800 */
[----:B------:R-:W2:Y:S04]  /*c280*/  LDL.LU R11, [R1+0x13c] ;  /* 0x00013c00010b7983 */ /* 0x000ea80000300800 */
[----:B------:R-:W4:Y:S04]  /*c290*/  LDL.LU R16, [R1+0xe0] ;  /* 0x0000e00001107983 */ /* 0x000f280000300800 */
[----:B------:R-:W4:Y:S04]  /*c2a0*/  LDL.LU R17, [R1+0xe4] ;  /* 0x0000e40001117983 */ /* 0x000f280000300800 */
[----:B------:R-:W2:Y:S01]  /*c2b0*/  LDL.LU R18, [R1+0xe8] ;  /* 0x0000e80001127983 */ /* 0x000ea20000300800 */
[----:B------:R-:W-:-:S03]  /*c2c0*/  IMAD.MOV.U32 R19, RZ, RZ, R2 ;  /* 0x000000ffff137224 */ /* 0x000fc600078e0002 */
[----:B------:R-:W4:Y:S01]  /*c2d0*/  LDL.LU R2, [R1+0x730] ;  /* 0x0007300001027983 */ /* 0x000f220000300800 */
[----:B---3--:R-:W-:Y:S03]  /*c2e0*/  HMMA.1688.F32.TF32 R4, R20, R14, R4 ;  /* 0x0000000e1404723c */ /* 0x008fe60000081004 */
[----:B--2---:R-:W-:Y:S04]  /*c2f0*/  STL.64 [R1+0x6c8], R18 ;  /* 0x0006c81201007387 */ /* 0x004fe80000100a00 */
[----:B----4-:R1:W-:Y:S04]  /*c300*/  STL.64 [R1+0x6c0], R16 ;  /* 0x0006c01001007387 */ /* 0x0103e80000100a00 */
[----:B-1----:R-:W2:Y:S04]  /*c310*/  LDL.LU R16, [R1+0x100] ;  /* 0x0001000001107983 */ /* 0x002ea80000300800 */
[----:B------:R-:W2:Y:S04]  /*c320*/  LDL.LU R17, [R1+0x104] ;  /* 0x0001040001117983 */ /* 0x000ea80000300800 */
[----:B------:R-:W3:Y:S04]  /*c330*/  LDL.LU R18, [R1+0x108] ;  /* 0x0001080001127983 */ /* 0x000ee80000300800 */
[----:B------:R-:W3:Y:S04]  /*c340*/  LDL.LU R19, [R1+0x10c] ;  /* 0x00010c0001137983 */ /* 0x000ee80000300800 */
[----:B---3--:R-:W-:Y:S04]  /*c350*/  STL.64 [R1+0x6e0], R18 ;  /* 0x0006e01201007387 */ /* 0x008fe80000100a00 */
[----:B--2---:R1:W-:Y:S04]  /*c360*/  STL.64 [R1+0x6d8], R16 ;  /* 0x0006d81001007387 */ /* 0x0043e80000100a00 */
[----:B-1----:R-:W2:Y:S04]  /*c370*/  LDL.LU R16, [R1+0x110] ;  /* 0x0001100001107983 */ /* 0x002ea80000300800 */
[----:B------:R-:W2:Y:S04]  /*c380*/  LDL.LU R17, [R1+0x114] ;  /* 0x0001140001117983 */ /* 0x000ea80000300800 */
[----:B------:R-:W2:Y:S04]  /*c390*/  LDL.LU R18, [R1+0x118] ;  /* 0x0001180001127983 */ /* 0x000ea80000300800 */
[----:B------:R1:W-:Y:S04]  /*c3a0*/  STL.64 [R1+0x1c0], R4 ;  /* 0x0001c00401007387 */ /* 0x0003e80000100a00 */
[----:B------:R3:W-:Y:S01]  /*c3b0*/  STL.64 [R1+0x1c8], R6 ;  /* 0x0001c80601007387 */ /* 0x0007e20000100a00 */
[----:B-1----:R-:W-:-:S02]  /*c3c0*/  IMAD.MOV.U32 R5, RZ, RZ, R14 ;  /* 0x000000ffff057224 */ /* 0x002fc400078e000e */
[----:B------:R-:W-:Y:S01]  /*c3d0*/  IMAD.MOV.U32 R4, RZ, RZ, R15 ;  /* 0x000000ffff047224 */ /* 0x000fe200078e000f */
[----:B---3--:R-:W3:Y:S04]  /*c3e0*/  LDL.LU.64 R6, [R1+0x728] ;  /* 0x0007280001067983 */ /* 0x008ee80000300a00 */
[----:B------:R-:W4:Y:S04]  /*c3f0*/  LDL.LU.64 R14, [R1+0x720] ;  /* 0x00072000010e7983 */ /* 0x000f280000300a00 */
[----:B------:R-:W4:Y:S02]  /*c400*/  LDL.LU.64 R12, [R1+0x718] ;  /* 0x00071800010c7983 */ /* 0x000f240000300a00 */
[----:B----4-:R-:W-:-:S15]  /*c410*/  HMMA.1688.F32.TF32 R12, R20, R26, R12 ;  /* 0x0000001a140c723c */ /* 0x010fde000008100c */
[----:B------:R-:W-:-:S04]  /*c420*/  NOP ;  /* 0x0000000000007918 */ /* 0x000fc80000000000 */
[----:B------:R1:W-:Y:S04]  /*c430*/  STL.64 [R1+0x1b0], R12 ;  /* 0x0001b00c01007387 */ /* 0x0003e80000100a00 */
[----:B------:R-:W-:Y:S01]  /*c440*/  STL.64 [R1+0x1b8], R14 ;  /* 0x0001b80e01007387 */ /* 0x000fe20000100a00 */
[----:B-1----:R-:W-:Y:S02]  /*c450*/  IMAD.MOV.U32 R13, RZ, RZ, R26 ;  /* 0x000000ffff0d7224 */ /* 0x002fe400078e001a */
[----:B------:R-:W-:Y:S02]  /*c460*/  IMAD.MOV.U32 R12, RZ, RZ, R27 ;  /* 0x000000ffff0c7224 */ /* 0x000fe400078e001b */
[----:B------:R-:W4:Y:S02]  /*c470*/  LDL.LU.64 R26, [R1+0x710] ;  /* 0x00071000011a7983 */ /* 0x000f240000300a00 */
[----:B----4-:R-:W-:Y:S02]  /*c480*/  HMMA.1688.F32.TF32 R24, R20, R26, R8 ;  /* 0x0000001a1418723c */ /* 0x010fe40000081008 */
[----:B------:R-:W4:Y:S04]  /*c490*/  LDL.LU.64 R10, [R1+0x708] ;  /* 0x00070800010a7983 */ /* 0x000f280000300a00 */
[----:B------:R-:W4:-:S13]  /*c4a0*/  LDL.LU.64 R8, [R1+0x700] ;  /* 0x0007000001087983 */ /* 0x000f1a0000300a00 */
[----:B------:R-:W-:Y:S04]  /*c4b0*/  STL.64 [R1+0x1a0], R24 ;  /* 0x0001a01801007387 */ /* 0x000fe80000100a00 */
[----:B------:R1:W-:Y:S04]  /*c4c0*/  STL.64 [R1+0x1a8], R26 ;  /* 0x0001a81a01007387 */ /* 0x0003e80000100a00 */
[----:B-1----:R-:W4:Y:S02]  /*c4d0*/  LDL.LU.64 R26, [R1+0x6f8] ;  /* 0x0006f800011a7983 */ /* 0x002f240000300a00 */
[----:B----4-:R-:W-:-:S15]  /*c4e0*/  HMMA.1688.F32.TF32 R8, R20, R26, R8 ;  /* 0x0000001a1408723c */ /* 0x010fde0000081008 */
[----:B------:R-:W-:-:S04]  /*c4f0*/  NOP ;  /* 0x0000000000007918 */ /* 0x000fc80000000000 */
[----:B------:R1:W-:Y:S04]  /*c500*/  STL.64 [R1+0x190], R8 ;  /* 0x0001900801007387 */ /* 0x0003e80000100a00 */
[----:B------:R4:W-:Y:S01]  /*c510*/  STL.64 [R1+0x198], R10 ;  /* 0x0001980a01007387 */ /* 0x0009e20000100a00 */
[----:B-1----:R-:W-:Y:S02]  /*c520*/  IMAD.MOV.U32 R9, RZ, RZ, R26 ;  /* 0x000000ffff097224 */ /* 0x002fe400078e001a */
[----:B------:R-:W-:Y:S01]  /*c530*/  IMAD.MOV.U32 R8, RZ, RZ, R27 ;  /* 0x000000ffff087224 */ /* 0x000fe200078e001b */
[----:B----4-:R-:W4:Y:S04]  /*c540*/  LDL.LU.64 R10, [R1+0x6f0] ;  /* 0x0006f000010a7983 */ /* 0x010f280000300a00 */
[----:B------:R-:W2:Y:S01]  /*c550*/  LDL.LU.64 R26, [R1+0x6e8] ;  /* 0x0006e800011a7983 */ /* 0x000ea20000300a00 */
[----:B------:R-:W-:-:S07]  /*c560*/  IMAD.MOV.U32 R19, RZ, RZ, R2 ;  /* 0x000000ffff137224 */ /* 0x000fce00078e0002 */
[----:B--2---:R-:W-:Y:S01]  /*c570*/  HMMA.1688.F32.TF32 R16, R20, R26, R16 ;  /* 0x0000001a1410723c */ /* 0x004fe20000081010 */
[----:B------:R-:W-:Y:S02]  /*c580*/  IMAD.MOV.U32 R29, RZ, RZ, R26 ;  /* 0x000000ffff1d7224 */ /* 0x000fe400078e001a */
        /* <DEDUP_REMOVED lines=8> */
[----:B------:R-:W4:Y:S04]  /*c610*/  LDL.LU.64 R18, [R1+0x6c8] ;  /* 0x0006c80001127983 */ /* 0x000f280000300a00 */
[----:B------:R-:W4:-:S13]  /*c620*/  LDL.LU.64 R16, [R1+0x6c0] ;  /* 0x0006c00001107983 */ /* 0x000f1a0000300a00 */
[----:B------:R-:W-:Y:S04]  /*c630*/  STL.64 [R1+0x170], R24 ;  /* 0x0001701801007387 */ /* 0x000fe80000100a00 */
[----:B------:R1:W-:Y:S04]  /*c640*/  STL.64 [R1+0x178], R26 ;  /* 0x0001781a01007387 */ /* 0x0003e80000100a00 */
[----:B-1----:R-:W3:Y:S04]  /*c650*/  LDL.LU.64 R26, [R1+0x6b8] ;  /* 0x0006b800011a7983 */ /* 0x002ee80000300a00 */
[----:B------:R-:W3:Y:S02]  /*c660*/  LDL.LU.64 R24, [R1+0x6b0] ;  /* 0x0006b00001187983 */ /* 0x000ee40000300a00 */
[C---:B---3--:R-:W-:Y:S08]  /*c670*/  HMMA.1688.F32.TF32 R24, R20.reuse, R6, R24 ;  /* 0x000000061418723c */ /* 0x048ff00000081018 */
[----:B----4-:R-:W-:Y:S11]  /*c680*/  HMMA.1688.F32.TF32 R20, R20, R10, R16 ;  /* 0x0000000a1414723c */ /* 0x010ff60000081010 */
[----:B------:R-:W-:Y:S04]  /*c690*/  STL.64 [R1+0x150], R24 ;  /* 0x0001501801007387 */ /* 0x000fe80000100a00 */
[----:B------:R1:W-:Y:S04]  /*c6a0*/  STL.64 [R1+0x158], R26 ;  /* 0x0001581a01007387 */ /* 0x0003e80000100a00 */
[----:B-1----:R-:W2:Y:S04]  /*c6b0*/  LDL.LU.64 R26, [R1+0x6a8] ;  /* 0x0006a800011a7983 */ /* 0x002ea80000300a00 */
[----:B------:R-:W2:Y:S04]  /*c6c0*/  LDL.LU.64 R24, [R1+0x6a0] ;  /* 0x0006a00001187983 */ /* 0x000ea80000300a00 */
[----:B------:R1:W-:Y:S04]  /*c6d0*/  STL.64 [R1+0x618], R6 ;  /* 0x0006180601007387 */ /* 0x0003e80000100a00 */
[----:B-1----:R-:W3:Y:S04]  /*c6e0*/  LDL.LU.64 R6, [R1+0x8] ;  /* 0x0000080001067983 */ /* 0x002ee80000300a00 */
[----:B------:R-:W4:Y:S04]  /*c6f0*/  LDL.LU R16, [R1+0xb0] ;  /* 0x0000b00001107983 */ /* 0x000f280000300800 */
[----:B------:R-:W-:Y:S04]  /*c700*/  STL.64 [R1+0xe0], R20 ;  /* 0x0000e01401007387 */ /* 0x000fe80000100a00 */
[----:B------:R-:W-:Y:S04]  /*c710*/  STL.64 [R1+0xe8], R22 ;  /* 0x0000e81601007387 */ /* 0x000fe80000100a00 */
[----:B------:R-:W4:Y:S04]  /*c720*/  LDL.LU R17, [R1+0xb4] ;  /* 0x0000b40001117983 */ /* 0x000f280000300800 */
[----:B------:R-:W2:Y:S04]  /*c730*/  LDL.LU R18, [R1+0xb8] ;  /* 0x0000b80001127983 */ /* 0x000ea80000300800 */
[----:B------:R-:W2:Y:S04]  /*c740*/  LDL.LU R19, [R1+0xbc] ;  /* 0x0000bc0001137983 */ /* 0x000ea80000300800 */
[----:B--2---:R1:W-:Y:S04]  /*c750*/  STL.64 [R1+0x668], R18 ;  /* 0x0006681201007387 */ /* 0x0043e80000100a00 */
[----:B----4-:R-:W-:Y:S01]  /*c760*/  STL.64 [R1+0x660], R16 ;  /* 0x0006601001007387 */ /* 0x010fe20000100a00 */
[----:B-1----:R-:W-:-:S02]  /*c770*/  IMAD.MOV.U32 R18, RZ, RZ, R13 ;  /* 0x000000ffff127224 */ /* 0x002fc400078e000d */
[----:B------:R-:W-:-:S05]  /*c780*/  IMAD.MOV.U32 R19, RZ, RZ, R12 ;  /* 0x000000ffff137224 */ /* 0x000fca00078e000c */
[----:B------:R1:W-:Y:S02]  /*c790*/  STL.64 [R1+0x678], R18 ;  /* 0x0006781201007387 */ /* 0x0003e40000100a00 */
[----:B-1----:R-:W-:Y:S02]  /*c7a0*/  IMAD.MOV.U32 R19, RZ, RZ, R4 ;  /* 0x000000ffff137224 */ /* 0x002fe400078e0004 */
[----:B------:R-:W2:Y:S01]  /*c7b0*/  LDL R4, [R1+0x54c] ;  /* 0x00054c0001047983 */ /* 0x000ea20000100800 */
[----:B------:R-:W-:-:S03]  /*c7c0*/  IMAD.MOV.U32 R18, RZ, RZ, R5 ;  /* 0x000000ffff127224 */ /* 0x000fc600078e0005 */
[----:B---3--:R-:W-:Y:S04]  /*c7d0*/  STL.64 [R1+0x630], R6 ;  /* 0x0006300601007387 */ /* 0x008fe80000100a00 */
[----:B--2---:R1:W-:Y:S04]  /*c7e0*/  STL [R1+0x628], R4 ;  /* 0x0006280401007387 */ /* 0x0043e80000100800 */
[----:B-1----:R-:W2:Y:S04]  /*c7f0*/  LDL.LU R4, [R1+0x90] ;  /* 0x0000900001047983 */ /* 0x002ea80000300800 */
[----:B------:R-:W2:Y:S04]  /*c800*/  LDL.LU R5, [R1+0x94] ;  /* 0x0000940001057983 */ /* 0x000ea80000300800 */
[----:B------:R-:W3:Y:S01]  /*c810*/  LDL.LU R6, [R1+0x98] ;  /* 0x0000980001067983 */ /* 0x000ee20000300800 */
[----:B------:R-:W-:-:S03]  /*c820*/  IMAD.MOV.U32 R7, RZ, RZ, R3 ;  /* 0x000000ffff077224 */ /* 0x000fc600078e0003 */
[----:B------:R-:W4:Y:S04]  /*c830*/  LDL.LU R3, [R1+0x698] ;  /* 0x0006980001037983 */ /* 0x000f280000300800 */
[----:B---3--:R1:W-:Y:S04]  /*c840*/  STL.64 [R1+0x640], R6 ;  /* 0x0006400601007387 */ /* 0x0083e80000100a00 */
[----:B--2---:R-:W-:Y:S01]  /*c850*/  STL.64 [R1+0x638], R4 ;  /* 0x0006380401007387 */ /* 0x004fe20000100a00 */
[----:B-1----:R-:W-:Y:S02]  /*c860*/  IMAD.MOV.U32 R6, RZ, RZ, R9 ;  /* 0x000000ffff067224 */ /* 0x002fe400078e0009 */
[----:B------:R-:W-:-:S05]  /*c870*/  IMAD.MOV.U32 R7, RZ, RZ, R8 ;  /* 0x000000ffff077224 */ /* 0x000fca00078e0008 */
[----:B------:R1:W-:Y:S04]  /*c880*/  STL.64 [R1+0x658], R6 ;  /* 0x0006580601007387 */ /* 0x0003e80000100a00 */
[----:B-1----:R-:W2:Y:S04]  /*c890*/  LDL.LU.64 R6, [R1+0x38] ;  /* 0x0000380001067983 */ /* 0x002ea80000300a00 */
[----:B--2---:R1:W-:Y:S04]  /*c8a0*/  STL.64 [R1+0x670], R6 ;  /* 0x0006700601007387 */ /* 0x0043e80000100a00 */
[----:B------:R-:W2:Y:S04]  /*c8b0*/  LDL.LU R4, [R1+0xc0] ;  /* 0x0000c00001047983 */ /* 0x000ea80000300800 */
[----:B------:R-:W2:Y:S04]  /*c8c0*/  LDL.LU R5, [R1+0xc4] ;  /* 0x0000c40001057983 */ /* 0x000ea80000300800 */
[----:B-1----:R-:W3:Y:S04]  /*c8d0*/  LDL.LU R6, [R1+0xc8] ;  /* 0x0000c80001067983 */ /* 0x002ee80000300800 */
[----:B------:R-:W3:Y:S04]  /*c8e0*/  LDL.LU R7, [R1+0xcc] ;  /* 0x0000cc0001077983 */ /* 0x000ee80000300800 */
[----:B---3--:R4:W-:Y:S04]  /*c8f0*/  STL.64 [R1+0x688], R6 ;  /* 0x0006880601007387 */ /* 0x0089e80000100a00 */
[----:B--2---:R1:W-:Y:S01]  /*c900*/  STL.64 [R1+0x680], R4 ;  /* 0x0006800401007387 */ /* 0x0043e20000100a00 */
[----:B----4-:R-:W-:-:S03]  /*c910*/  IMAD.MOV.U32 R7, RZ, RZ, R3 ;  /* 0x000000ffff077224 */ /* 0x010fc600078e0003 */
[----:B-1----:R-:W2:Y:S04]  /*c920*/  LDL.LU R4, [R1+0xd0] ;  /* 0x0000d00001047983 */ /* 0x002ea80000300800 */
[----:B------:R-:W2:Y:S04]  /*c930*/  LDL.LU R5, [R1+0xd4] ;  /* 0x0000d40001057983 */ /* 0x000ea80000300800 */
[----:B------:R-:W2:Y:S04]  /*c940*/  LDL.LU R6, [R1+0xd8] ;  /* 0x0000d80001067983 */ /* 0x000ea80000300800 */
[----:B------:R-:W3:Y:S04]  /*c950*/  LDL R3, [R1+0x3e0] ;  /* 0x0003e00001037983 */ /* 0x000ee80000100800 */
[----:B------:R1:W-:Y:S04]  /*c960*/  STL.64 [R1+0x620], R10 ;  /* 0x0006200a01007387 */ /* 0x0003e80000100a00 */
[----:B------:R-:W4:Y:S04]  /*c970*/  LDL.LU R8, [R1+0x80] ;  /* 0x0000800001087983 */ /* 0x000f280000300800 */
[----:B------:R-:W4:Y:S04]  /*c980*/  LDL.LU R9, [R1+0x84] ;  /* 0x0000840001097983 */ /* 0x000f280000300800 */
[----:B-1----:R-:W3:Y:S04]  /*c990*/  LDL.LU R10, [R1+0x88] ;  /* 0x00008800010a7983 */ /* 0x002ee80000300800 */
[----:B------:R-:W3:Y:S01]  /*c9a0*/  LDL.LU R11, [R1+0x8c] ;  /* 0x00008c00010b7983 */ /* 0x000ee20000300800 */
[----:B------:R-:W-:-:S02]  /*c9b0*/  IMAD.MOV.U32 R22, RZ, RZ, R29 ;  /* 0x000000ffff167224 */ /* 0x000fc400078e001d */
[----:B------:R-:W-:Y:S01]  /*c9c0*/  IMAD.MOV.U32 R23, RZ, RZ, R2 ;  /* 0x000000ffff177224 */ /* 0x000fe200078e0002 */
[C---:B--2---:R-:W-:Y:S01]  /*c9d0*/  HMMA.1688.F32.TF32 R16, R24.reuse, R18, R4 ;  /* 0x000000121810723c */ /* 0x044fe20000081004 */
[----:B---3--:R-:W-:Y:S04]  /*c9e0*/  STL.64 [R1+0x650], R10 ;  /* 0x0006500a01007387 */ /* 0x008fe80000100a00 */
[----:B----4-:R1:W-:Y:S04]  /*c9f0*/  STL.64 [R1+0x648], R8 ;  /* 0x0006480801007387 */ /* 0x0103e80000100a00 */
[----:B-1----:R-:W2:Y:S04]  /*ca00*/  LDL.LU R8, [R1+0xa0] ;  /* 0x0000a00001087983 */ /* 0x002ea80000300800 */
[----:B------:R-:W2:Y:S04]  /*ca10*/  LDL.LU R9, [R1+0xa4] ;  /* 0x0000a40001097983 */ /* 0x000ea80000300800 */
[----:B------:R-:W2:Y:S04]  /*ca20*/  LDL.LU R10, [R1+0xa8] ;  /* 0x0000a800010a7983 */ /* 0x000ea80000300800 */
[----:B------:R-:W2:Y:S04]  /*ca30*/  LDL.LU R11, [R1+0xac] ;  /* 0x0000ac00010b7983 */ /* 0x000ea80000300800 */
[----:B------:R-:W3:Y:S04]  /*ca40*/  LDL.LU R12, [R1+0x60] ;  /* 0x00006000010c7983 */ /* 0x000ee80000300800 */
[----:B------:R-:W3:Y:S04]  /*ca50*/  LDL.LU R13, [R1+0x64] ;  /* 0x00006400010d7983 */ /* 0x000ee80000300800 */
[----:B------:R-:W3:Y:S04]  /*ca60*/  LDL.LU R14, [R1+0x68] ;  /* 0x00006800010e7983 */ /* 0x000ee80000300800 */
[----:B------:R-:W3:Y:S04]  /*ca70*/  LDL.LU R15, [R1+0x6c] ;  /* 0x00006c00010f7983 */ /* 0x000ee80000300800 */
[----:B------:R-:W4:Y:S04]  /*ca80*/  LDL.LU R29, [R1+0x694] ;  /* 0x00069400011d7983 */ /* 0x000f280000300800 */
[----:B------:R-:W2:Y:S04]  /*ca90*/  LDL.LU R2, [R1+0x690] ;  /* 0x0006900001027983 */ /* 0x000ea80000300800 */
[----:B------:R-:W2:Y:S04]  /*caa0*/  LDL.LU.64 R6, [R1+0x688] ;  /* 0x0006880001067983 */ /* 0x000ea80000300a00 */
[----:B------:R-:W2:Y:S04]  /*cab0*/  LDL.LU.64 R4, [R1+0x680] ;  /* 0x0006800001047983 */ /* 0x000ea80000300a00 */
        /* <DEDUP_REMOVED lines=12> */
[----:B------:R1:W-:Y:S04]  /*cb80*/  STL.64 [R1+0x120], R16 ;  /* 0x0001201001007387 */ /* 0x0003e80000100a00 */
[----:B------:R2:W-:Y:S01]  /*cb90*/  STL.64 [R1+0x128], R18 ;  /* 0x0001281201007387 */ /* 0x0005e20000100a00 */
[----:B-1----:R-:W-:Y:S02]  /*cba0*/  IMAD.MOV.U32 R16, RZ, RZ, R7 ;  /* 0x000000ffff107224 */ /* 0x002fe400078e0007 */
[----:B--2---:R-:W-:Y:S02]  /*cbb0*/  IMAD.MOV.U32 R19, RZ, RZ, R6 ;  /* 0x000000ffff137224 */ /* 0x004fe400078e0006 */
[----:B------:R-:W2:Y:S02]  /*cbc0*/  LDL.LU.64 R6, [R1+0x658] ;  /* 0x0006580001067983 */ /* 0x000ea40000300a00 */
[----:B--2---:R-:W-:Y:S02]  /*cbd0*/  HMMA.1688.F32.TF32 R4, R24, R6, R8 ;  /* 0x000000061804723c */ /* 0x004fe40000081008 */
[----:B------:R-:W2:Y:S04]  /*cbe0*/  LDL.LU.64 R10, [R1+0x650] ;  /* 0x00065000010a7983 */ /* 0x000ea80000300a00 */
[----:B------:R-:W2:-:S13]  /*cbf0*/  LDL.LU.64 R8, [R1+0x648] ;  /* 0x0006480001087983 */ /* 0x000e9a0000300a00 */
        /* <DEDUP_REMOVED lines=9> */
[----:B------:R-:W3:Y:S01]  /*cc90*/  LDL.LU R4, [R1+0x628] ;  /* 0x0006280001047983 */ /* 0x000ee20000300800 */
[----:B--2---:R-:W-:Y:S01]  /*cca0*/  HMMA.1688.F32.TF32 R8, R24, R6, R8 ;  /* 0x000000061808723c */ /* 0x004fe20000081008 */
[----:B------:R-:W-:-:S02]  /*ccb0*/  IMAD.MOV.U32 R21, RZ, RZ, R6 ;  /* 0x000000ffff157224 */ /* 0x000fc400078e0006 */
[----:B------:R-:W-:-:S15]  /*ccc0*/  IMAD.MOV.U32 R20, RZ, RZ, R7 ;  /* 0x000000ffff147224 */ /* 0x000fde00078e0007 */
[----:B------:R-:W-:Y:S01]  /*ccd0*/  NOP ;  /* 0x0000000000007918 */ /* 0x000fe20000000000 */
[----:B------:R-:W-:Y:S04]  /*cce0*/  STL.64 [R1+0xf0], R8 ;  /* 0x0000f00801007387 */ /* 0x000fe80000100a00 */
[----:B------:R1:W-:Y:S04]  /*ccf0*/  STL.64 [R1+0xf8], R10 ;  /* 0x0000f80a01007387 */ /* 0x0003e80000100a00 */
[----:B-1----:R-:W3:Y:S04]  /*cd00*/  LDL.LU.64 R10, [R1+0x620] ;  /* 0x00062000010a7983 */ /* 0x002ee80000300a00 */
[----:B------:R-:W2:Y:S04]  /*cd10*/  LDL.LU.64 R6, [R1+0x618] ;  /* 0x0006180001067983 */ /* 0x000ea80000300a00 */
[----:B------:R-:W-:Y:S04]  /*cd20*/  STL.64 [R1+0x5b0], R22 ;  /* 0x0005b01601007387 */ /* 0x000fe80000100a00 */
[----:B------:R1:W-:Y:S04]  /*cd30*/  STL.64 [R1+0x5a8], R20 ;  /* 0x0005a81401007387 */ /* 0x0003e80000100a00 */
[----:B-1----:R-:W2:Y:S04]  /*cd40*/  LDL.LU R20, [R1+0x70] ;  /* 0x0000700001147983 */ /* 0x002ea80000300800 */
[----:B------:R-:W2:Y:S01]  /*cd50*/  LDL.LU R21, [R1+0x74] ;  /* 0x0000740001157983 */ /* 0x000ea20000300800 */
[----:B----4-:R-:W-:-:S02]  /*cd60*/  IMAD.MOV.U32 R22, RZ, RZ, R29 ;  /* 0x000000ffff167224 */ /* 0x010fc400078e001d */
[----:B------:R-:W-:Y:S01]  /*cd70*/  IMAD.MOV.U32 R23, RZ, RZ, R28 ;  /* 0x000000ffff177224 */ /* 0x000fe200078e001c */
[----:B------:R-:W4:Y:S04]  /*cd80*/  LDL.LU R29, [R1+0x610] ;  /* 0x00061000011d7983 */ /* 0x000f280000300800 */
[----:B------:R-:W3:Y:S04]  /*cd90*/  LDL.LU R28, [R1+0x60c] ;  /* 0x00060c00011c7983 */ /* 0x000ee80000300800 */
[----:B------:R-:W3:Y:S01]  /*cda0*/  LDL R17, [R1+0x430] ;  /* 0x0004300001117983 */ /* 0x000ee20000100800 */
[----:B------:R-:W1:Y:S01]  /*cdb0*/  S2R R8, SR_TID.X ;  /* 0x0000000000087919 */ /* 0x000e620000002100 */
[----:B--2---:R-:W-:-:S15]  /*cdc0*/  HMMA.1688.F32.TF32 R20, R24, R6, R20 ;  /* 0x000000061814723c */ /* 0x004fde0000081014 */
[----:B------:R-:W-:-:S04]  /*cdd0*/  NOP ;  /* 0x0000000000007918 */ /* 0x000fc80000000000 */
[----:B------:R2:W-:Y:S04]  /*cde0*/  STL.64 [R1+0xd0], R20 ;  /* 0x0000d01401007387 */ /* 0x0005e80000100a00 */
[----:B------:R1:W-:Y:S04]  /*cdf0*/  STL.64 [R1+0xd8], R22 ;  /* 0x0000d81601007387 */ /* 0x0003e80000100a00 */
[----:B--2---:R-:W2:Y:S04]  /*ce00*/  LDL R20, [R1+0x518] ;  /* 0x0005180001147983 */ /* 0x004ea80000100800 */
[----:B-1----:R-:W2:Y:S01]  /*ce10*/  LDL R23, [R1+0x4ac] ;  /* 0x0004ac0001177983 */ /* 0x002ea20000100800 */
[----:B---3--:R-:W-:-:S15]  /*ce20*/  HMMA.1688.F32.TF32 R12, R24, R10, R12 ;  /* 0x0000000a180c723c */ /* 0x008fde000008100c */
[----:B------:R-:W-:-:S04]  /*ce30*/  NOP ;  /* 0x0000000000007918 */ /* 0x000fc80000000000 */
[----:B------:R-:W-:Y:S04]  /*ce40*/  STL.64 [R1+0xc0], R12 ;  /* 0x0000c00c01007387 */ /* 0x000fe80000100a00 */
[----:B------:R-:W-:Y:S04]  /*ce50*/  STL.64 [R1+0xc8], R14 ;  /* 0x0000c80e01007387 */ /* 0x000fe80000100a00 */
[----:B------:R-:W3:Y:S04]  /*ce60*/  LDL R22, [R1+0x49c] ;  /* 0x00049c0001167983 */ /* 0x000ee80000100800 */
[----:B------:R-:W3:Y:S04]  /*ce70*/  LDL R18, [R1+0x4e0] ;  /* 0x0004e00001127983 */ /* 0x000ee80000100800 */
[----:B------:R-:W3:Y:S01]  /*ce80*/  LDL R9, [R1+0x48c] ;  /* 0x00048c0001097983 */ /* 0x000ee20000100800 */
[----:B------:R-:W-:-:S02]  /*ce90*/  LOP3.LUT R5, R0, 0x20, RZ, 0x3c, !PT ;  /* 0x0000002000057812 */ /* 0x000fc400078e3cff */
[----:B------:R-:W-:Y:S01]  /*cea0*/  ISETP.GT.AND P1, PT, R2, RZ, PT ;  /* 0x000000ff0200720c */ /* 0x000fe20003f24270 */
[----:B------:R-:W-:Y:S01]  /*ceb0*/  LDS R12, [R0+UR7+0xc600] ;  /* 0x00c60007000c7984 */ /* 0x000fe20008000800 */
[----:B------:R-:W-:Y:S01]  /*cec0*/  ISETP.GE.AND P0, PT, R3, R4, PT ;  /* 0x000000040300720c */ /* 0x000fe20003f06270 */
[----:B------:R-:W-:Y:S02]  /*ced0*/  UIADD3 UR5, UPT, UPT, UR5, 0x1, URZ ;  /* 0x0000000105057890 */ /* 0x000fe4000fffe0ff */
[----:B------:R-:W-:Y:S01]  /*cee0*/  LDS R14, [R0+UR7+0xe600] ;  /* 0x00e60007000e7984 */ /* 0x000fe20008000800 */
[----:B------:R-:W-:-:S03]  /*cef0*/  SEL R3, RZ, 0x4, !P1 ;  /* 0x00000004ff037807 */ /* 0x000fc60004800000 */
[----:B------:R-:W-:Y:S04]  /*cf00*/  LDS R13, [R5+UR7+0xc600] ;  /* 0x00c60007050d7984 */ /* 0x000fe80008000800 */
[----:B------:R1:W2:Y:S01]  /*cf10*/  LDS R15, [R5+UR7+0xe600] ;  /* 0x00e60007050f7984 */ /* 0x0002a20008000800 */
[----:B------:R-:W-:Y:S01]  /*cf20*/  SEL R3, R3, RZ, !P0 ;  /* 0x000000ff03037207 */ /* 0x000fe20004000000 */
[----:B------:R-:W-:Y:S01]  /*cf30*/  UISETP.GT.AND UP0, UPT, UR5, 0x1, UPT ;  /* 0x000000010500788c */ /* 0x000fe2000bf04270 */
[----:B------:R-:W-:Y:S01]  /*cf40*/  ISETP.GT.AND P1, PT, R2, 0x4, PT ;  /* 0x000000040200780c */ /* 0x000fe20003f24270 */
[----:B------:R-:W-:Y:S01]  /*cf50*/  BAR.SYNC.DEFER_BLOCKING 0x0 ;  /* 0x0000000000007b1d */ /* 0x000fe20000010000 */
[----:B------:R-:W-:Y:S01]  /*cf60*/  ISETP.NE.U32.AND P2, PT, R3, RZ, PT ;  /* 0x000000ff0300720c */ /* 0x000fe20003f45070 */
[----:B------:R-:W-:Y:S01]  /*cf70*/  USEL UR5, UR5, URZ, !UP0 ;  /* 0x000000ff05057287 */ /* 0x000fe2000c000000 */
[----:B------:R-:W-:-:S02]  /*cf80*/  SEL R3, RZ, 0x4, !P1 ;  /* 0x00000004ff037807 */ /* 0x000fc40004800000 */
[----:B------:R-:W-:Y:S01]  /*cf90*/  LOP3.LUT R21, R8, 0x1ff, RZ, 0xc0, !PT ;  /* 0x000001ff08157812 */ /* 0x000fe200078ec0ff */
[----:B------:R-:W-:Y:S01]  /*cfa0*/  ULEA UR10, UR5, UR4, 0x10 ;  /* 0x00000004050a7291 */ /* 0x000fe2000f8e80ff */
[----:B------:R-:W-:-:S03]  /*cfb0*/  SEL R3, R3, RZ, !P0 ;  /* 0x000000ff03037207 */ /* 0x000fc60004000000 */
[----:B------:R-:W-:Y:S01]  /*cfc0*/  IMAD.SHL.U32 R26, R21, 0x4, RZ ;  /* 0x00000004151a7824 */ /* 0x000fe200078e00ff */
[----:B------:R-:W-:Y:S01]  /*cfd0*/  ISETP.NE.U32.AND P1, PT, R3, RZ, PT ;  /* 0x000000ff0300720c */ /* 0x000fe20003f25070 */
[----:B----4-:R-:W-:Y:S02]  /*cfe0*/  IMAD.MOV.U32 R4, RZ, RZ, R29 ;  /* 0x000000ffff047224 */ /* 0x010fe400078e001d */
[----:B------:R-:W-:Y:S02]  /*cff0*/  VIADD R3, R26, UR10 ;  /* 0x0000000a1a037c36 */ /* 0x000fe40008000000 */
[----:B-1----:R-:W-:-:S05]  /*d000*/  IMAD.MOV.U32 R5, RZ, RZ, R28 ;  /* 0x000000ffff057224 */ /* 0x002fca00078e001c */
[----:B------:R-:W-:Y:S01]  /*d010*/  @!PT LDS RZ, [RZ] ;  /* 0x00000000fffff984 */ /* 0x000fe20000000800 */
[----:B------:R-:W-:Y:S01]  /*d020*/  @!PT LDS RZ, [RZ] ;  /* 0x00000000fffff984 */ /* 0x000fe20000000800 */
[----:B------:R-:W-:Y:S01]  /*d030*/  @!PT LDS RZ, [RZ] ;  /* 0x00000000fffff984 */ /* 0x000fe20000000800 */
[----:B------:R1:W-:Y:S02]  /*d040*/  LDGSTS.E [R3], desc[UR8][R4.64], P2 ;  /* 0x0000000004037fae */ /* 0x0003e400091a1008 */
[----:B-1----:R-:W-:Y:S02]  /*d050*/  LEA R4, P2, R17, R29, 0x2 ;  /* 0x0000001d11047211 */ /* 0x002fe400078410ff */
[----:B------:R1:W-:Y:S04]  /*d060*/  STL [R1+0x5f8], R21 ;  /* 0x0005f81501007387 */ /* 0x0003e80000100800 */
[----:B------:R-:W-:Y:S04]  /*d070*/  STL [R1+0x588], R26 ;  /* 0x0005881a01007387 */ /* 0x000fe80000100800 */
[----:B------:R4:W-:Y:S04]  /*d080*/  STL [R1+0x55c], R0 ;  /* 0x00055c0001007387 */ /* 0x0009e80000100800 */
[----:B------:R-:W3:Y:S04]  /*d090*/  LDL R24, [R1+0x4fc] ;  /* 0x0004fc0001187983 */ /* 0x000ee80000100800 */
[----:B-1----:R-:W3:Y:S04]  /*d0a0*/  LDL R21, [R1+0x4dc] ;  /* 0x0004dc0001157983 */ /* 0x002ee80000100800 */
[----:B----4-:R-:W4:Y:S01]  /*d0b0*/  LDL R0, [R1+0x4d8] ;  /* 0x0004d80001007983 */ /* 0x010f220000100800 */
[----:B--2---:R-:W-:-:S03]  /*d0c0*/  IMAD.X R5, R28, 0x1, R23, P2 ;  /* 0x000000011c057824 */ /* 0x004fc600010e0617 */
[----:B------:R-:W2:Y:S04]  /*d0d0*/  LDL R23, [R1+0x47c] ;  /* 0x00047c0001177983 */ /* 0x000ea80000100800 */
[----:B------:R1:W-:Y:S01]  /*d0e0*/  LDGSTS.E [R3+0x2000], desc[UR8][R4.64], P1 ;  /* 0x0200000004037fae */ /* 0x0003e200089a1008 */
[----:B------:R-:W-:-:S04]  /*d0f0*/  ISETP.GT.AND P1, PT, R2, 0x8, PT ;  /* 0x000000080200780c */ /* 0x000fc80003f24270 */
[----:B-1----:R-:W-:Y:S02]  /*d100*/  SEL R4, RZ, 0x4, !P1 ;  /* 0x00000004ff047807 */ /* 0x002fe40004800000 */
[----:B------:R-:W-:Y:S02]  /*d110*/  ISETP.GT.AND P1, PT, R2, 0xc, PT ;  /* 0x0000000c0200780c */ /* 0x000fe40003f24270 */
[----:B------:R-:W-:-:S04]  /*d120*/  SEL R4, R4, RZ, !P0 ;  /* 0x000000ff04047207 */ /* 0x000fc80004000000 */
[----:B------:R-:W-:Y:S02]  /*d130*/  ISETP.NE.U32.AND P2, PT, R4, RZ, PT ;  /* 0x000000ff0400720c */ /* 0x000fe40003f45070 */
[----:B------:R-:W-:-:S04]  /*d140*/  SEL R4, RZ, 0x4, !P1 ;  /* 0x00000004ff047807 */ /* 0x000fc80004800000 */
[----:B------:R-:W-:-:S04]  /*d150*/  SEL R4, R4, RZ, !P0 ;  /* 0x000000ff04047207 */ /* 0x000fc80004000000 */
[----:B------:R-:W-:Y:S02]  /*d160*/  ISETP.NE.U32.AND P1, PT, R4, RZ, PT ;  /* 0x000000ff0400720c */ /* 0x000fe40003f25070 */
[-C--:B------:R-:W-:Y:S02]  /*d170*/  LEA R4, P3, R20, R29.reuse, 0x2 ;  /* 0x0000001d14047211 */ /* 0x080fe400078610ff */
[----:B------:R-:W4:Y:S03]  /*d180*/  LDL R20, [R1+0x46c] ;  /* 0x00046c0001147983 */ /* 0x000f260000100800 */
[----:B---3--:R-:W-:Y:S02]  /*d190*/  IMAD.X R5, R28, 0x1, R22, P3 ;  /* 0x000000011c057824 */ /* 0x008fe400018e0616 */
[----:B------:R-:W3:Y:S04]  /*d1a0*/  LDL R22, [R1+0x45c] ;  /* 0x00045c0001167983 */ /* 0x000ee80000100800 */
[----:B------:R1:W-:Y:S02]  /*d1b0*/  LDGSTS.E [R3+0x4000], desc[UR8][R4.64], P2 ;  /* 0x0400000004037fae */ /* 0x0003e400091a1008 */
[----:B-1----:R-:W-:-:S02]  /*d1c0*/  LEA R4, P2, R18, R29, 0x2 ;  /* 0x0000001d12047211 */ /* 0x002fc400078410ff */
[----:B------:R-:W3:Y:S03]  /*d1d0*/  LDL R18, [R1+0x4d4] ;  /* 0x0004d40001127983 */ /* 0x000ee60000100800 */
[----:B------:R-:W-:Y:S02]  /*d1e0*/  IMAD.X R5, R28, 0x1, R9, P2 ;  /* 0x000000011c057824 */ /* 0x000fe400010e0609 */
[----:B------:R-:W3:Y:S04]  /*d1f0*/  LDL R9, [R1+0x44c] ;  /* 0x00044c0001097983 */ /* 0x000ee80000100800 */
        /* <DEDUP_REMOVED lines=9> */
[----:B------:R-:W-:-:S05]  /*d290*/  LEA R4, P3, R24, R29, 0x2 ;  /* 0x0000001d18047211 */ /* 0x000fca00078610ff */
[----:B--2---:R-:W-:-:S05]  /*d2a0*/  IMAD.X R5, R28, 0x1, R23, P3 ;  /* 0x000000011c057824 */ /* 0x004fca00018e0617 */
[----:B------:R1:W-:Y:S02]  /*d2b0*/  LDGSTS.E [R3+0x8000], desc[UR8][R4.64], P2 ;  /* 0x0800000004037fae */ /* 0x0003e400091a1008 */
[----:B-1----:R-:W-:Y:S02]  /*d2c0*/  LEA R4, P2, R21, R29, 0x2 ;  /* 0x0000001d15047211 */ /* 0x002fe400078410ff */
[----:B------:R-:W2:Y:S03]  /*d2d0*/  LDL R21, [R1+0x524] ;  /* 0x0005240001157983 */ /* 0x000ea60000100800 */
[----:B----4-:R-:W-:Y:S02]  /*d2e0*/  IMAD.X R5, R28, 0x1, R20, P2 ;  /* 0x000000011c057824 */ /* 0x010fe400010e0614 */
[----:B------:R-:W4:Y:S04]  /*d2f0*/  LDL R20, [R1+0x4a8] ;  /* 0x0004a80001147983 */ /* 0x000f280000100800 */
        /* <DEDUP_REMOVED lines=9> */
[----:B------:R-:W-:Y:S02]  /*d390*/  LEA R4, P3, R0, R29, 0x2 ;  /* 0x0000001d00047211 */ /* 0x000fe400078610ff */
[----:B------:R-:W2:Y:S03]  /*d3a0*/  LDL R0, [R1+0x4b8] ;  /* 0x0004b80001007983 */ /* 0x000ea60000100800 */
[----:B---3--:R-:W-:-:S05]  /*d3b0*/  IMAD.X R5, R28, 0x1, R22, P3 ;  /* 0x000000011c057824 */ /* 0x008fca00018e0616 */
[----:B------:R1:W-:Y:S02]  /*d3c0*/  LDGSTS.E [R3+0xc000], desc[UR8][R4.64], P2 ;  /* 0x0c00000004037fae */ /* 0x0003e400091a1008 */
[----:B-1----:R-:W-:Y:S02]  /*d3d0*/  LEA R4, P2, R18, R29, 0x2 ;  /* 0x0000001d12047211 */ /* 0x002fe400078410ff */
[----:B------:R-:W3:Y:S03]  /*d3e0*/  LDL R18, [R1+0x514] ;  /* 0x0005140001127983 */ /* 0x000ee60000100800 */
[----:B------:R-:W-:-:S05]  /*d3f0*/  IMAD.X R5, R28, 0x1, R9, P2 ;  /* 0x000000011c057824 */ /* 0x000fca00010e0609 */
[----:B------:R1:W-:Y:S01]  /*d400*/  LDGSTS.E [R3+0xe000], desc[UR8][R4.64], P1 ;  /* 0x0e00000004037fae */ /* 0x0003e200089a1008 */
[----:B------:R-:W-:-:S04]  /*d410*/  ISETP.GT.AND P1, PT, R2, 0x1, PT ;  /* 0x000000010200780c */ /* 0x000fc80003f24270 */
[----:B-1----:R-:W-:Y:S02]  /*d420*/  SEL R3, RZ, 0x4, !P1 ;  /* 0x00000004ff037807 */ /* 0x002fe40004800000 */
[----:B------:R-:W-:Y:S02]  /*d430*/  ISETP.GT.AND P1, PT, R2, 0x5, PT ;  /* 0x000000050200780c */ /* 0x000fe40003f24270 */
[----:B------:R-:W-:Y:S02]  /*d440*/  SEL R3, R3, RZ, !P0 ;  /* 0x000000ff03037207 */ /* 0x000fe40004000000 */
[----:B------:R-:W-:Y:S02]  /*d450*/  SEL R4, RZ, 0x4, !P1 ;  /* 0x00000004ff047807 */ /* 0x000fe40004800000 */
[----:B------:R-:W-:Y:S02]  /*d460*/  ISETP.NE.U32.AND P1, PT, R3, RZ, PT ;  /* 0x000000ff0300720c */ /* 0x000fe40003f25070 */
[----:B------:R-:W-:-:S02]  /*d470*/  SEL R3, R4, RZ, !P0 ;  /* 0x000000ff04037207 */ /* 0x000fc40004000000 */
[----:B------:R-:W-:Y:S02]  /*d480*/  IADD3 R4, P3, PT, R17, R29, RZ ;  /* 0x0000001d11047210 */ /* 0x000fe40007f7e0ff */
[----:B------:R-:W3:Y:S01]  /*d490*/  LDL R17, [R1+0x498] ;  /* 0x0004980001117983 */ /* 0x000ee20000100800 */
[----:B------:R-:W1:Y:S02]  /*d4a0*/  S2R R9, SR_TID.X ;  /* 0x0000000000097919 */ /* 0x000e640000002100 */
[----:B-1----:R-:W-:-:S05]  /*d4b0*/  LOP3.LUT R9, R9, 0x1ff, RZ, 0xc0, !PT ;  /* 0x000001ff09097812 */ /* 0x002fca00078ec0ff */
[----:B------:R-:W-:Y:S02]  /*d4c0*/  IMAD.SHL.U32 R23, R9, 0x4, RZ ;  /* 0x0000000409177824 */ /* 0x000fe400078e00ff */
[----:B------:R-:W3:Y:S03]  /*d4d0*/  LDL R9, [R1+0x508] ;  /* 0x0005080001097983 */ /* 0x000ee60000100800 */
[----:B------:R-:W-:Y:S02]  /*d4e0*/  LOP3.LUT R22, R23, 0x20, RZ, 0x3c, !PT ;  /* 0x0000002017167812 */ /* 0x000fe400078e3cff */
[----:B------:R-:W3:Y:S01]  /*d4f0*/  LDL R23, [R1+0x4f8] ;  /* 0x0004f80001177983 */ /* 0x000ee20000100800 */
[----:B------:R-:W-:Y:S02]  /*d500*/  ISETP.NE.U32.AND P2, PT, R3, RZ, PT ;  /* 0x000000ff0300720c */ /* 0x000fe40003f45070 */
[----:B------:R-:W-:-:S02]  /*d510*/  VIADD R3, R22, UR10 ;  /* 0x0000000a16037c36 */ /* 0x000fc40008000000 */
[----:B------:R-:W3:Y:S01]  /*d520*/  LDL R22, [R1+0x478] ;  /* 0x0004780001167983 */ /* 0x000ee20000100800 */
[----:B--2---:R-:W-:-:S03]  /*d530*/  IMAD.X R5, R28, 0x1, R0, P3 ;  /* 0x000000011c057824 */ /* 0x004fc600018e0600 */
[----:B------:R-:W2:Y:S04]  /*d540*/  LDL R0, [R1+0x488] ;  /* 0x0004880001007983 */ /* 0x000ea80000100800 */
[----:B------:R1:W-:Y:S02]  /*d550*/  LDGSTS.E [R3+0x800], desc[UR8][R4.64], P1 ;  /* 0x0080000004037fae */ /* 0x0003e400089a1008 */
[----:B-1----:R-:W-:Y:S02]  /*d560*/  LEA R4, P1, R21, R29, 0x2 ;  /* 0x0000001d15047211 */ /* 0x002fe400078210ff */
[----:B------:R-:W2:Y:S03]  /*d570*/  LDL R21, [R1+0x4ec] ;  /* 0x0004ec0001157983 */ /* 0x000ea60000100800 */
[----:B----4-:R-:W-:-:S02]  /*d580*/  IMAD.X R5, R28, 0x1, R20, P1 ;  /* 0x000000011c057824 */ /* 0x010fc400008e0614 */
[----:B------:R-:W4:Y:S01]  /*d590*/  LDL R20, [R1+0x468] ;  /* 0x0004680001147983 */ /* 0x000f220000100800 */
[----:B------:R-:W-:-:S03]  /*d5a0*/  ISETP.GT.AND P1, PT, R2, 0x9, PT ;  /* 0x000000090200780c */ /* 0x000fc60003f24270 */
[----:B------:R1:W-:Y:S02]  /*d5b0*/  LDGSTS.E [R3+0x2800], desc[UR8][R4.64], P2 ;  /* 0x0280000004037fae */ /* 0x0003e400091a1008 */
[----:B-1----:R-:W-:Y:S02]  /*d5c0*/  SEL R4, RZ, 0x4, !P1 ;  /* 0x00000004ff047807 */ /* 0x002fe40004800000 */
[----:B------:R-:W-:Y:S02]  /*d5d0*/  ISETP.GT.AND P1, PT, R2, 0xd, PT ;  /* 0x0000000d0200780c */ /* 0x000fe40003f24270 */
[----:B------:R-:W-:-:S04]  /*d5e0*/  SEL R4, R4, RZ, !P0 ;  /* 0x000000ff04047207 */ /* 0x000fc80004000000 */
[----:B------:R-:W-:Y:S02]  /*d5f0*/  ISETP.NE.U32.AND P2, PT, R4, RZ, PT ;  /* 0x000000ff0400720c */ /* 0x000fe40003f45070 */
[----:B------:R-:W-:-:S04]  /*d600*/  SEL R4, RZ, 0x4, !P1 ;  /* 0x00000004ff047807 */ /* 0x000fc80004800000 */
[----:B------:R-:W-:-:S04]  /*d610*/  SEL R4, R4, RZ, !P0 ;  /* 0x000000ff04047207 */ /* 0x000fc80004000000 */
[----:B------:R-:W-:Y:S02]  /*d620*/  ISETP.NE.U32.AND P1, PT, R4, RZ, PT ;  /* 0x000000ff0400720c */ /* 0x000fe40003f25070 */
[-C--:B---3--:R-:W-:Y:S02]  /*d630*/  LEA R4, P3, R18, R29.reuse, 0x2 ;  /* 0x0000001d12047211 */ /* 0x088fe400078610ff */
[----:B------:R-:W3:Y:S03]  /*d640*/  LDL R18, [R1+0x4d0] ;  /* 0x0004d00001127983 */ /* 0x000ee60000100800 */
[----:B------:R-:W-:Y:S02]  /*d650*/  IMAD.X R5, R28, 0x1, R17, P3 ;  /* 0x000000011c057824 */ /* 0x000fe400018e0611 */
[----:B------:R-:W3:Y:S04]  /*d660*/  LDL R17, [R1+0x458] ;  /* 0x0004580001117983 */ /* 0x000ee80000100800 */
[----:B------:R1:W-:Y:S02]  /*d670*/  LDGSTS.E [R3+0x4800], desc[UR8][R4.64], P2 ;  /* 0x0480000004037fae */ /* 0x0003e400091a1008 */
[----:B-1----:R-:W-:-:S02]  /*d680*/  LEA R4, P2, R9, R29, 0x2 ;  /* 0x0000001d09047211 */ /* 0x002fc400078410ff */
[----:B------:R-:W3:Y:S03]  /*d690*/  LDL R9, [R1+0x4c4] ;  /* 0x0004c40001097983 */ /* 0x000ee60000100800 */
[----:B--2---:R-:W-:Y:S02]  /*d6a0*/  IMAD.X R5, R28, 0x1, R0, P2 ;  /* 0x000000011c057824 */ /* 0x004fe400010e0600 */
        /* <DEDUP_REMOVED lines=11> */
[----:B------:R-:W-:Y:S02]  /*d760*/  IMAD.X R5, R28, 0x1, R22, P3 ;  /* 0x000000011c057824 */ /* 0x000fe400018e0616 */
[----:B------:R-:W2:Y:S04]  /*d770*/  LDL.LU R22, [R1+0x58] ;  /* 0x0000580001167983 */ /* 0x000ea80000300800 */
[----:B------:R1:W-:Y:S04]  /*d780*/  LDGSTS.E [R3+0x8800], desc[UR8][R4.64], P2 ;  /* 0x0880000004037fae */ /* 0x0003e800091a1008 */
[----:B------:R-:W2:Y:S01]  /*d790*/  LDL.LU R23, [R1+0x5c] ;  /* 0x00005c0001177983 */ /* 0x000ea20000300800 */
[----:B-1----:R-:W-:-:S05]  /*d7a0*/  LEA R4, P2, R21, R29, 0x2 ;  /* 0x0000001d15047211 */ /* 0x002fca00078410ff */
        /* <DEDUP_REMOVED lines=11> */
[----:B---3--:R-:W-:-:S05]  /*d860*/  LEA R4, P3, R18, R29, 0x2 ;  /* 0x0000001d12047211 */ /* 0x008fca00078610ff */
[C---:B------:R-:W-:Y:S02]  /*d870*/  IMAD.X R5, R28.reuse, 0x1, R17, P3 ;  /* 0x000000011c057824 */ /* 0x040fe400018e0611 */
[----:B------:R-:W3:Y:S04]  /*d880*/  LDL R17, [R1+0x520] ;  /* 0x0005200001117983 */ /* 0x000ee80000100800 */
[----:B------:R1:W-:Y:S02]  /*d890*/  LDGSTS.E [R3+0xc800], desc[UR8][R4.64], P2 ;  /* 0x0c80000004037fae */ /* 0x0003e400091a1008 */
[----:B-1----:R-:W-:Y:S02]  /*d8a0*/  LEA R4, P2, R9, R29, 0x2 ;  /* 0x0000001d09047211 */ /* 0x002fe400078410ff */
[----:B------:R-:W2:Y:S04]  /*d8b0*/  LDL R9, [R1+0x4b4] ;  /* 0x0004b40001097983 */ /* 0x000ea80000100800 */
[----:B------:R-:W-:Y:S04]  /*d8c0*/  STL [R1+0x608], R19 ;  /* 0x0006081301007387 */ /* 0x000fe80000100800 */
[----:B---3--:R1:W-:Y:S04]  /*d8d0*/  STL.64 [R1+0x600], R16 ;  /* 0x0006001001007387 */ /* 0x0083e80000100a00 */
[----:B-1----:R-:W3:Y:S04]  /*d8e0*/  LDL.LU R16, [R1+0x250] ;  /* 0x0002500001107983 */ /* 0x002ee80000300800 */
[----:B------:R-:W3:Y:S04]  /*d8f0*/  LDL.LU R17, [R1+0x254] ;  /* 0x0002540001117983 */ /* 0x000ee80000300800 */
[----:B------:R-:W3:Y:S04]  /*d900*/  LDL.LU R18, [R1+0x258] ;  /* 0x0002580001127983 */ /* 0x000ee80000300800 */
[----:B------:R-:W3:Y:S01]  /*d910*/  LDL.LU R19, [R1+0x25c] ;  /* 0x00025c0001137983 */ /* 0x000ee20000300800 */
[----:B--2---:R-:W-:-:S03]  /*d920*/  IMAD.X R5, R28, 0x1, R0, P2 ;  /* 0x000000011c057824 */ /* 0x004fc600010e0600 */
[----:B------:R-:W2:Y:S04]  /*d930*/  LDL R0, [R1+0x4a4] ;  /* 0x0004a40001007983 */ /* 0x000ea80000100800 */
[----:B------:R1:W-:Y:S01]  /*d940*/  LDGSTS.E [R3+0xe800], desc[UR8][R4.64], P1 ;  /* 0x0e80000004037fae */ /* 0x0003e200089a1008 */
[----:B------:R-:W-:-:S03]  /*d950*/  ISETP.GT.AND P1, PT, R2, 0x2, PT ;  /* 0x000000020200780c */ /* 0x000fc60003f24270 */
[----:B------:R-:W2:Y:S04]  /*d960*/  LDL.LU R26, [R1+0x48] ;  /* 0x00004800011a7983 */ /* 0x000ea80000300800 */
[----:B------:R-:W2:Y:S01]  /*d970*/  LDL.LU R27, [R1+0x4c] ;  /* 0x00004c00011b7983 */ /* 0x000ea20000300800 */
[----:B-1----:R-:W-:Y:S02]  /*d980*/  SEL R3, RZ, 0x4, !P1 ;  /* 0x00000004ff037807 */ /* 0x002fe40004800000 */
[----:B------:R-:W-:Y:S02]  /*d990*/  ISETP.GT.AND P1, PT, R2, 0x6, PT ;  /* 0x000000060200780c */ /* 0x000fe40003f24270 */
[----:B------:R-:W-:Y:S02]  /*d9a0*/  SEL R3, R3, RZ, !P0 ;  /* 0x000000ff03037207 */ /* 0x000fe40004000000 */
[----:B------:R-:W-:-:S02]  /*d9b0*/  SEL R4, RZ, 0x4, !P1 ;  /* 0x00000004ff047807 */ /* 0x000fc40004800000 */
[----:B------:R-:W-:Y:S02]  /*d9c0*/  ISETP.NE.U32.AND P3, PT, R3, RZ, PT ;  /* 0x000000ff0300720c */ /* 0x000fe40003f65070 */
[----:B------:R-:W-:Y:S02]  /*d9d0*/  SEL R3, R4, RZ, !P0 ;  /* 0x000000ff04037207 */ /* 0x000fe40004000000 */
[----:B----4-:R-:W-:Y:S02]  /*d9e0*/  LEA R4, P2, R20, R29, 0x2 ;  /* 0x0000001d14047211 */ /* 0x010fe400078410ff */
[----:B---3--:R-:W-:Y:S01]  /*d9f0*/  HMMA.1688.F32.TF32 R20, R12, R22, R16 ;  /* 0x000000160c14723c */ /* 0x008fe20000081010 */
[----:B------:R-:W3:Y:S04]  /*da00*/  LDL.LU R19, [R1+0x608] ;  /* 0x0006080001137983 */ /* 0x000ee80000300800 */
[----:B------:R-:W4:Y:S01]  /*da10*/  LDL.LU.64 R16, [R1+0x600] ;  /* 0x0006000001107983 */ /* 0x000f220000300a00 */
[----:B------:R-:W-:-:S05]  /*da20*/  LOP3.LUT R8, R8, 0x1ff, RZ, 0xc0, !PT ;  /* 0x000001ff08087812 */ /* 0x000fca00078ec0ff */
[----:B------:R-:W-:Y:S01]  /*da30*/  IMAD.SHL.U32 R8, R8, 0x4, RZ ;  /* 0x0000000408087824 */ /* 0x000fe200078e00ff */
[----:B------:R-:W-:-:S04]  /*da40*/  ISETP.NE.U32.AND P1, PT, R3, RZ, PT ;  /* 0x000000ff0300720c */ /* 0x000fc80003f25070 */
[----:B------:R-:W-:Y:S01]  /*da50*/  LOP3.LUT R8, R8, 0x40, RZ, 0x3c, !PT ;  /* 0x0000004008087812 */ /* 0x000fe200078e3cff */
[----:B------:R-:W-:Y:S01]  /*da60*/  IMAD.X R5, R28, 0x1, R9, P2 ;  /* 0x000000011c057824 */ /* 0x000fe200010e0609 */
[----:B------:R-:W-:-:S03]  /*da70*/  ISETP.GT.AND P2, PT, R2, 0xa, PT ;  /* 0x0000000a0200780c */ /* 0x000fc60003f44270 */
[----:B------:R-:W-:Y:S01]  /*da80*/  VIADD R3, R8, UR10 ;  /* 0x0000000a08037c36 */ /* 0x000fe20008000000 */
[----:B------:R1:W-:Y:S01]  /*da90*/  STL.64 [R1+0xb0], R20 ;  /* 0x0000b01401007387 */ /* 0x0003e20000100a00 */
[----:B------:R-:W-:-:S03]  /*daa0*/  SEL R8, RZ, 0x4, !P2 ;  /* 0x00000004ff087807 */ /* 0x000fc60005000000 */
[----:B------:R-:W-:Y:S04]  /*dab0*/  STL.64 [R1+0xb8], R22 ;  /* 0x0000b81601007387 */ /* 0x000fe80000100a00 */
[----:B------:R4:W-:Y:S04]  /*dac0*/  LDGSTS.E [R3+0x1000], desc[UR8][R4.64], P3 ;  /* 0x0100000004037fae */ /* 0x0009e800099a1008 */
[----:B-1----:R-:W2:Y:S04]  /*dad0*/  LDL.LU R21, [R1+0x5f8] ;  /* 0x0005f80001157983 */ /* 0x002ea80000300800 */
[----:B------:R-:W3:Y:S04]  /*dae0*/  LDL R18, [R1+0x504] ;  /* 0x0005040001127983 */ /* 0x000ee80000100800 */
[----:B------:R-:W2:Y:S04]  /*daf0*/  LDL R20, [R1+0x510] ;  /* 0x0005100001147983 */ /* 0x000ea80000100800 */
[----:B------:R-:W2:Y:S01]  /*db00*/  LDL R9, [R1+0x494] ;  /* 0x0004940001097983 */ /* 0x000ea20000100800 */
[----:B----4-:R-:W-:-:S03]  /*db10*/  LEA R4, P2, R17, R29, 0x2 ;  /* 0x0000001d11047211 */ /* 0x010fc600078410ff */
[----:B------:R-:W4:Y:S04]  /*db20*/  LDL R17, [R1+0x4f4] ;  /* 0x0004f40001117983 */ /* 0x000f280000100800 */
[----:B---3--:R-:W-:Y:S04]  /*db30*/  STL.64 [R1+0x5f0], R18 ;  /* 0x0005f01201007387 */ /* 0x008fe80000100a00 */
[----:B----4-:R1:W-:Y:S04]  /*db40*/  STL.64 [R1+0x5e8], R16 ;  /* 0x0005e81001007387 */ /* 0x0103e80000100a00 */
[----:B-1----:R-:W3:Y:S04]  /*db50*/  LDL.LU R16, [R1+0x240] ;  /* 0x0002400001107983 */ /* 0x002ee80000300800 */
[----:B------:R-:W3:Y:S04]  /*db60*/  LDL.LU R17, [R1+0x244] ;  /* 0x0002440001117983 */ /* 0x000ee80000300800 */
[----:B------:R-:W3:Y:S04]  /*db70*/  LDL.LU R18, [R1+0x248] ;  /* 0x0002480001127983 */ /* 0x000ee80000300800 */
[----:B------:R-:W3:Y:S01]  /*db80*/  LDL.LU R19, [R1+0x24c] ;  /* 0x00024c0001137983 */ /* 0x000ee20000300800 */
[----:B--2---:R-:W-:-:S03]  /*db90*/  IMAD.X R5, R28, 0x1, R0, P2 ;  /* 0x000000011c057824 */ /* 0x004fc600010e0600 */
[----:B------:R-:W2:Y:S04]  /*dba0*/  LDL R0, [R1+0x484] ;  /* 0x0004840001007983 */ /* 0x000ea80000100800 */
[----:B------:R-:W4:Y:S01]  /*dbb0*/  LDL R23, [R1+0x474] ;  /* 0x0004740001177983 */ /* 0x000f220000100800 */
[C---:B------:R-:W-:Y:S02]  /*dbc0*/  ISETP.GT.AND P2, PT, R2.reuse, 0xe, PT ;  /* 0x0000000e0200780c */ /* 0x040fe40003f44270 */
[----:B------:R-:W-:Y:S01]  /*dbd0*/  ISETP.GT.AND P4, PT, R2, 0x12, PT ;  /* 0x000000120200780c */ /* 0x000fe20003f84270 */
[----:B------:R1:W-:Y:S01]  /*dbe0*/  LDGSTS.E [R3+0x3000], desc[UR8][R4.64], P1 ;  /* 0x0300000004037fae */ /* 0x0003e200089a1008 */
[----:B------:R-:W-:Y:S02]  /*dbf0*/  SEL R8, R8, RZ, !P0 ;  /* 0x000000ff08087207 */ /* 0x000fe40004000000 */
[----:B------:R-:W-:Y:S01]  /*dc00*/  ISETP.GT.AND P1, PT, R2, 0x16, PT ;  /* 0x000000160200780c */ /* 0x000fe20003f24270 */
[----:B---3--:R-:W-:Y:S01]  /*dc10*/  HMMA.1688.F32.TF32 R24, R12, R26, R16 ;  /* 0x0000001a0c18723c */ /* 0x008fe20000081010 */
[----:B------:R-:W3:Y:S04]  /*dc20*/  LDL.LU.64 R18, [R1+0x5f0] ;  /* 0x0005f00001127983 */ /* 0x000ee80000300a00 */
[----:B------:R-:W2:Y:S04]  /*dc30*/  LDL.LU.64 R16, [R1+0x5e8] ;  /* 0x0005e80001107983 */ /* 0x000ea80000300a00 */
[----:B------:R-:W4:Y:S01]  /*dc40*/  LDL R22, [R1+0x4e8] ;  /* 0x0004e80001167983 */ /* 0x000f220000100800 */
[----:B-1----:R-:W-:-:S02]  /*dc50*/  SEL R5, RZ, 0x4, !P2 ;  /* 0x00000004ff057807 */ /* 0x002fc40005000000 */
[----:B------:R-:W-:Y:S02]  /*dc60*/  SEL R4, RZ, 0x4, !P4 ;  /* 0x00000004ff047807 */ /* 0x000fe40006000000 */
[----:B------:R-:W-:Y:S02]  /*dc70*/  ISETP.NE.U32.AND P3, PT, R8, RZ, PT ;  /* 0x000000ff0800720c */ /* 0x000fe40003f65070 */
[----:B------:R-:W-:Y:S02]  /*dc80*/  SEL R5, R5, RZ, !P0 ;  /* 0x000000ff05057207 */ /* 0x000fe40004000000 */
[----:B------:R-:W-:Y:S02]  /*dc90*/  SEL R4, R4, RZ, !P0 ;  /* 0x000000ff04047207 */ /* 0x000fe40004000000 */
[----:B------:R-:W-:Y:S02]  /*dca0*/  SEL R8, RZ, 0x4, !P1 ;  /* 0x00000004ff087807 */ /* 0x000fe40004800000 */
[----:B------:R-:W-:-:S02]  /*dcb0*/  ISETP.NE.U32.AND P2, PT, R5, RZ, PT ;  /* 0x000000ff0500720c */ /* 0x000fc40003f45070 */
[----:B------:R-:W-:Y:S02]  /*dcc0*/  ISETP.NE.U32.AND P4, PT, R4, RZ, PT ;  /* 0x000000ff0400720c */ /* 0x000fe40003f85070 */
[----:B------:R-:W-:Y:S02]  /*dcd0*/  SEL R5, R8, RZ, !P0 ;  /* 0x000000ff08057207 */ /* 0x000fe40004000000 */
[----:B------:R-:W-:Y:S02]  /*dce0*/  LEA R4, P6, R20, R29, 0x2 ;  /* 0x0000001d14047211 */ /* 0x000fe400078c10ff */
[----:B------:R-:W-:Y:S01]  /*dcf0*/  ISETP.GT.AND P5, PT, R2, 0x1a, PT ;  /* 0x0000001a0200780c */ /* 0x000fe20003fa4270 */
[----:B------:R-:W4:Y:S01]  /*dd00*/  LDL R20, [R1+0x464] ;  /* 0x0004640001147983 */ /* 0x000f220000100800 */
[----:B------:R-:W-:Y:S01]  /*dd10*/  ISETP.NE.U32.AND P1, PT, R5, RZ, PT ;  /* 0x000000ff0500720c */ /* 0x000fe20003f25070 */
[----:B------:R-:W-:Y:S01]  /*dd20*/  IMAD.X R5, R28, 0x1, R9, P6 ;  /* 0x000000011c057824 */ /* 0x000fe200030e0609 */
[----:B------:R-:W-:-:S04]  /*dd30*/  SEL R9, RZ, 0x4, !P5 ;  /* 0x00000004ff097807 */ /* 0x000fc80006800000 */
[----:B------:R1:W-:Y:S04]  /*dd40*/  LDGSTS.E [R3+0x5000], desc[UR8][R4.64], P3 ;  /* 0x0500000004037fae */ /* 0x0003e800099a1008 */
[----:B------:R-:W-:Y:S01]  /*dd50*/  STL.64 [R1+0xa0], R24 ;  /* 0x0000a01801007387 */ /* 0x000fe20000100a00 */
[----:B-1----:R-:W-:-:S03]  /*dd60*/  SEL R5, R9, RZ, !P0 ;  /* 0x000000ff09057207 */ /* 0x002fc60004000000 */
[----:B------:R-:W-:Y:S01]  /*dd70*/  STL.64 [R1+0xa8], R26 ;  /* 0x0000a81a01007387 */ /* 0x000fe20000100a00 */
[----:B------:R-:W-:Y:S02]  /*dd80*/  ISETP.NE.U32.AND P3, PT, R5, RZ, PT ;  /* 0x000000ff0500720c */ /* 0x000fe40003f65070 */
[-C--:B---3--:R-:W-:Y:S02]  /*dd90*/  LEA R8, P5, R18, R29.reuse, 0x2 ;  /* 0x0000001d12087211 */ /* 0x088fe400078a10ff */
[----:B------:R-:W3:Y:S01]  /*dda0*/  LDL R18, [R1+0x4cc] ;  /* 0x0004cc0001127983 */ /* 0x000ee20000100800 */
[----:B--2---:R-:W-:Y:S02]  /*ddb0*/  LEA R4, P6, R17, R29, 0x2 ;  /* 0x0000001d11047211 */ /* 0x004fe400078c10ff */
[C---:B------:R-:W-:Y:S01]  /*ddc0*/  IMAD.X R9, R28.reuse, 0x1, R0, P5 ;  /* 0x000000011c097824 */ /* 0x040fe200028e0600 */
[----:B------:R-:W2:Y:S02]  /*ddd0*/  LDL R17, [R1+0x4c0] ;  /* 0x0004c00001117983 */ /* 0x000ea40000100800 */
[----:B----4-:R-:W-:-:S02]  /*dde0*/  IMAD.X R5, R28, 0x1, R23, P6 ;  /* 0x000000011c057824 */ /* 0x010fc400030e0617 */
[----:B------:R-:W-:Y:S04]  /*ddf0*/  LDGSTS.E [R3+0x7000], desc[UR8][R8.64], P2 ;  /* 0x0700000008037fae */ /* 0x000fe800091a1008 */
[----:B------:R1:W-:Y:S04]  /*de00*/  LDGSTS.E [R3+0x9000], desc[UR8][R4.64], P4 ;  /* 0x0900000004037fae */ /* 0x0003e8000a1a1008 */
[----:B------:R-:W4:Y:S01]  /*de10*/  LDL R0, [R1+0x454] ;  /* 0x0004540001007983 */ /* 0x000f220000100800 */
[----:B-1----:R-:W-:-:S03]  /*de20*/  LEA R4, P4, R22, R29, 0x2 ;  /* 0x0000001d16047211 */ /* 0x002fc600078810ff */
[----:B------:R-:W2:Y:S04]  /*de30*/  LDL.LU R22, [R1+0x28] ;  /* 0x0000280001167983 */ /* 0x000ea80000300800 */
[----:B------:R-:W2:Y:S01]  /*de40*/  LDL.LU R23, [R1+0x2c] ;  /* 0x00002c0001177983 */ /* 0x000ea20000300800 */
[----:B------:R-:W-:Y:S01]  /*de50*/  ISETP.GT.AND P5, PT, R2, 0x1e, PT ;  /* 0x0000001e0200780c */ /* 0x000fe20003fa4270 */
[----:B------:R-:W-:Y:S01]  /*de60*/  IMAD.X R5, R28, 0x1, R20, P4 ;  /* 0x000000011c057824 */ /* 0x000fe200020e0614 */
[----:B------:R-:W-:Y:S02]  /*de70*/  ISETP.GT.AND P2, PT, R2, 0x3, PT ;  /* 0x000000030200780c */ /* 0x000fe40003f44270 */
[----:B------:R-:W-:Y:S02]  /*de80*/  SEL R9, RZ, 0x4, !P5 ;  /* 0x00000004ff097807 */ /* 0x000fe40006800000 */
[----:B------:R-:W-:Y:S01]  /*de90*/  SEL R8, RZ, 0x4, !P2 ;  /* 0x00000004ff087807 */ /* 0x000fe20005000000 */
[----:B------:R3:W-:Y:S01]  /*dea0*/  LDGSTS.E [R3+0xb000], desc[UR8][R4.64], P1 ;  /* 0x0b00000004037fae */ /* 0x0007e200089a1008 */
[----:B------:R-:W-:-:S02]  /*deb0*/  SEL R9, R9, RZ, !P0 ;  /* 0x000000ff09097207 */ /* 0x000fc40004000000 */
[----:B------:R-:W-:Y:S02]  /*dec0*/  ISETP.GT.AND P2, PT, R2, 0x7, PT ;  /* 0x000000070200780c */ /* 0x000fe40003f44270 */
[----:B------:R-:W-:Y:S02]  /*ded0*/  ISETP.NE.U32.AND P5, PT, R9, RZ, PT ;  /* 0x000000ff0900720c */ /* 0x000fe40003fa5070 */
[----:B------:R-:W-:Y:S02]  /*dee0*/  SEL R8, R8, RZ, !P0 ;  /* 0x000000ff08087207 */ /* 0x000fe40004000000 */
[----:B------:R-:W-:Y:S02]  /*def0*/  SEL R9, RZ, 0x4, !P2 ;  /* 0x00000004ff097807 */ /* 0x000fe40005000000 */
[----:B------:R-:W-:Y:S02]  /*df00*/  ISETP.NE.U32.AND P4, PT, R8, RZ, PT ;  /* 0x000000ff0800720c */ /* 0x000fe40003f85070 */
[----:B------:R-:W-:-:S02]  /*df10*/  SEL R8, R9, RZ, !P0 ;  /* 0x000000ff09087207 */ /* 0x000fc40004000000 */
[----:B---3--:R-:W-:-:S05]  /*df20*/  LEA R4, P6, R18, R29, 0x2 ;  /* 0x0000001d12047211 */ /* 0x008fca00078c10ff */
[----:B----4-:R-:W-:Y:S01]  /*df30*/  IMAD.X R5, R28, 0x1, R0, P6 ;  /* 0x000000011c057824 */ /* 0x010fe200030e0600 */
[----:B--2---:R1:W-:Y:S04]  /*df40*/  STL.64 [R1+0x5d0], R22 ;  /* 0x0005d01601007387 */ /* 0x0043e80000100a00 */
[----:B------:R-:W-:Y:S04]  /*df50*/  STL [R1+0x5c8], R21 ;  /* 0x0005c81501007387 */ /* 0x000fe80000100800 */
[----:B------:R-:W2:Y:S04]  /*df60*/  LDL R9, [R1+0x444] ;  /* 0x0004440001097983 */ /* 0x000ea80000100800 */
[----:B------:R-:W-:Y:S04]  /*df70*/  STL.64 [R1+0x5e0], R6 ;  /* 0x0005e00601007387 */ /* 0x000fe80000100a00 */
[----:B------:R3:W-:Y:S01]  /*df80*/  STL.64 [R1+0x5d8], R4 ;  /* 0x0005d80401007387 */ /* 0x0007e20000100a00 */
[----:B-1----:R-:W-:-:S03]  /*df90*/  IMAD.MOV.U32 R22, RZ, RZ, R19 ;  /* 0x000000ffff167224 */ /* 0x002fc600078e0013 */
[----:B---3--:R-:W3:Y:S04]  /*dfa0*/  LDL.LU R4, [R1+0x230] ;  /* 0x0002300001047983 */ /* 0x008ee80000300800 */
[----:B------:R-:W3:Y:S04]  /*dfb0*/  LDL.LU R5, [R1+0x234] ;  /* 0x0002340001057983 */ /* 0x000ee80000300800 */
[----:B------:R-:W3:Y:S04]  /*dfc0*/  LDL.LU R6, [R1+0x238] ;  /* 0x0002380001067983 */ /* 0x000ee80000300800 */
[----:B------:R-:W3:Y:S04]  /*dfd0*/  LDL.LU R7, [R1+0x23c] ;  /* 0x00023c0001077983 */ /* 0x000ee80000300800 */
[----:B------:R-:W4:Y:S04]  /*dfe0*/  LDL R19, [R1+0x4b0] ;  /* 0x0004b00001137983 */ /* 0x000f280000100800 */
[----:B------:R-:W2:Y:S04]  /*dff0*/  LDL.LU R24, [R1+0x200] ;  /* 0x0002000001187983 */ /* 0x000ea80000300800 */
[----:B------:R-:W2:Y:S04]  /*e000*/  LDL.LU R25, [R1+0x204] ;  /* 0x0002040001197983 */ /* 0x000ea80000300800 */
[----:B------:R-:W2:Y:S04]  /*e010*/  LDL.LU R26, [R1+0x208] ;  /* 0x00020800011a7983 */ /* 0x000ea80000300800 */
[----:B------:R-:W2:Y:S01]  /*e020*/  LDL.LU R27, [R1+0x20c] ;  /* 0x00020c00011b7983 */ /* 0x000ea20000300800 */
[----:B------:R-:W-:Y:S01]  /*e030*/  IMAD.MOV.U32 R23, RZ, RZ, R16 ;  /* 0x000000ffff177224 */ /* 0x000fe200078e0010 */
[----:B------:R-:W-:-:S02]  /*e040*/  ISETP.GT.AND P2, PT, R2, 0xb, PT ;  /* 0x0000000b0200780c */ /* 0x000fc40003f44270 */
[----:B------:R-:W4:Y:S02]  /*e050*/  LDL R0, [R1+0x528] ;  /* 0x0005280001007983 */ /* 0x000f240000100800 */
[----:B------:R-:W-:Y:S02]  /*e060*/  SEL R16, RZ, 0x4, !P2 ;  /* 0x00000004ff107807 */ /* 0x000fe40005000000 */
[----:B------:R-:W-:Y:S02]  /*e070*/  ISETP.NE.U32.AND P2, PT, R8, RZ, PT ;  /* 0x000000ff0800720c */ /* 0x000fe40003f45070 */
[----:B------:R-:W-:Y:S01]  /*e080*/  LEA R8, P1, R17, R29, 0x2 ;  /* 0x0000001d11087211 */ /* 0x000fe200078210ff */
[----:B---3--:R-:W-:Y:S01]  /*e090*/  HMMA.1688.F32.TF32 R20, R12, R22, R4 ;  /* 0x000000160c14723c */ /* 0x008fe20000081004 */
[----:B--2---:R-:W-:Y:S04]  /*e0a0*/  STL.64 [R1+0x5c0], R26 ;  /* 0x0005c01a01007387 */ /* 0x004fe80000100a00 */
[----:B------:R1:W-:Y:S04]  /*e0b0*/  STL.64 [R1+0x5b8], R24 ;  /* 0x0005b81801007387 */ /* 0x0003e80000100a00 */
[----:B-1----:R-:W2:Y:S04]  /*e0c0*/  LDL.LU R24, [R1+0x220] ;  /* 0x0002200001187983 */ /* 0x002ea80000300800 */
[----:B------:R-:W2:Y:S04]  /*e0d0*/  LDL.LU R25, [R1+0x224] ;  /* 0x0002240001197983 */ /* 0x000ea80000300800 */
[----:B------:R-:W2:Y:S04]  /*e0e0*/  LDL.LU R26, [R1+0x228] ;  /* 0x00022800011a7983 */ /* 0x000ea80000300800 */
[----:B------:R-:W2:Y:S04]  /*e0f0*/  LDL.LU R27, [R1+0x22c] ;  /* 0x00022c00011b7983 */ /* 0x000ea80000300800 */
[----:B------:R-:W3:Y:S04]  /*e100*/  LDL R18, [R1+0x51c] ;  /* 0x00051c0001127983 */ /* 0x000ee80000100800 */
[----:B------:R-:W2:Y:S04]  /*e110*/  LDL R17, [R1+0x4a0] ;  /* 0x0004a00001117983 */ /* 0x000ea80000100800 */
[----:B------:R-:W2:Y:S04]  /*e120*/  LDL.LU.64 R6, [R1+0x5e0] ;  /* 0x0005e00001067983 */ /* 0x000ea80000300a00 */
[----:B------:R-:W2:Y:S04]  /*e130*/  LDL.LU.64 R4, [R1+0x5d8] ;  /* 0x0005d80001047983 */ /* 0x000ea80000300a00 */
[----:B------:R-:W-:Y:S04]  /*e140*/  STL.64 [R1+0x90], R20 ;  /* 0x0000901401007387 */ /* 0x000fe80000100a00 */
[----:B------:R1:W-:Y:S04]  /*e150*/  STL.64 [R1+0x98], R22 ;  /* 0x0000981601007387 */ /* 0x0003e80000100a00 */
[----:B-1----:R-:W3:Y:S04]  /*e160*/  LDL.LU.64 R22, [R1+0x5d0] ;  /* 0x0005d00001167983 */ /* 0x002ee80000300a00 */
[----:B------:R-:W3:Y:S01]  /*e170*/  LDL.LU R21, [R1+0x5c8] ;  /* 0x0005c80001157983 */ /* 0x000ee20000300800 */
[----:B------:R-:W-:Y:S01]  /*e180*/  SEL R16, R16, RZ, !P0 ;  /* 0x000000ff10107207 */ /* 0x000fe20004000000 */
[----:B------:R-:W-:Y:S01]  /*e190*/  IMAD.X R9, R28, 0x1, R9, P1 ;  /* 0x000000011c097824 */ /* 0x000fe200008e0609 */
[----:B------:R-:W-:-:S02]  /*e1a0*/  ISETP.GT.AND P6, PT, R2, 0xf, PT ;  /* 0x0000000f0200780c */ /* 0x000fc40003fc4270 */
[----:B------:R-:W-:Y:S02]  /*e1b0*/  ISETP.NE.U32.AND P1, PT, R16, RZ, PT ;  /* 0x000000ff1000720c */ /* 0x000fe40003f25070 */
[----:B------:R-:W-:Y:S01]  /*e1c0*/  SEL R16, RZ, 0x4, !P6 ;  /* 0x00000004ff107807 */ /* 0x000fe20007000000 */
[----:B--2---:R-:W-:Y:S04]  /*e1d0*/  LDGSTS.E [R3+0xd000], desc[UR8][R4.64], P3 ;  /* 0x0d00000004037fae */ /* 0x004fe800099a1008 */
[----:B------:R4:W-:Y:S02]  /*e1e0*/  LDGSTS.E [R3+0xf000], desc[UR8][R8.64], P5 ;  /* 0x0f00000008037fae */ /* 0x0009e4000a9a1008 */
[----:B----4-:R-:W-:Y:S01]  /*e1f0*/  LEA R8, P6, R0, R29, 0x2 ;  /* 0x0000001d00087211 */ /* 0x010fe200078c10ff */
[----:B---3--:R-:W-:-:S02]  /*e200*/  IMAD.SHL.U32 R0, R21, 0x4, RZ ;  /* 0x0000000415007824 */ /* 0x008fc400078e00ff */
[----:B------:R-:W-:Y:S01]  /*e210*/  HMMA.1688.F32.TF32 R20, R12, R22, R24 ;  /* 0x000000160c14723c */ /* 0x000fe20000081018 */
[----:B------:R-:W-:Y:S01]  /*e220*/  ISETP.GT.AND P5, PT, R2, 0x13, PT ;  /* 0x000000130200780c */ /* 0x000fe20003fa4270 */
[----:B------:R-:W2:Y:S01]  /*e230*/  LDL.LU.64 R26, [R1+0x5c0] ;  /* 0x0005c000011a7983 */ /* 0x000ea20000300a00 */
[----:B------:R-:W-:Y:S02]  /*e240*/  LOP3.LUT R0, R0, 0x60, RZ, 0x3c, !PT ;  /* 0x0000006000007812 */ /* 0x000fe400078e3cff */
[----:B------:R-:W-:Y:S01]  /*e250*/  SEL R4, R16, RZ, !P0 ;  /* 0x000000ff10047207 */ /* 0x000fe20004000000 */
[----:B------:R-:W-:Y:S01]  /*e260*/  IMAD.X R9, R28, 0x1, R19, P6 ;  /* 0x000000011c097824 */ /* 0x000fe200030e0613 */
[----:B------:R-:W-:Y:S01]  /*e270*/  SEL R16, RZ, 0x4, !P5 ;  /* 0x00000004ff107807 */ /* 0x000fe20006800000 */
[----:B------:R-:W-:Y:S01]  /*e280*/  VIADD R3, R0, UR10 ;  /* 0x0000000a00037c36 */ /* 0x000fe20008000000 */
[----:B------:R-:W-:Y:S01]  /*e290*/  ISETP.NE.U32.AND P3, PT, R4, RZ, PT ;  /* 0x000000ff0400720c */ /* 0x000fe20003f65070 */
[----:B------:R-:W2:Y:S01]  /*e2a0*/  LDL.LU.64 R24, [R1+0x5b8] ;  /* 0x0005b80001187983 */ /* 0x000ea20000300a00 */
[----:B------:R-:W-:-:S02]  /*e2b0*/  SEL R16, R16, RZ, !P0 ;  /* 0x000000ff10107207 */ /* 0x000fc40004000000 */
[----:B------:R-:W-:Y:S01]  /*e2c0*/  LEA R4, P6, R18, R29, 0x2 ;  /* 0x0000001d12047211 */ /* 0x000fe200078c10ff */
[----:B------:R-:W-:Y:S01]  /*e2d0*/  LDGSTS.E [R3+0x1800], desc[UR8][R8.64], P4 ;  /* 0x0180000008037fae */ /* 0x000fe2000a1a1008 */
[----:B------:R-:W-:-:S04]  /*e2e0*/  ISETP.NE.U32.AND P4, PT, R16, RZ, PT ;  /* 0x000000ff1000720c */ /* 0x000fc80003f85070 */
[----:B------:R-:W-:Y:S04]  /*e2f0*/  STL.64 [R1+0x80], R20 ;  /* 0x0000801401007387 */ /* 0x000fe80000100a00 */
[----:B------:R1:W-:Y:S01]  /*e300*/  STL.64 [R1+0x88], R22 ;  /* 0x0000881601007387 */ /* 0x0003e20000100a00 */
[----:B------:R-:W-:-:S05]  /*e310*/  IMAD.X R5, R28, 0x1, R17, P6 ;  /* 0x000000011c057824 */ /* 0x000fca00030e0611 */
[----:B------:R3:W-:Y:S04]  /*e320*/  LDGSTS.E [R3+0x3800], desc[UR8][R4.64], P2 ;  /* 0x0380000004037fae */ /* 0x0007e800091a1008 */
[----:B-1----:R-:W2:Y:S04]  /*e330*/  LDL.LU.64 R22, [R1+0x5b0] ;  /* 0x0005b00001167983 */ /* 0x002ea80000300a00 */
[----:B------:R-:W4:Y:S04]  /*e340*/  LDL.LU.64 R20, [R1+0x5a8] ;  /* 0x0005a80001147983 */ /* 0x000f280000300a00 */
[----:B------:R-:W3:Y:S04]  /*e350*/  LDL R0, [R1+0x50c] ;  /* 0x00050c0001007983 */ /* 0x000ee80000100800 */
[----:B------:R-:W2:Y:S04]  /*e360*/  LDL.LU R16, [R1+0x1f0] ;  /* 0x0001f00001107983 */ /* 0x000ea80000300800 */
[----:B------:R-:W2:Y:S04]  /*e370*/  LDL.LU R17, [R1+0x1f4] ;  /* 0x0001f40001117983 */ /* 0x000ea80000300800 */
[----:B------:R-:W2:Y:S04]  /*e380*/  LDL.LU R18, [R1+0x1f8] ;  /* 0x0001f80001127983 */ /* 0x000ea80000300800 */
[----:B------:R-:W2:Y:S04]  /*e390*/  LDL.LU R19, [R1+0x1fc] ;  /* 0x0001fc0001137983 */ /* 0x000ea80000300800 */
[----:B------:R-:W3:Y:S04]  /*e3a0*/  LDL R9, [R1+0x490] ;  /* 0x0004900001097983 */ /* 0x000ee80000100800 */
[----:B--2---:R4:W-:Y:S02]  /*e3b0*/  STL.64 [R1+0x598], R18 ;  /* 0x0005981201007387 */ /* 0x0049e40000100a00 */
[----:B----4-:R-:W-:-:S02]  /*e3c0*/  IMAD.MOV.U32 R18, RZ, RZ, R21 ;  /* 0x000000ffff127224 */ /* 0x010fc400078e0015 */
[----:B------:R-:W-:Y:S02]  /*e3d0*/  IMAD.MOV.U32 R19, RZ, RZ, R20 ;  /* 0x000000ffff137224 */ /* 0x000fe400078e0014 */
[----:B------:R-:W-:Y:S01]  /*e3e0*/  HMMA.1688.F32.TF32 R20, R12, R22, R24 ;  /* 0x000000160c14723c */ /* 0x000fe20000081018 */
[----:B------:R-:W-:-:S15]  /*e3f0*/  STL.64 [R1+0x590], R16 ;  /* 0x0005901001007387 */ /* 0x000fde0000100a00 */
[----:B------:R-:W-:-:S03]  /*e400*/  NOP ;  /* 0x0000000000007918 */ /* 0x000fc60000000000 */
[----:B------:R-:W-:Y:S04]  /*e410*/  STL.64 [R1+0x70], R20 ;  /* 0x0000701401007387 */ /* 0x000fe80000100a00 */
[----:B------:R1:W-:Y:S04]  /*e420*/  STL.64 [R1+0x78], R22 ;  /* 0x0000781601007387 */ /* 0x0003e80000100a00 */
[----:B-1----:R-:W2:Y:S01]  /*e430*/  LDL R22, [R1+0x500] ;  /* 0x0005000001167983 */ /* 0x002ea20000100800 */
[----:B---3--:R-:W-:-:S03]  /*e440*/  LEA R4, P2, R0, R29, 0x2 ;  /* 0x0000001d00047211 */ /* 0x008fc600078410ff */
[----:B--2---:R1:W-:Y:S04]  /*e450*/  STL [R1+0x5a0], R22 ;  /* 0x0005a01601007387 */ /* 0x0043e80000100800 */
[----:B------:R-:W2:Y:S04]  /*e460*/  LDL.LU R20, [R1+0x210] ;  /* 0x0002100001147983 */ /* 0x000ea80000300800 */
[----:B------:R-:W2:Y:S04]  /*e470*/  LDL.LU R21, [R1+0x214] ;  /* 0x0002140001157983 */ /* 0x000ea80000300800 */
[----:B-1----:R-:W2:Y:S04]  /*e480*/  LDL.LU R22, [R1+0x218] ;  /* 0x0002180001167983 */ /* 0x002ea80000300800 */
[----:B------:R-:W2:Y:S04]  /*e490*/  LDL.LU R23, [R1+0x21c] ;  /* 0x00021c0001177983 */ /* 0x000ea80000300800 */
[----:B------:R-:W3:Y:S04]  /*e4a0*/  LDL R0, [R1+0x480] ;  /* 0x0004800001007983 */ /* 0x000ee80000100800 */
[----:B------:R-:W4:Y:S04]  /*e4b0*/  LDL.LU R24, [R1+0x1e0] ;  /* 0x0001e00001187983 */ /* 0x000f280000300800 */
[----:B------:R-:W4:Y:S04]  /*e4c0*/  LDL.LU R25, [R1+0x1e4] ;  /* 0x0001e40001197983 */ /* 0x000f280000300800 */
[----:B------:R-:W4:Y:S04]  /*e4d0*/  LDL.LU R26, [R1+0x1e8] ;  /* 0x0001e800011a7983 */ /* 0x000f280000300800 */
[----:B------:R-:W4:Y:S01]  /*e4e0*/  LDL.LU R27, [R1+0x1ec] ;  /* 0x0001ec00011b7983 */ /* 0x000f220000300800 */
[----:B--2---:R-:W-:Y:S03]  /*e4f0*/  HMMA.1688.F32.TF32 R16, R12, R18, R20 ;  /* 0x000000120c10723c */ /* 0x004fe60000081014 */
[----:B------:R-:W2:Y:S01]  /*e500*/  LDL.LU R22, [R1+0x5a0] ;  /* 0x0005a00001167983 */ /* 0x000ea20000300800 */
[----:B------:R-:W1:-:S15]  /*e510*/  S2R R23, SR_TID.X ;  /* 0x0000000000177919 */ /* 0x000e5e0000002100 */
[----:B------:R-:W-:Y:S04]  /*e520*/  STL.64 [R1+0x60], R16 ;  /* 0x0000601001007387 */ /* 0x000fe80000100a00 */
[----:B------:R3:W-:Y:S04]  /*e530*/  STL.64 [R1+0x68], R18 ;  /* 0x0000681201007387 */ /* 0x0007e80000100a00 */
[----:B---3--:R-:W3:Y:S04]  /*e540*/  LDL.LU.64 R18, [R1+0x598] ;  /* 0x0005980001127983 */ /* 0x008ee80000300a00 */
[----:B------:R-:W3:Y:S01]  /*e550*/  LDL.LU.64 R16, [R1+0x590] ;  /* 0x0005900001107983 */ /* 0x000ee20000300a00 */
[----:B------:R-:W-:Y:S01]  /*e560*/  ISETP.GT.AND P5, PT, R2, 0x17, PT ;  /* 0x000000170200780c */ /* 0x000fe20003fa4270 */
[----:B------:R-:W-:Y:S01]  /*e570*/  IMAD.X R5, R28, 0x1, R9, P2 ;  /* 0x000000011c057824 */ /* 0x000fe200010e0609 */
[----:B------:R-:W-:Y:S01]  /*e580*/  ISETP.GT.AND P6, PT, R2, 0x1f, PT ;  /* 0x0000001f0200780c */ /* 0x000fe20003fc4270 */
[----:B------:R-:W4:Y:S01]  /*e590*/  LDL R20, [R1+0x4f0] ;  /* 0x0004f00001147983 */ /* 0x000f220000100800 */
[----:B------:R-:W-:-:S02]  /*e5a0*/  SEL R8, RZ, 0x4, !P5 ;  /* 0x00000004ff087807 */ /* 0x000fc40006800000 */
[----:B------:R-:W-:Y:S01]  /*e5b0*/  ISETP.GT.AND P5, PT, R2, 0x1b, PT ;  /* 0x0000001b0200780c */ /* 0x000fe20003fa4270 */
[----:B------:R1:W-:Y:S01]  /*e5c0*/  LDGSTS.E [R3+0x5800], desc[UR8][R4.64], P1 ;  /* 0x0580000004037fae */ /* 0x0003e200089a1008 */
[----:B------:R-:W-:Y:S02]  /*e5d0*/  SEL R8, R8, RZ, !P0 ;  /* 0x000000ff08087207 */ /* 0x000fe40004000000 */
[----:B-1----:R-:W-:Y:S02]  /*e5e0*/  LOP3.LUT R21, R23, 0x1f, RZ, 0xc0, !PT ;  /* 0x0000001f17157812 */ /* 0x002fe400078ec0ff */
[----:B------:R-:W-:Y:S02]  /*e5f0*/  ISETP.NE.U32.AND P2, PT, R8, RZ, PT ;  /* 0x000000ff0800720c */ /* 0x000fe40003f45070 */
[----:B------:R-:W-:Y:S02]  /*e600*/  SEL R8, RZ, 0x4, !P5 ;  /* 0x00000004ff087807 */ /* 0x000fe40006800000 */
[----:B------:R-:W-:-:S02]  /*e610*/  SEL R9, RZ, 0x4, !P6 ;  /* 0x00000004ff097807 */ /* 0x000fc40007000000 */
[----:B------:R-:W-:Y:S02]  /*e620*/  ISETP.GE.AND P6, PT, R21, R2, PT ;  /* 0x000000021500720c */ /* 0x000fe40003fc6270 */
[----:B------:R-:W4:Y:S01]  /*e630*/  LDL R21, [R1+0x4e4] ;  /* 0x0004e40001157983 */ /* 0x000f220000100800 */
[----:B------:R-:W-:-:S04]  /*e640*/  SEL R5, R8, RZ, !P0 ;  /* 0x000000ff08057207 */ /* 0x000fc80004000000 */
[----:B------:R-:W-:Y:S02]  /*e650*/  ISETP.NE.U32.AND P5, PT, R5, RZ, PT ;  /* 0x000000ff0500720c */ /* 0x000fe40003fa5070 */
[----:B--2---:R-:W-:-:S05]  /*e660*/  LEA R4, P1, R22, R29, 0x2 ;  /* 0x0000001d16047211 */ /* 0x004fca00078210ff */
[----:B------:R-:W-:Y:S02]  /*e670*/  IMAD.X R5, R28, 0x1, R0, P1 ;  /* 0x000000011c057824 */ /* 0x000fe400008e0600 */
[----:B------:R-:W2:Y:S01]  /*e680*/  LDL R0, [R1+0x470] ;  /* 0x0004700001007983 */ /* 0x000ea20000100800 */
[----:B------:R-:W-:-:S03]  /*e690*/  SEL R8, R9, RZ, !P0 ;  /* 0x000000ff09087207 */ /* 0x000fc60004000000 */
[----:B------:R1:W-:Y:S01]  /*e6a0*/  LDGSTS.E [R3+0x7800], desc[UR8][R4.64], P3 ;  /* 0x0780000004037fae */ /* 0x0003e200099a1008 */
[----:B------:R-:W-:Y:S01]  /*e6b0*/  ISETP.NE.U32.AND P1, PT, R8, RZ, PT ;  /* 0x000000ff0800720c */ /* 0x000fe20003f25070 */
[----:B---3--:R-:W-:Y:S01]  /*e6c0*/  HMMA.1688.F32.TF32 R16, R12, R6, R16 ;  /* 0x000000060c10723c */ /* 0x008fe20000081010 */
[----:B------:R-:W-:Y:S02]  /*e6d0*/  SEL R8, RZ, 0x4, P6 ;  /* 0x00000004ff087807 */ /* 0x000fe40003000000 */
[----:B----4-:R-:W-:Y:S02]  /*e6e0*/  LEA R6, P6, R20, R29, 0x2 ;  /* 0x0000001d14067211 */ /* 0x010fe400078c10ff */
[----:B------:R-:W-:-:S03]  /*e6f0*/  SEL R8, R8, RZ, !P0 ;  /* 0x000000ff08087207 */ /* 0x000fc60004000000 */
[----:B------:R-:W-:Y:S11]  /*e700*/  HMMA.1688.F32.TF32 R12, R12, R10, R24 ;  /* 0x0000000a0c0c723c */ /* 0x000ff60000081018 */
[----:B------:R-:W-:Y:S04]  /*e710*/  STL [R1+0x56c], R16 ;  /* 0x00056c1001007387 */ /* 0x000fe80000100800 */
[----:B------:R-:W-:Y:S04]  /*e720*/  STL [R1+0x568], R17 ;  /* 0x0005681101007387 */ /* 0x000fe80000100800 */
[----:B------:R3:W-:Y:S04]  /*e730*/  STL [R1+0x564], R18 ;  /* 0x0005641201007387 */ /* 0x0007e80000100800 */
[----:B------:R4:W-:Y:S04]  /*e740*/  STL [R1+0x560], R19 ;  /* 0x0005601301007387 */ /* 0x0009e80000100800 */
[----:B------:R-:W2:Y:S04]  /*e750*/  LDL R9, [R1+0x4c8] ;  /* 0x0004c80001097983 */ /* 0x000ea80000100800 */
[----:B------:R-:W2:Y:S04]  /*e760*/  LDL R23, [R1+0x460] ;  /* 0x0004600001177983 */ /* 0x000ea80000100800 */
[----:B---3--:R-:W3:Y:S04]  /*e770*/  LDL R18, [R1+0x4bc] ;  /* 0x0004bc0001127983 */ /* 0x008ee80000100800 */
[----:B----4-:R-:W4:Y:S01]  /*e780*/  LDL.LU R19, [R1+0x428] ;  /* 0x0004280001137983 */ /* 0x010f220000300800 */
[----:B-1----:R-:W-:-:S03]  /*e790*/  LEA R4, P0, R21, R29, 0x2 ;  /* 0x0000001d15047211 */ /* 0x002fc600078010ff */
[----:B------:R-:W4:Y:S04]  /*e7a0*/  LDL.LU R20, [R1+0x424] ;  /* 0x0004240001147983 */ /* 0x000f280000300800 */
[----:B------:R-:W4:Y:S04]  /*e7b0*/  LDL R16, [R1+0x450] ;  /* 0x0004500001107983 */ /* 0x000f280000100800 */
[----:B------:R-:W4:Y:S04]  /*e7c0*/  LDL.LU R26, [R1+0x588] ;  /* 0x00058800011a7983 */ /* 0x000f280000300800 */
[----:B------:R-:W4:Y:S01]  /*e7d0*/  LDL R21, [R1+0x3d8] ;  /* 0x0003d80001157983 */ /* 0x000f220000100800 */
[----:B--2---:R-:W-:-:S03]  /*e7e0*/  IMAD.X R7, R28, 0x1, R0, P6 ;  /* 0x000000011c077824 */ /* 0x004fc600030e0600 */
[----:B------:R-:W2:Y:S01]  /*e7f0*/  LDL R0, [R1+0x43c] ;  /* 0x00043c0001007983 */ /* 0x000ea20000100800 */
[----:B------:R-:W1:Y:S01]  /*e800*/  S2R R25, SR_TID.X ;  /* 0x0000000000197919 */ /* 0x000e620000002100 */
[----:B------:R-:W-:Y:S02]  /*e810*/  ISETP.NE.U32.AND P3, PT, R8, RZ, PT ;  /* 0x000000ff0800720c */ /* 0x000fe40003f65070 */
[----:B------:R-:W-:Y:S04]  /*e820*/  STL [R1+0x57c], R12 ;  /* 0x00057c0c01007387 */ /* 0x000fe80000100800 */
[----:B------:R-:W-:Y:S04]  /*e830*/  STL [R1+0x578], R13 ;  /* 0x0005780d01007387 */ /* 0x000fe80000100800 */
[----:B------:R-:W-:Y:S04]  /*e840*/  STL [R1+0x574], R14 ;  /* 0x0005740e01007387 */ /* 0x000fe80000100800 */
[----:B------:R-:W-:Y:S04]  /*e850*/  STL [R1+0x570], R15 ;  /* 0x0005700f01007387 */ /* 0x000fe80000100800 */
[----:B------:R-:W2:Y:S04]  /*e860*/  LDL.LU R17, [R1+0x420] ;  /* 0x0004200001117983 */ /* 0x000ea80000300800 */
[----:B------:R-:W2:Y:S04]  /*e870*/  LDL.LU R22, [R1+0x41c] ;  /* 0x00041c0001167983 */ /* 0x000ea80000300800 */
[----:B------:R-:W-:Y:S04]  /*e880*/  STL [R1+0x580], R29 ;  /* 0x0005801d01007387 */ /* 0x000fe80000100800 */
[----:B------:R3:W-:Y:S01]  /*e890*/  LDGSTS.E [R3+0x9800], desc[UR8][R6.64], P4 ;  /* 0x0980000006037fae */ /* 0x0007e2000a1a1008 */
[----:B------:R-:W-:Y:S01]  /*e8a0*/  ULEA UR7, UR5, UR4, 0xe ;  /* 0x0000000405077291 */ /* 0x000fe2000f8e70ff */
[----:B------:R-:W-:Y:S01]  /*e8b0*/  LEA R8, P6, R9, R29, 0x2 ;  /* 0x0000001d09087211 */ /* 0x000fe200078c10ff */
[----:B------:R-:W-:-:S02]  /*e8c0*/  IMAD.X R5, R28, 0x1, R23, P0 ;  /* 0x000000011c057824 */ /* 0x000fc400000e0617 */
[----:B------:R-:W2:Y:S04]  /*e8d0*/  LDL.LU R23, [R1+0x414] ;  /* 0x0004140001177983 */ /* 0x000ea80000300800 */
[----:B------:R1:W-:Y:S01]  /*e8e0*/  LDGSTS.E [R3+0xb800], desc[UR8][R4.64], P2 ;  /* 0x0b80000004037fae */ /* 0x0003e200091a1008 */
[----:B---3--:R-:W-:Y:S01]  /*e8f0*/  LEA R6, P0, R18, R29, 0x2 ;  /* 0x0000001d12067211 */ /* 0x008fe200078010ff */
[----:B----4-:R-:W-:Y:S02]  /*e900*/  IMAD.X R9, R28, 0x1, R16, P6 ;  /* 0x000000011c097824 */ /* 0x010fe400030e0610 */
[----:B------:R-:W3:Y:S04]  /*e910*/  LDL.LU R16, [R1+0x418] ;  /* 0x0004180001107983 */ /* 0x000ee80000300800 */
[----:B------:R-:W4:Y:S01]  /*e920*/  LDL.LU R24, [R1+0x40c] ;  /* 0x00040c0001187983 */ /* 0x000f220000300800 */
[----:B-1----:R-:W-:-:S03]  /*e930*/  IADD3 R4, P2, PT, R21, R19, RZ ;  /* 0x0000001315047210 */ /* 0x002fc60007f5e0ff */
[----:B------:R1:W-:Y:S04]  /*e940*/  STL [R1+0x584], R19 ;  /* 0x0005841301007387 */ /* 0x0003e80000100800 */
[----:B------:R-:W-:Y:S04]  /*e950*/  LDGSTS.E [R3+0xd800], desc[UR8][R8.64], P5 ;  /* 0x0d80000008037fae */ /* 0x000fe8000a9a1008 */
[----:B-1----:R-:W4:Y:S04]  /*e960*/  LDL R19, [R1+0x3cc] ;  /* 0x0003cc0001137983 */ /* 0x002f280000100800 */
[----:B------:R-:W4:Y:S04]  /*e970*/  LDL.LU R12, [R1+0x3f8] ;  /* 0x0003f800010c7983 */ /* 0x000f280000300800 */
[----:B------:R-:W4:Y:S04]  /*e980*/  LDL.LU R13, [R1+0x400] ;  /* 0x00040000010d7983 */ /* 0x000f280000300800 */
[----:B------:R-:W4:Y:S04]  /*e990*/  LDL.LU R14, [R1+0x408] ;  /* 0x00040800010e7983 */ /* 0x000f280000300800 */
[----:B------:R-:W4:Y:S04]  /*e9a0*/  LDL.LU R15, [R1+0x410] ;  /* 0x00041000010f7983 */ /* 0x000f280000300800 */
[----:B------:R-:W4:Y:S01]  /*e9b0*/  LDL.LU R27, [R1+0x3e0] ;  /* 0x0003e000011b7983 */ /* 0x000f220000300800 */
[----:B--2---:R-:W-:Y:S01]  /*e9c0*/  IMAD.X R7, R28, 0x1, R0, P0 ;  /* 0x000000011c077824 */ /* 0x004fe200000e0600 */
[----:B------:R-:W-:-:S02]  /*e9d0*/  SHF.R.U32.HI R0, RZ, 0x1, R25 ;  /* 0x00000001ff007819 */ /* 0x000fc40000011619 */
[----:B------:R-:W2:Y:S02]  /*e9e0*/  LDL.LU R25, [R1+0x404] ;  /* 0x0004040001197983 */ /* 0x000ea40000300800 */
[----:B------:R-:W-:Y:S02]  /*e9f0*/  LOP3.LUT R0, R26, 0x70, R0, 0x78, !PT ;  /* 0x000000701a007812 */ /* 0x000fe400078e7800 */
[----:B------:R1:W-:Y:S04]  /*ea00*/  LDGSTS.E [R3+0xf800], desc[UR8][R6.64], P1 ;  /* 0x0f80000006037fae */ /* 0x0003e800089a1008 */
[----:B------:R-:W2:Y:S04]  /*ea10*/  LDL.LU R29, [R1+0x3f0] ;  /* 0x0003f000011d7983 */ /* 0x000ea80000300800 */
[----:B------:R-:W2:Y:S01]  /*ea20*/  LDL.LU R18, [R1+0x3e4] ;  /* 0x0003e40001127983 */ /* 0x000ea20000300800 */
[----:B-1----:R-:W-:-:S03]  /*ea30*/  VIADD R3, R0, UR7 ;  /* 0x0000000700037c36 */ /* 0x002fc60008000000 */
[----:B------:R-:W0:Y:S04]  /*ea40*/  LDGDEPBAR ;  /* 0x00000000000079af */ /* 0x000e280000000000 */
[----:B------:R-:W2:Y:S04]  /*ea50*/  LDL.LU R0, [R1+0x3f4] ;  /* 0x0003f40001007983 */ /* 0x000ea80000300800 */
[----:B------:R-:W2:Y:S01]  /*ea60*/  LDL.LU R26, [R1+0x3fc] ;  /* 0x0003fc00011a7983 */ /* 0x000ea20000300800 */
[C---:B------:R-:W-:Y:S02]  /*ea70*/  IADD3 R8, P0, PT, R21.reuse, R17, RZ ;  /* 0x0000001115087210 */ /* 0x040fe40007f1e0ff */
[----:B---3--:R-:W-:Y:S01]  /*ea80*/  IADD3 R6, P1, PT, R21, R16, RZ ;  /* 0x0000001015067210 */ /* 0x008fe20007f3e0ff */
[----:B----4-:R-:W-:-:S02]  /*ea90*/  IMAD.X R5, R20, 0x1, R19, P2 ;  /* 0x0000000114057824 */ /* 0x010fc400010e0613 */
[----:B------:R-:W-:-:S03]  /*eaa0*/  IMAD.X R9, R22, 0x1, R19, P0 ;  /* 0x0000000116097824 */ /* 0x000fc600000e0613 */
[----:B------:R1:W-:Y:S01]  /*eab0*/  LDGSTS.E [R3+0x20000], desc[UR8][R4.64], P3 ;  /* 0x2000000004037fae */ /* 0x0003e200099a1008 */
[----:B------:R-:W-:-:S03]  /*eac0*/  IMAD.X R7, R23, 0x1, R19, P1 ;  /* 0x0000000117077824 */ /* 0x000fc600008e0613 */
[----:B------:R3:W-:Y:S04]  /*ead0*/  LDGSTS.E [R3+0x20800], desc[UR8][R8.64], P3 ;  /* 0x2080000008037fae */ /* 0x0007e800099a1008 */
[----:B------:R4:W-:Y:S01]  /*eae0*/  LDGSTS.E [R3+0x21000], desc[UR8][R6.64], P3 ;  /* 0x2100000006037fae */ /* 0x0009e200099a1008 */
[C---:B-1----:R-:W-:Y:S02]  /*eaf0*/  IADD3 R4, P0, PT, R21.reuse, R15, RZ ;  /* 0x0000000f15047210 */ /* 0x042fe40007f1e0ff */
[----:B---3--:R-:W-:-:S03]  /*eb00*/  IADD3 R8, P1, PT, R21, R14, RZ ;  /* 0x0000000e15087210 */ /* 0x008fc60007f3e0ff */
[----:B------:R-:W-:Y:S01]  /*eb10*/  IMAD.X R5, R24, 0x1, R19, P0 ;  /* 0x0000000118057824 */ /* 0x000fe200000e0613 */
[----:B----4-:R-:W-:-:S04]  /*eb20*/  IADD3 R6, P0, PT, R21, R13, RZ ;  /* 0x0000000d15067210 */ /* 0x010fc80007f1e0ff */
[----:B------:R1:W-:Y:S01]  /*eb30*/  LDGSTS.E [R3+0x21800], desc[UR8][R4.64], P3 ;  /* 0x2180000004037fae */ /* 0x0003e200099a1008 */
[----:B------:R-:W-:Y:S01]  /*eb40*/  IADD3 R10, P2, PT, R21, R12, RZ ;  /* 0x0000000c150a7210 */ /* 0x000fe20007f5e0ff */
[----:B--2---:R-:W-:-:S05]  /*eb50*/  IMAD.X R9, R25, 0x1, R19, P1 ;  /* 0x0000000119097824 */ /* 0x004fca00008e0613 */
[----:B------:R3:W-:Y:S01]  /*eb60*/  LDGSTS.E [R3+0x22000], desc[UR8][R8.64], P3 ;  /* 0x2200000008037fae */ /* 0x0007e200099a1008 */
[----:B-1----:R-:W-:-:S03]  /*eb70*/  IADD3 R4, P1, PT, R21, R29, RZ ;  /* 0x0000001d15047210 */ /* 0x002fc60007f3e0ff */
[----:B------:R-:W2:Y:S02]  /*eb80*/  LDL R21, [R1+0x3d0] ;  /* 0x0003d00001157983 */ /* 0x000ea40000100800 */
[--C-:B------:R-:W-:Y:S02]  /*eb90*/  IMAD.X R5, R18, 0x1, R19.reuse, P1 ;  /* 0x0000000112057824 */ /* 0x100fe400008e0613 */
[--C-:B------:R-:W-:Y:S02]  /*eba0*/  IMAD.X R11, R0, 0x1, R19.reuse, P2 ;  /* 0x00000001000b7824 */ /* 0x100fe400010e0613 */
[----:B------:R-:W-:Y:S02]  /*ebb0*/  IMAD.X R7, R26, 0x1, R19, P0 ;  /* 0x000000011a077824 */ /* 0x000fe400000e0613 */
[----:B------:R-:W4:Y:S04]  /*ebc0*/  LDL.LU R19, [R1+0x584] ;  /* 0x0005840001137983 */ /* 0x000f280000300800 */
[----:B------:R3:W-:Y:S04]  /*ebd0*/  LDGSTS.E [R3+0x22800], desc[UR8][R6.64], P3 ;  /* 0x2280000006037fae */ /* 0x0007e800099a1008 */
[----:B------:R-:W2:Y:S01]  /*ebe0*/  LDL R8, [R1+0x434] ;  /* 0x0004340001087983 */ /* 0x000ea20000100800 */
[----:B------:R-:W-:-:S03]  /*ebf0*/  VIADD R27, R27, 0x1 ;  /* 0x000000011b1b7836 */ /* 0x000fc60000000000 */
[----:B------:R-:W2:Y:S04]  /*ec00*/  LDL R9, [R1+0x42c] ;  /* 0x00042c0001097983 */ /* 0x000ea80000100800 */
[----:B------:R-:W2:Y:S04]  /*ec10*/  LDL R7, [R1+0x3d4] ;  /* 0x0003d40001077983 */ /* 0x000ea80000100800 */
[----:B------:R3:W-:Y:S04]  /*ec20*/  LDGSTS.E [R3+0x23000], desc[UR8][R10.64], P3 ;  /* 0x230000000a037fae */ /* 0x0007e800099a1008 */
[----:B------:R3:W-:Y:S01]  /*ec30*/  LDGSTS.E [R3+0x23800], desc[UR8][R4.64], P3 ;  /* 0x2380000004037fae */ /* 0x0007e200099a1008 */
[----:B------:R-:W-:-:S03]  /*ec40*/  VIADD R2, R2, 0xffffffe0 ;  /* 0xffffffe002027836 */ /* 0x000fc60000000000 */
[----:B------:R-:W0:Y:S01]  /*ec50*/  LDGDEPBAR ;  /* 0x00000000000079af */ /* 0x000e220000000000 */
[-C--:B--2---:R-:W-:Y:S02]  /*ec60*/  IADD3 R29, P5, PT, R29, R7.reuse, RZ ;  /* 0x000000071d1d7210 */ /* 0x084fe40007fbe0ff */
[----:B------:R-:W-:-:S03]  /*ec70*/  IADD3 R12, P6, PT, R12, R7, RZ ;  /* 0x000000070c0c7210 */ /* 0x000fc60007fde0ff */
[----:B------:R1:W-:Y:S04]  /*ec80*/  STL [R1+0x3f0], R29 ;  /* 0x0003f01d01007387 */ /* 0x0003e80000100800 */
[----:B-1----:R-:W2:Y:S04]  /*ec90*/  LDL.LU R29, [R1+0x580] ;  /* 0x00058000011d7983 */ /* 0x002ea80000300800 */
[----:B------:R1:W-:Y:S04]  /*eca0*/  STL [R1+0x3f8], R12 ;  /* 0x0003f80c01007387 */ /* 0x0003e80000100800 */
[----:B-1----:R3:W5:Y:S04]  /*ecb0*/  LDL.LU R12, [R1+0x57c] ;  /* 0x00057c00010c7983 */ /* 0x0027680000300800 */
[----:B------:R-:W-:Y:S04]  /*ecc0*/  STL [R1+0x3e0], R27 ;  /* 0x0003e01b01007387 */ /* 0x000fe80000100800 */
[----:B------:R-:W3:Y:S01]  /*ecd0*/  LDL R3, [R1+0x440] ;  /* 0x0004400001037983 */ /* 0x000ee20000100800 */
[----:B------:R-:W-:-:S02]  /*ece0*/  IADD3 R13, P0, PT, R13, R7, RZ ;  /* 0x000000070d0d7210 */ /* 0x000fc40007f1e0ff */
[-C--:B------:R-:W-:Y:S02]  /*ecf0*/  IADD3 R14, P1, PT, R14, R7.reuse, RZ ;  /* 0x000000070e0e7210 */ /* 0x080fe40007f3e0ff */
[-C--:B------:R-:W-:Y:S01]  /*ed00*/  IADD3 R15, P2, PT, R15, R7.reuse, RZ ;  /* 0x000000070f0f7210 */ /* 0x080fe20007f5e0ff */
[----:B------:R1:W-:Y:S01]  /*ed10*/  STL [R1+0x400], R13 ;  /* 0x0004000d01007387 */ /* 0x0003e20000100800 */
[-C--:B------:R-:W-:Y:S02]  /*ed20*/  IADD3 R16, P3, PT, R16, R7.reuse, RZ ;  /* 0x0000000710107210 */ /* 0x080fe40007f7e0ff */
[-C--:B------:R-:W-:Y:S01]  /*ed30*/  IADD3 R17, P4, PT, R17, R7.reuse, RZ ;  /* 0x0000000711117210 */ /* 0x080fe20007f9e0ff */
[--C-:B------:R-:W-:Y:S01]  /*ed40*/  IMAD.X R18, R18, 0x1, R21.reuse, P5 ;  /* 0x0000000112127824 */ /* 0x100fe200028e0615 */
[----:B-1----:R1:W5:Y:S04]  /*ed50*/  LDL.LU R13, [R1+0x578] ;  /* 0x00057800010d7983 */ /* 0x0023680000300800 */
[----:B------:R1:W-:Y:S01]  /*ed60*/  STL [R1+0x408], R14 ;  /* 0x0004080e01007387 */ /* 0x0003e20000100800 */
[----:B----4-:R-:W-:Y:S01]  /*ed70*/  IADD3 R19, P5, PT, R19, R7, RZ ;  /* 0x0000000713137210 */ /* 0x010fe20007fbe0ff */
[----:B------:R-:W-:-:S02]  /*ed80*/  IMAD.X R0, R0, 0x1, R21, P6 ;  /* 0x0000000100007824 */ /* 0x000fc400030e0615 */
[----:B-1----:R1:W5:Y:S04]  /*ed90*/  LDL.LU R14, [R1+0x574] ;  /* 0x00057400010e7983 */ /* 0x0023680000300800 */
[----:B------:R4:W-:Y:S01]  /*eda0*/  STL [R1+0x410], R15 ;  /* 0x0004100f01007387 */ /* 0x0009e20000100800 */
[--C-:B------:R-:W-:Y:S02]  /*edb0*/  IMAD.X R26, R26, 0x1, R21.reuse, P0 ;  /* 0x000000011a1a7824 */ /* 0x100fe400000e0615 */
[--C-:B------:R-:W-:Y:S01]  /*edc0*/  IMAD.X R25, R25, 0x1, R21.reuse, P1 ;  /* 0x0000000119197824 */ /* 0x100fe200008e0615 */
[----:B----4-:R1:W5:Y:S04]  /*edd0*/  LDL.LU R15, [R1+0x570] ;  /* 0x00057000010f7983 */ /* 0x0103680000300800 */
[----:B------:R4:W-:Y:S01]  /*ede0*/  STL [R1+0x418], R16 ;  /* 0x0004181001007387 */ /* 0x0009e20000100800 */
[----:B------:R-:W-:-:S02]  /*edf0*/  IMAD.X R24, R24, 0x1, R21, P2 ;  /* 0x0000000118187824 */ /* 0x000fc400010e0615 */
[--C-:B------:R-:W-:Y:S01]  /*ee00*/  IMAD.X R23, R23, 0x1, R21.reuse, P3 ;  /* 0x0000000117177824 */ /* 0x100fe200018e0615 */
[----:B----4-:R1:W5:Y:S04]  /*ee10*/  LDL.LU R16, [R1+0x56c] ;  /* 0x00056c0001107983 */ /* 0x0103680000300800 */
[----:B------:R4:W-:Y:S01]  /*ee20*/  STL [R1+0x420], R17 ;  /* 0x0004201101007387 */ /* 0x0009e20000100800 */
[--C-:B------:R-:W-:Y:S02]  /*ee30*/  IMAD.X R22, R22, 0x1, R21.reuse, P4 ;  /* 0x0000000116167824 */ /* 0x100fe400020e0615 */
[----:B------:R-:W-:Y:S01]  /*ee40*/  IMAD.X R20, R20, 0x1, R21, P5 ;  /* 0x0000000114147824 */ /* 0x000fe200028e0615 */
[----:B----4-:R1:W5:Y:S04]  /*ee50*/  LDL.LU R17, [R1+0x568] ;  /* 0x0005680001117983 */ /* 0x0103680000300800 */
[----:B------:R4:W-:Y:S04]  /*ee60*/  STL [R1+0x3e4], R18 ;  /* 0x0003e41201007387 */ /* 0x0009e80000100800 */
[----:B----4-:R1:W5:Y:S04]  /*ee70*/  LDL.LU R18, [R1+0x564] ;  /* 0x0005640001127983 */ /* 0x0103680000300800 */
[----:B------:R4:W-:Y:S04]  /*ee80*/  STL [R1+0x428], R19 ;  /* 0x0004281301007387 */ /* 0x0009e80000100800 */
[----:B----4-:R1:W5:Y:S04]  /*ee90*/  LDL.LU R19, [R1+0x560] ;  /* 0x0005600001137983 */ /* 0x0103680000300800 */
[----:B------:R4:W-:Y:S04]  /*eea0*/  STL [R1+0x3f4], R0 ;  /* 0x0003f40001007387 */ /* 0x0009e80000100800 */
[----:B----4-:R1:W5:Y:S04]  /*eeb0*/  LDL.LU R0, [R1+0x55c] ;  /* 0x00055c0001007983 */ /* 0x0103680000300800 */
[----:B------:R1:W-:Y:S04]  /*eec0*/  STL [R1+0x3fc], R26 ;  /* 0x0003fc1a01007387 */ /* 0x0003e80000100800 */
[----:B------:R1:W-:Y:S04]  /*eed0*/  STL [R1+0x404], R25 ;  /* 0x0004041901007387 */ /* 0x0003e80000100800 */
[----:B------:R1:W-:Y:S04]  /*eee0*/  STL [R1+0x40c], R24 ;  /* 0x00040c1801007387 */ /* 0x0003e80000100800 */
[----:B------:R1:W-:Y:S04]  /*eef0*/  STL [R1+0x414], R23 ;  /* 0x0004141701007387 */ /* 0x0003e80000100800 */
[----:B------:R1:W-:Y:S04]  /*ef00*/  STL [R1+0x41c], R22 ;  /* 0x00041c1601007387 */ /* 0x0003e80000100800 */
[----:B------:R1:W-:Y:S01]  /*ef10*/  STL [R1+0x424], R20 ;  /* 0x0004241401007387 */ /* 0x0003e20000100800 */
[----:B------:R-:W-:-:S02]  /*ef20*/  ISETP.NE.U32.AND P0, PT, R8, R27, PT ;  /* 0x0000001b0800720c */ /* 0x000fc40003f05070 */
[----:B--2---:R-:W-:-:S05]  /*ef30*/  LEA R29, P6, R9, R29, 0x2 ;  /* 0x0000001d091d7211 */ /* 0x004fca00078c10ff */
[----:B---3--:R-:W-:-:S06]  /*ef40*/  IMAD.X R28, R28, 0x1, R3, P6 ;  /* 0x000000011c1c7824 */ /* 0x008fcc00030e0603 */
[----:B-1----:R-:W-:Y:S05]  /*ef50*/  @P0 BRA `(.L_x_1) ;  /* 0xffffff7400d00947 */ /* 0x002fea000383ffff */
.L_x_0:
[----:B------:R-:W3:Y:S01]  /*ef60*/  LDL.LU R7, [R1+0x530] ;  /* 0x0005300001077983 */ /* 0x000ee20000300800 */
[----:B------:R-:W1:Y:S01]  /*ef70*/  LDCU UR7, c[0x0][0x39c] ;  /* 0x00007380ff0777ac */ /* 0x000e620008000800 */
[----:B------:R-:W-:-:S04]  /*ef80*/  DEPBAR.LE SB0, 0x0 ;  /* 0x000080000000791a */ /* 0x000fc80000000000 */
[----:B------:R-:W4:Y:S01]  /*ef90*/  LDL.LU R6, [R1+0x534] ;  /* 0x0005340001067983 */ /* 0x000f220000300800 */
[----:B------:R-:W2:Y:S03]  /*efa0*/  LDCU UR10, c[0x0][0x39c] ;  /* 0x00007380ff0a77ac */ /* 0x000ea60008000800 */
[----:B------:R-:W2:Y:S01]  /*efb0*/  LDL R5, [R1+0x3dc] ;  /* 0x0003dc0001057983 */ /* 0x000ea20000100800 */
[----:B------:R-:W1:Y:S03]  /*efc0*/  LDCU UR5, c[0x0][0x39c] ;  /* 0x00007380ff0577ac */ /* 0x000e660008000800 */
[----:B--2---:R-:W3:Y:S01]  /*efd0*/  LDL.LU R20, [R1+0x544] ;  /* 0x0005440001147983 */ /* 0x004ee20000300800 */
[----:B------:R-:W2:Y:S01]  /*efe0*/  LDCU UR6, c[0x0][0x39c] ;  /* 0x00007380ff0677ac */ /* 0x000ea20008000800 */
[----:B-----5:R-:W1:Y:S01]  /*eff0*/  S2R R0, SR_TID.X ;  /* 0x0000000000007919 */ /* 0x020e620000002100 */
[----:B------:R-:W1:Y:S01]  /*f000*/  LDCU UR11, c[0x0][0x39c] ;  /* 0x00007380ff0b77ac */ /* 0x000e620008000800 */
[----:B------:R-:W2:Y:S01]  /*f010*/  LDL.LU R8, [R1+0x2b0] ;  /* 0x0002b00001087983 */ /* 0x000ea20000300800 */
[----:B------:R-:W1:Y:S03]  /*f020*/  LDCU UR12, c[0x0][0x39c] ;  /* 0x00007380ff0c77ac */ /* 0x000e660008000800 */
[----:B------:R-:W2:Y:S01]  /*f030*/  LDL.LU R9, [R1+0x2b8] ;  /* 0x0002b80001097983 */ /* 0x000ea20000300800 */
[----:B------:R-:W1:Y:S03]  /*f040*/  LDCU UR13, c[0x0][0x39c] ;  /* 0x00007380ff0d77ac */ /* 0x000e660008000800 */
[----:B------:R-:W2:Y:S04]  /*f050*/  LDL.LU R10, [R1+0x1c0] ;  /* 0x0001c000010a7983 */ /* 0x000ea80000300800 */
[----:B------:R-:W2:Y:S01]  /*f060*/  LDL.LU R11, [R1+0x1c8] ;  /* 0x0001c800010b7983 */ /* 0x000ea20000300800 */
[----:B-1----:R-:W-:-:S02]  /*f070*/  IMAD.SHL.U32 R2, R0, 0x80, RZ ;  /* 0x0000008000027824 */ /* 0x002fc400078e00ff */
[C---:B------:R-:W-:Y:S02]  /*f080*/  IMAD.SHL.U32 R3, R0.reuse, 0x100, RZ ;  /* 0x0000010000037824 */ /* 0x040fe400078e00ff */
[----:B------:R-:W-:Y:S01]  /*f090*/  IMAD.SHL.U32 R4, R0, 0x10, RZ ;  /* 0x0000001000047824 */ /* 0x000fe200078e00ff */
[----:B------:R-:W-:Y:S01]  /*f0a0*/  LOP3.LUT R2, R2, 0x800, RZ, 0xc0, !PT ;  /* 0x0000080002027812 */ /* 0x000fe200078ec0ff */
[----:B------:R-:W-:Y:S01]  /*f0b0*/  IMAD.SHL.U32 R0, R0, 0x4, RZ ;  /* 0x0000000400007824 */ /* 0x000fe200078e00ff */
[----:B------:R-:W-:-:S04]  /*f0c0*/  LOP3.LUT R3, R3, 0x2000, RZ, 0xc0, !PT ;  /* 0x0000200003037812 */ /* 0x000fc800078ec0ff */
[----:B------:R-:W-:Y:S02]  /*f0d0*/  IADD3 R3, PT, PT, R3, UR4, R2 ;  /* 0x0000000403037c10 */ /* 0x000fe4000fffe002 */
[----:B------:R-:W-:Y:S02]  /*f0e0*/  LOP3.LUT R2, R4, 0xf0, RZ, 0xc0, !PT ;  /* 0x000000f004027812 */ /* 0x000fe400078ec0ff */
[----:B------:R-:W-:-:S04]  /*f0f0*/  LOP3.LUT R0, R0, 0x700, RZ, 0xc0, !PT ;  /* 0x0000070000007812 */ /* 0x000fc800078ec0ff */
[----:B------:R-:W-:Y:S01]  /*f100*/  IADD3 R3, PT, PT, R0, R3, R2 ;  /* 0x0000000300037210 */ /* 0x000fe20007ffe002 */
[----:B------:R-:W1:Y:S01]  /*f110*/  S2R R21, SR_TID.X ;  /* 0x0000000000157919 */ /* 0x000e620000002100 */
[----:B------:R-:W-:Y:S01]  /*f120*/  BAR.SYNC.DEFER_BLOCKING 0x0 ;  /* 0x0000000000007b1d */ /* 0x000fe20000010000 */
[C---:B------:R-:W-:Y:S02]  /*f130*/  VIADD R0, R5.reuse, 0x1 ;  /* 0x0000000105007836 */ /* 0x040fe40000000000 */
[C---:B------:R-:W-:Y:S01]  /*f140*/  VIADD R2, R5.reuse, 0x2 ;  /* 0x0000000205027836 */ /* 0x040fe20000000000 */
[----:B---3--:R-:W-:Y:S01]  /*f150*/  ISETP.GE.AND P0, PT, R20, R7, PT ;  /* 0x000000071400720c */ /* 0x008fe20003f06270 */
[----:B------:R-:W-:-:S03]  /*f160*/  VIADD R4, R5, 0x3 ;  /* 0x0000000305047836 */ /* 0x000fc60000000000 */
[C---:B----4-:R-:W-:Y:S01]  /*f170*/  ISETP.LT.AND P2, PT, R5.reuse, R6, !P0 ;  /* 0x000000060500720c */ /* 0x050fe20004741270 */
[----:B------:R-:W-:Y:S01]  /*f180*/  VIADD R5, R5, 0x4 ;  /* 0x0000000405057836 */ /* 0x000fe20000000000 */
[----:B------:R-:W-:Y:S02]  /*f190*/  ISETP.LT.AND P4, PT, R4, UR7, !P0 ;  /* 0x0000000704007c0c */ /* 0x000fe4000c781270 */
[----:B------:R-:W3:Y:S01]  /*f1a0*/  LDL.LU R4, [R1+0x140] ;  /* 0x0001400001047983 */ /* 0x000ee20000300800 */
[----:B-1----:R-:W-:Y:S02]  /*f1b0*/  LOP3.LUT R21, R21, 0x1ff, RZ, 0xc0, !PT ;  /* 0x000001ff15157812 */ /* 0x002fe400078ec0ff */
[----:B------:R-:W-:Y:S01]  /*f1c0*/  ISETP.LT.AND P3, PT, R5, UR10, !P0 ;  /* 0x0000000a05007c0c */ /* 0x000fe2000c761270 */
[----:B------:R-:W1:Y:S01]  /*f1d0*/  LDCU UR10, c[0x0][0x39c] ;  /* 0x00007380ff0a77ac */ /* 0x000e620008000800 */
[----:B------:R-:W3:Y:S01]  /*f1e0*/  LDL.LU R5, [R1+0x148] ;  /* 0x0001480001057983 */ /* 0x000ee20000300800 */
[----:B------:R-:W-:-:S02]  /*f1f0*/  ISETP.LT.AND P1, PT, R0, UR5, !P0 ;  /* 0x0000000500007c0c */ /* 0x000fc4000c721270 */
[----:B--2---:R-:W-:Y:S01]  /*f200*/  ISETP.LT.AND P5, PT, R2, UR6, !P0 ;  /* 0x0000000602007c0c */ /* 0x004fe2000c7a1270 */
[----:B------:R-:W3:Y:S01]  /*f210*/  LDL.LU R6, [R1+0xb0] ;  /* 0x0000b00001067983 */ /* 0x000ee20000300800 */
[----:B------:R-:W-:Y:S01]  /*f220*/  LEA R0, R21, UR4, 0x4 ;  /* 0x0000000415007c11 */ /* 0x000fe2000f8e20ff */
[----:B------:R-:W2:Y:S02]  /*f230*/  LDCU UR4, c[0x0][0x3b4] ;  /* 0x00007680ff0477ac */ /* 0x000ea40008000800 */
[----:B------:R-:W3:Y:S01]  /*f240*/  LDL.LU R7, [R1+0xb8] ;  /* 0x0000b80001077983 */ /* 0x000ee20000300800 */
[----:B------:R-:W4:Y:S03]  /*f250*/  LDCU.64 UR6, c[0x0][0x390] ;  /* 0x00007200ff0677ac */ /* 0x000f260008000a00 */
[----:B------:R1:W-:Y:S01]  /*f260*/  STSM.16.M88.4 [R3], R8 ;  /* 0x0000000803007844 */ /* 0x0003e20000000200 */
[----:B------:R-:W2:Y:S03]  /*f270*/  LDCU UR5, c[0x0][0x3b8] ;  /* 0x00007700ff0577ac */ /* 0x000ea60008000800 */
[----:B-1----:R-:W2:Y:S04]  /*f280*/  LDL.LU R8, [R1+0x2b4] ;  /* 0x0002b40001087983 */ /* 0x002ea80000300800 */
[----:B------:R-:W2:Y:S04]  /*f290*/  LDL.LU R9, [R1+0x2bc] ;  /* 0x0002bc0001097983 */ /* 0x000ea80000300800 */
[----:B------:R-:W2:Y:S04]  /*f2a0*/  LDL.LU R10, [R1+0x1c4] ;  /* 0x0001c400010a7983 */ /* 0x000ea80000300800 */
[----:B------:R-:W2:Y:S04]  /*f2b0*/  LDL.LU R11, [R1+0x1cc] ;  /* 0x0001cc00010b7983 */ /* 0x000ea80000300800 */
[----:B---3--:R1:W-:Y:S01]  /*f2c0*/  STSM.16.M88.4 [R3+0x1000], R4 ;  /* 0x0010000403007844 */ /* 0x0083e20000000200 */
[----:B------:R-:W-:Y:S06]  /*f2d0*/  BAR.SYNC.DEFER_BLOCKING 0x0 ;  /* 0x0000000000007b1d */ /* 0x000fec0000010000 */
[----:B-1----:R-:W3:Y:S04]  /*f2e0*/  LDL.LU R4, [R1+0x144] ;  /* 0x0001440001047983 */ /* 0x002ee80000300800 */
[----:B------:R-:W3:Y:S04]  /*f2f0*/  LDL.LU R5, [R1+0x14c] ;  /* 0x00014c0001057983 */ /* 0x000ee80000300800 */
[----:B------:R-:W3:Y:S04]  /*f300*/  LDL.LU R6, [R1+0xb4] ;  /* 0x0000b40001067983 */ /* 0x000ee80000300800 */
[----:B------:R-:W-:Y:S04]  /*f310*/  STL [R1+0xc], R0 ;  /* 0x00000c0001007387 */ /* 0x000fe80000100800 */
[----:B------:R-:W3:Y:S04]  /*f320*/  LDL.LU R7, [R1+0xbc] ;  /* 0x0000bc0001077983 */ /* 0x000ee80000300800 */
[----:B------:R-:W1:Y:S04]  /*f330*/  LDS.128 R24, [R0] ;  /* 0x0000000000187984 */ /* 0x000e680000000c00 */
[----:B-1----:R-:W-:Y:S04]  /*f340*/  STL.64 [R1+0x20], R24 ;  /* 0x0000201801007387 */ /* 0x002fe80000100a00 */
[----:B------:R-:W-:Y:S04]  /*f350*/  STL.64 [R1+0x28], R26 ;  /* 0x0000281a01007387 */ /* 0x000fe80000100a00 */
[----:B------:R-:W1:Y:S01]  /*f360*/  LDS.128 R24, [R0+0x2000] ;  /* 0x0020000000187984 */ /* 0x000e620000000c00 */
[----:B------:R-:W-:Y:S06]  /*f370*/  BAR.SYNC.DEFER_BLOCKING 0x0 ;  /* 0x0000000000007b1d */ /* 0x000fec0000010000 */
[----:B--2---:R2:W-:Y:S04]  /*f380*/  STSM.16.M88.4 [R3], R8 ;  /* 0x0000000803007844 */ /* 0x0045e80000000200 */
[----:B-1----:R-:W-:Y:S04]  /*f390*/  STL.64 [R1+0x50], R24 ;  /* 0x0000501801007387 */ /* 0x002fe80000100a00 */
[----:B------:R-:W-:Y:S04]  /*f3a0*/  STL.64 [R1+0x58], R26 ;  /* 0x0000581a01007387 */ /* 0x000fe80000100a00 */
[----:B--2---:R-:W2:Y:S04]  /*f3b0*/  LDL.LU R8, [R1+0x2a0] ;  /* 0x0002a00001087983 */ /* 0x004ea80000300800 */
        /* <DEDUP_REMOVED lines=183> */
[----:B---3--:R1:W-:Y:S04]  /*ff30*/  STSM.16.M88.4 [R3+0x1000], R4 ;  /* 0x0010000403007844 */ /* 0x0083e80000000200 */
[----:B-1----:R-:W3:Y:S01]  /*ff40*/  LDL.LU R4, [R1+0xd0] ;  /* 0x0000d00001047983 */ /* 0x002ee20000300800 */
[----:B------:R-:W-:-:S03]  /*ff50*/  IMAD.MOV.U32 R6, RZ, RZ, R16 ;  /* 0x000000ffff067224 */ /* 0x000fc600078e0010 */
[----:B------:R-:W3:Y:S04]  /*ff60*/  LDL.LU R5, [R1+0xd8] ;  /* 0x0000d80001057983 */ /* 0x000ee80000300800 */
[----:B------:R-:W2:Y:S01]  /*ff70*/  LDL R16, [R1+0xc] ;  /* 0x00000c0001107983 */ /* 0x000ea20000100800 */
[----:B------:R-:W-:Y:S01]  /*ff80*/  BAR.SYNC.DEFER_BLOCKING 0x0 ;  /* 0x0000000000007b1d */ /* 0x000fe20000010000 */
[----:B------:R-:W-:-:S05]  /*ff90*/  IMAD.MOV.U32 R7, RZ, RZ, R18 ;  /* 0x000000ffff077224 */ /* 0x000fca00078e0012 */
[----:B--2---:R-:W1:Y:S04]  /*ffa0*/  LDS.128 R24, [R16] ;  /* 0x0000000010187984 */ /* 0x004e680000000c00 */
[----:B-1----:R-:W-:Y:S04]  /*ffb0*/  STL.64 [R1+0x60], R24 ;  /* 0x0000601801007387 */ /* 0x002fe80000100a00 */
[----:B------:R-:W-:Y:S04]  /*ffc0*/  STL.64 [R1+0x68], R26 ;  /* 0x0000681a01007387 */ /* 0x000fe80000100a00 */
[----:B------:R-:W1:Y:S01]  /*ffd0*/  LDS.128 R24, [R16+0x2000] ;  /* 0x0020000010187984 */ /* 0x000e620000000c00 */
[----:B------:R-:W-:Y:S06]  /*ffe0*/  BAR.SYNC.DEFER_BLOCKING 0x0 ;  /* 0x0000000000007b1d */ /* 0x000fec0000010000 */
[----:B------:R2:W-:Y:S04]  /*fff0*/  STSM.16.M88.4 [R3], R8 ;  /* 0x0000000803007844 */ /* 0x0005e80000000200 */
[----:B---3--:R3:W-:Y:S04]  /*10000*/  STSM.16.M88.4 [R3+0x1000], R4 ;  /* 0x0010000403007844 */ /* 0x0087e80000000200 */
[----:B-1----:R-:W-:Y:S04]  /*10010*/  STL.64 [R1+0x170], R24 ;  /* 0x0001701801007387 */ /* 0x002fe80000100a00 */
[----:B------:R-:W-:Y:S04]  /*10020*/  STL.64 [R1+0x178], R26 ;  /* 0x0001781a01007387 */ /* 0x000fe80000100a00 */
[----:B--2---:R-:W2:Y:S04]  /*10030*/  LDL.LU R8, [R1+0x1d4] ;  /* 0x0001d40001087983 */ /* 0x004ea80000300800 */
[----:B------:R-:W2:Y:S04]  /*10040*/  LDL.LU R9, [R1+0x1dc] ;  /* 0x0001dc0001097983 */ /* 0x000ea80000300800 */
[----:B------:R-:W2:Y:S04]  /*10050*/  LDL.LU R10, [R1+0x154] ;  /* 0x00015400010a7983 */ /* 0x000ea80000300800 */
[----:B------:R-:W2:Y:S04]  /*10060*/  LDL.LU R11, [R1+0x15c] ;  /* 0x00015c00010b7983 */ /* 0x000ea80000300800 */
[----:B---3--:R-:W3:Y:S04]  /*10070*/  LDL.LU R4, [R1+0xd4] ;  /* 0x0000d40001047983 */ /* 0x008ee80000300800 */
[----:B------:R-:W3:Y:S01]  /*10080*/  LDL.LU R5, [R1+0xdc] ;  /* 0x0000dc0001057983 */ /* 0x000ee20000300800 */
[----:B------:R-:W-:Y:S06]  /*10090*/  BAR.SYNC.DEFER_BLOCKING 0x0 ;  /* 0x0000000000007b1d */ /* 0x000fec0000010000 */
[----:B------:R-:W1:Y:S01]  /*100a0*/  LDS.128 R24, [R16] ;  /* 0x0000000010187984 */ /* 0x000e620000000c00 */
[----:B------:R-:W-:-:S03]  /*100b0*/  IMAD.MOV.U32 R6, RZ, RZ, R17 ;  /* 0x000000ffff067224 */ /* 0x000fc600078e0011 */
[----:B-1----:R-:W-:Y:S04]  /*100c0*/  STL.64 [R1+0xd0], R24 ;  /* 0x0000d01801007387 */ /* 0x002fe80000100a00 */
[----:B------:R-:W-:Y:S04]  /*100d0*/  STL.64 [R1+0xd8], R26 ;  /* 0x0000d81a01007387 */ /* 0x000fe80000100a00 */
[----:B------:R-:W1:Y:S01]  /*100e0*/  LDS.128 R24, [R16+0x2000] ;  /* 0x0020000010187984 */ /* 0x000e620000000c00 */
[----:B------:R-:W-:Y:S01]  /*100f0*/  BAR.SYNC.DEFER_BLOCKING 0x0 ;  /* 0x0000000000007b1d */ /* 0x000fe20000010000 */
[----:B------:R-:W-:-:S05]  /*10100*/  IMAD.MOV.U32 R7, RZ, RZ, R19 ;  /* 0x000000ffff077224 */ /* 0x000fca00078e0013 */
[----:B-1----:R-:W-:Y:S04]  /*10110*/  STL.64 [R1+0x150], R24 ;  /* 0x0001501801007387 */ /* 0x002fe80000100a00 */
[----:B------:R-:W-:Y:S04]  /*10120*/  STL.64 [R1+0x158], R26 ;  /* 0x0001581a01007387 */ /* 0x000fe80000100a00 */
[----:B--2---:R-:W-:Y:S04]  /*10130*/  STSM.16.M88.4 [R3], R8 ;  /* 0x0000000803007844 */ /* 0x004fe80000000200 */
[----:B---3--:R1:W-:Y:S01]  /*10140*/  STSM.16.M88.4 [R3+0x1000], R4 ;  /* 0x0010000403007844 */ /* 0x0083e20000000200 */
[----:B------:R-:W-:Y:S06]  /*10150*/  BAR.SYNC.DEFER_BLOCKING 0x0 ;  /* 0x0000000000007b1d */ /* 0x000fec0000010000 */
[----:B-1----:R-:W2:Y:S04]  /*10160*/  LDL.LU R4, [R1+0x160] ;  /* 0x0001600001047983 */ /* 0x002ea80000300800 */
[----:B------:R-:W2:Y:S04]  /*10170*/  LDL.LU R5, [R1+0x168] ;  /* 0x0001680001057983 */ /* 0x000ea80000300800 */
[----:B------:R-:W2:Y:S04]  /*10180*/  LDL.LU R6, [R1+0xe0] ;  /* 0x0000e00001067983 */ /* 0x000ea80000300800 */
[----:B------:R-:W2:Y:S04]  /*10190*/  LDL.LU R7, [R1+0xe8] ;  /* 0x0000e80001077983 */ /* 0x000ea80000300800 */
[----:B------:R-:W1:Y:S01]  /*101a0*/  LDS.128 R24, [R16] ;  /* 0x0000000010187984 */ /* 0x000e620000000c00 */
[----:B------:R-:W-:Y:S01]  /*101b0*/  IMAD R2, R20, UR4, RZ ;  /* 0x0000000414027c24 */ /* 0x000fe2000f8e02ff */
[----:B------:R-:W3:Y:S02]  /*101c0*/  LDCU UR4, c[0x0][0x39c] ;  /* 0x00007380ff0477ac */ /* 0x000ee40008000800 */
[----:B------:R-:W3:Y:S04]  /*101d0*/  LDS.128 R20, [R16+0x2000] ;  /* 0x0020000010147984 */ /* 0x000ee80000000c00 */
[----:B------:R-:W4:Y:S04]  /*101e0*/  LDL.LU R8, [R1+0xc0] ;  /* 0x0000c00001087983 */ /* 0x000f280000300800 */
[----:B------:R-:W4:Y:S01]  /*101f0*/  LDL.LU R9, [R1+0xc8] ;  /* 0x0000c80001097983 */ /* 0x000f220000300800 */
[----:B------:R-:W-:Y:S06]  /*10200*/  BAR.SYNC.DEFER_BLOCKING 0x0 ;  /* 0x0000000000007b1d */ /* 0x000fec0000010000 */
[----:B-1----:R-:W-:Y:S04]  /*10210*/  STL [R1+0x568], R24 ;  /* 0x0005681801007387 */ /* 0x002fe80000100800 */
[----:B------:R1:W-:Y:S04]  /*10220*/  STL [R1+0x564], R25 ;  /* 0x0005641901007387 */ /* 0x0003e80000100800 */
[----:B-1----:R-:W4:Y:S04]  /*10230*/  LDL.LU R25, [R1+0x20] ;  /* 0x0000200001197983 */ /* 0x002f280000300800 */
[----:B------:R-:W-:Y:S04]  /*10240*/  STL [R1+0x560], R26 ;  /* 0x0005601a01007387 */ /* 0x000fe80000100800 */
[----:B------:R-:W-:Y:S04]  /*10250*/  STL [R1+0x55c], R27 ;  /* 0x00055c1b01007387 */ /* 0x000fe80000100800 */
[----:B---3--:R1:W-:Y:S04]  /*10260*/  STL [R1+0x570], R22 ;  /* 0x0005701601007387 */ /* 0x0083e80000100800 */
[----:B-1----:R-:W3:Y:S04]  /*10270*/  LDL R22, [R1+0x3dc] ;  /* 0x0003dc0001167983 */ /* 0x002ee80000100800 */
[----:B------:R-:W-:Y:S04]  /*10280*/  STL [R1+0x56c], R23 ;  /* 0x00056c1701007387 */ /* 0x000fe80000100800 */
[----:B--2---:R1:W-:Y:S04]  /*10290*/  STSM.16.M88.4 [R3], R4 ;  /* 0x0000000403007844 */ /* 0x0043e80000000200 */
[----:B-1----:R-:W2:Y:S04]  /*102a0*/  LDL.LU R4, [R1+0x164] ;  /* 0x0001640001047983 */ /* 0x002ea80000300800 */
[----:B------:R-:W2:Y:S04]  /*102b0*/  LDL.LU R5, [R1+0x16c] ;  /* 0x00016c0001057983 */ /* 0x000ea80000300800 */
[----:B------:R-:W2:Y:S04]  /*102c0*/  LDL.LU R6, [R1+0xe4] ;  /* 0x0000e40001067983 */ /* 0x000ea80000300800 */
[----:B------:R-:W2:Y:S01]  /*102d0*/  LDL.LU R7, [R1+0xec] ;  /* 0x0000ec0001077983 */ /* 0x000ea20000300800 */
[----:B------:R-:W-:-:S02]  /*102e0*/  IMAD.MOV.U32 R10, RZ, RZ, R12 ;  /* 0x000000ffff0a7224 */ /* 0x000fc400078e000c */
[----:B------:R-:W-:-:S05]  /*102f0*/  IMAD.MOV.U32 R11, RZ, RZ, R14 ;  /* 0x000000ffff0b7224 */ /* 0x000fca00078e000e */
[----:B----4-:R1:W-:Y:S01]  /*10300*/  STSM.16.M88.4 [R3+0x1000], R8 ;  /* 0x0010000803007844 */ /* 0x0103e20000000200 */
[----:B------:R-:W-:Y:S01]  /*10310*/  BAR.SYNC.DEFER_BLOCKING 0x0 ;  /* 0x0000000000007b1d */ /* 0x000fe20000010000 */
[----:B------:R-:W-:-:S04]  /*10320*/  LEA R0, P6, R2, UR6, 0x2 ;  /* 0x0000000602007c11 */ /* 0x000fc8000f8c10ff */
[----:B------:R-:W-:Y:S01]  /*10330*/  LEA.HI.X.SX32 R2, R2, UR7, 0x2, P6 ;  /* 0x0000000702027c11 */ /* 0x000fe2000b0f16ff */
[----:B------:R-:W4:Y:S01]  /*10340*/  LDCU UR6, c[0x0][0x39c] ;  /* 0x00007380ff0677ac */ /* 0x000f220008000800 */
[----:B------:R-:W2:Y:S01]  /*10350*/  LDCU UR7, c[0x0][0x39c] ;  /* 0x00007380ff0777ac */ /* 0x000ea20008000800 */
[----:B-1----:R-:W4:Y:S01]  /*10360*/  LDL.LU R8, [R1+0xc4] ;  /* 0x0000c40001087983 */ /* 0x002f220000300800 */
[----:B------:R-:W-:-:S03]  /*10370*/  IMAD.MOV.U32 R10, RZ, RZ, R13 ;  /* 0x000000ffff0a7224 */ /* 0x000fc600078e000d */
[----:B------:R-:W4:Y:S01]  /*10380*/  LDL.LU R9, [R1+0xcc] ;  /* 0x0000cc0001097983 */ /* 0x000f220000300800 */
[----:B------:R-:W-:-:S03]  /*10390*/  IMAD.MOV.U32 R11, RZ, RZ, R15 ;  /* 0x000000ffff0b7224 */ /* 0x000fc600078e000f */
[----:B------:R-:W4:Y:S01]  /*103a0*/  LDL.LU R23, [R1+0x24] ;  /* 0x0000240001177983 */ /* 0x000f220000300800 */
[----:B---3--:R-:W-:-:S05]  /*103b0*/  IMAD R12, R22, UR5, RZ ;  /* 0x00000005160c7c24 */ /* 0x008fca000f8e02ff */
[C---:B------:R-:W-:Y:S01]  /*103c0*/  LEA R26, P6, R12.reuse, R0, 0x2 ;  /* 0x000000000c1a7211 */ /* 0x040fe200078c10ff */
[----:B------:R-:W-:-:S03]  /*103d0*/  VIADD R24, R12, UR5 ;  /* 0x000000050c187c36 */ /* 0x000fc60008000000 */
[----:B------:R-:W-:Y:S02]  /*103e0*/  LEA.HI.X.SX32 R27, R12, R2, 0x2, P6 ;  /* 0x000000020c1b7211 */ /* 0x000fe400030f16ff */
[----:B------:R-:W1:Y:S04]  /*103f0*/  LDS.128 R12, [R16] ;  /* 0x00000000100c7984 */ /* 0x000e680000000c00 */
[----:B------:R-:W-:Y:S01]  /*10400*/  LDS.128 R16, [R16+0x2000] ;  /* 0x0020000010107984 */ /* 0x000fe20000000c00 */
[----:B------:R-:W-:Y:S06]  /*10410*/  BAR.SYNC.DEFER_BLOCKING 0x0 ;  /* 0x0000000000007b1d */ /* 0x000fec0000010000 */
[----:B--2---:R2:W-:Y:S04]  /*10420*/  STSM.16.M88.4 [R3], R4 ;  /* 0x0000000403007844 */ /* 0x0045e80000000200 */
[----:B--2---:R-:W2:Y:S04]  /*10430*/  LDL.LU R7, [R1+0x10] ;  /* 0x0000100001077983 */ /* 0x004ea80000300800 */
[----:B----4-:R3:W-:Y:S01]  /*10440*/  STSM.16.M88.4 [R3+0x1000], R8 ;  /* 0x0010000803007844 */ /* 0x0107e20000000200 */
[----:B------:R-:W-:Y:S01]  /*10450*/  BAR.SYNC.DEFER_BLOCKING 0x0 ;  /* 0x0000000000007b1d */ /* 0x000fe20000010000 */
[----:B------:R-:W-:-:S04]  /*10460*/  LEA R28, P6, R24, R0, 0x2 ;  /* 0x00000000181c7211 */ /* 0x000fc800078c10ff */
[----:B------:R-:W-:Y:S01]  /*10470*/  LEA.HI.X.SX32 R29, R24, R2, 0x2, P6 ;  /* 0x00000002181d7211 */ /* 0x000fe200030f16ff */
[----:B---3--:R-:W-:Y:S02]  /*10480*/  VIADD R3, R22, 0x5 ;  /* 0x0000000516037836 */ /* 0x008fe40000000000 */
[----:B------:R-:W3:Y:S04]  /*10490*/  LDL.LU R22, [R1+0x14] ;  /* 0x0000140001167983 */ /* 0x000ee80000300800 */
[----:B------:R4:W-:Y:S01]  /*104a0*/  @P2 STG.E desc[UR8][R26.64], R25 ;  /* 0x000000191a002986 */ /* 0x0009e2000c101908 */
[----:B------:R-:W-:Y:S01]  /*104b0*/  ISETP.LT.AND P2, PT, R3, UR4, !P0 ;  /* 0x0000000403007c0c */ /* 0x000fe2000c741270 */
[----:B------:R-:W-:Y:S01]  /*104c0*/  VIADD R3, R24, UR5 ;  /* 0x0000000518037c36 */ /* 0x000fe20008000000 */
[----:B------:R-:W1:Y:S01]  /*104d0*/  LDCU UR4, c[0x0][0x39c] ;  /* 0x00007380ff0477ac */ /* 0x000e620008000800 */
[----:B----4-:R-:W4:Y:S04]  /*104e0*/  LDL.LU R27, [R1+0x28] ;  /* 0x00002800011b7983 */ /* 0x010f280000300800 */
[----:B------:R-:W3:Y:S04]  /*104f0*/  LDL.LU R26, [R1+0x18] ;  /* 0x00001800011a7983 */ /* 0x000ee80000300800 */
[----:B------:R-:W3:Y:S04]  /*10500*/  LDL.LU R25, [R1+0x2c] ;  /* 0x00002c0001197983 */ /* 0x000ee80000300800 */
[----:B------:R-:W3:Y:S04]  /*10510*/  LDL.LU R24, [R1+0x1c] ;  /* 0x00001c0001187983 */ /* 0x000ee80000300800 */
[----:B------:R-:W3:Y:S04]  /*10520*/  LDL.LU R9, [R1+0x50] ;  /* 0x0000500001097983 */ /* 0x000ee80000300800 */
[----:B------:R-:W3:Y:S04]  /*10530*/  LDL.LU R10, [R1+0x40] ;  /* 0x00004000010a7983 */ /* 0x000ee80000300800 */
[----:B--2---:R2:W-:Y:S04]  /*10540*/  @P1 STG.E desc[UR8][R28.64], R7 ;  /* 0x000000071c001986 */ /* 0x0045e8000c101908 */
[----:B--2---:R-:W2:Y:S01]  /*10550*/  LDL.LU R29, [R1+0x3dc] ;  /* 0x0003dc00011d7983 */ /* 0x004ea20000300800 */
[C---:B------:R-:W-:Y:S01]  /*10560*/  LEA R6, P6, R3.reuse, R0, 0x2 ;  /* 0x0000000003067211 */ /* 0x040fe200078c10ff */
[----:B------:R-:W-:-:S03]  /*10570*/  VIADD R5, R3, UR5 ;  /* 0x0000000503057c36 */ /* 0x000fc60008000000 */
[----:B------:R-:W-:Y:S01]  /*10580*/  LEA.HI.X.SX32 R7, R3, R2, 0x2, P6 ;  /* 0x0000000203077211 */ /* 0x000fe200030f16ff */
[----:B------:R-:W-:-:S04]  /*10590*/  VIADD R8, R5, UR5 ;  /* 0x0000000505087c36 */ /* 0x000fc80008000000 */
[----:B------:R1:W-:Y:S04]  /*105a0*/  @P5 STG.E desc[UR8][R6.64], R23 ;  /* 0x0000001706005986 */ /* 0x0003e8000c101908 */
[----:B-1----:R-:W4:Y:S01]  /*105b0*/  LDL.LU R23, [R1+0x54] ;  /* 0x0000540001177983 */ /* 0x002f220000300800 */
[C---:B--2---:R-:W-:Y:S02]  /*105c0*/  VIADD R4, R29.reuse, 0x6 ;  /* 0x000000061d047836 */ /* 0x044fe40000000000 */
[----:B------:R-:W-:-:S03]  /*105d0*/  VIADD R3, R29, 0x7 ;  /* 0x000000071d037836 */ /* 0x000fc60000000000 */
[----:B------:R-:W-:Y:S01]  /*105e0*/  ISETP.LT.AND P1, PT, R4, UR6, !P0 ;  /* 0x0000000604007c0c */ /* 0x000fe2000c721270 */
[----:B------:R-:W1:Y:S01]  /*105f0*/  LDCU UR6, c[0x0][0x39c] ;  /* 0x00007380ff0677ac */ /* 0x000e620008000800 */
[----:B------:R-:W-:Y:S02]  /*10600*/  LEA R4, P6, R5, R0, 0x2 ;  /* 0x0000000005047211 */ /* 0x000fe400078c10ff */
[----:B------:R-:W-:Y:S01]  /*10610*/  ISETP.LT.AND P5, PT, R3, UR4, !P0 ;  /* 0x0000000403007c0c */ /* 0x000fe2000c7a1270 */
[----:B------:R-:W-:Y:S01]  /*10620*/  VIADD R3, R29, 0x8 ;  /* 0x000000081d037836 */ /* 0x000fe20000000000 */
[----:B------:R-:W-:Y:S01]  /*10630*/  LEA.HI.X.SX32 R5, R5, R2, 0x2, P6 ;  /* 0x0000000205057211 */ /* 0x000fe200030f16ff */
[----:B------:R-:W2:Y:S01]  /*10640*/  LDCU UR4, c[0x0][0x39c] ;  /* 0x00007380ff0477ac */ /* 0x000ea20008000800 */
[----:B------:R-:W-:-:S03]  /*10650*/  LEA R6, P6, R8, R0, 0x2 ;  /* 0x0000000008067211 */ /* 0x000fc600078c10ff */
[----:B---3--:R3:W-:Y:S01]  /*10660*/  @P4 STG.E desc[UR8][R4.64], R22 ;  /* 0x0000001604004986 */ /* 0x0087e2000c101908 */
[C---:B------:R-:W-:Y:S02]  /*10670*/  LEA.HI.X.SX32 R7, R8.reuse, R2, 0x2, P6 ;  /* 0x0000000208077211 */ /* 0x040fe400030f16ff */
[----:B------:R-:W-:Y:S01]  /*10680*/  ISETP.LT.AND P4, PT, R3, UR7, !P0 ;  /* 0x0000000703007c0c */ /* 0x000fe2000c781270 */
[----:B------:R-:W-:Y:S01]  /*10690*/  VIADD R3, R8, UR5 ;  /* 0x0000000508037c36 */ /* 0x000fe20008000000 */
[----:B------:R-:W1:Y:S01]  /*106a0*/  LDCU UR7, c[0x0][0x39c] ;  /* 0x00007380ff0777ac */ /* 0x000e620008000800 */
[----:B----4-:R4:W-:Y:S04]  /*106b0*/  @P3 STG.E desc[UR8][R6.64], R27 ;  /* 0x0000001b06003986 */ /* 0x0109e8000c101908 */
[----:B---3--:R-:W3:Y:S01]  /*106c0*/  LDL.LU R22, [R1+0x44] ;  /* 0x0000440001167983 */ /* 0x008ee20000300800 */
[----:B------:R-:W-:Y:S01]  /*106d0*/  VIADD R4, R29, 0x9 ;  /* 0x000000091d047836 */ /* 0x000fe20000000000 */
[----:B----4-:R-:W-:-:S02]  /*106e0*/  LEA R6, P6, R3, R0, 0x2 ;  /* 0x0000000003067211 */ /* 0x010fc400078c10ff */
[----:B------:R-:W4:Y:S01]  /*106f0*/  LDL.LU R27, [R1+0x58] ;  /* 0x00005800011b7983 */ /* 0x000f220000300800 */
[C---:B------:R-:W-:Y:S01]  /*10700*/  VIADD R5, R3.reuse, UR5 ;  /* 0x0000000503057c36 */ /* 0x040fe20008000000 */
[----:B------:R-:W-:Y:S02]  /*10710*/  LEA.HI.X.SX32 R7, R3, R2, 0x2, P6 ;  /* 0x0000000203077211 */ /* 0x000fe400030f16ff */
[----:B-1----:R-:W-:Y:S01]  /*10720*/  ISETP.LT.AND P3, PT, R4, UR6, !P0 ;  /* 0x0000000604007c0c */ /* 0x002fe2000c761270 */
[C---:B------:R-:W-:Y:S01]  /*10730*/  VIADD R3, R5.reuse, UR5 ;  /* 0x0000000505037c36 */ /* 0x040fe20008000000 */
[C---:B------:R-:W-:Y:S01]  /*10740*/  LEA R4, P6, R5.reuse, R0, 0x2 ;  /* 0x0000000005047211 */ /* 0x040fe200078c10ff */
[----:B------:R1:W-:Y:S01]  /*10750*/  @P2 STG.E desc[UR8][R6.64], R26 ;  /* 0x0000001a06002986 */ /* 0x0003e2000c101908 */
[----:B------:R-:W2:Y:S02]  /*10760*/  LDCU UR6, c[0x0][0x39c] ;  /* 0x00007380ff0677ac */ /* 0x000ea40008000800 */
[----:B------:R-:W-:Y:S01]  /*10770*/  LEA.HI.X.SX32 R5, R5, R2, 0x2, P6 ;  /* 0x0000000205057211 */ /* 0x000fe200030f16ff */
[----:B-1----:R-:W4:Y:S01]  /*10780*/  LDL.LU R26, [R1+0x48] ;  /* 0x00004800011a7983 */ /* 0x002f220000300800 */
[----:B------:R-:W-:-:S03]  /*10790*/  LEA R6, P6, R3, R0, 0x2 ;  /* 0x0000000003067211 */ /* 0x000fc600078c10ff */
[----:B------:R1:W-:Y:S01]  /*107a0*/  @P1 STG.E desc[UR8][R4.64], R25 ;  /* 0x0000001904001986 */ /* 0x0003e2000c101908 */
[----:B------:R-:W-:-:S03]  /*107b0*/  LEA.HI.X.SX32 R7, R3, R2, 0x2, P6 ;  /* 0x0000000203077211 */ /* 0x000fc600030f16ff */
[----:B-1----:R-:W4:Y:S04]  /*107c0*/  LDL.LU R25, [R1+0x5c] ;  /* 0x00005c0001197983 */ /* 0x002f280000300800 */
[----:B------:R1:W-:Y:S04]  /*107d0*/  @P5 STG.E desc[UR8][R6.64], R24 ;  /* 0x0000001806005986 */ /* 0x0003e8000c101908 */
[----:B-1----:R-:W4:Y:S01]  /*107e0*/  LDL.LU R24, [R1+0x4c] ;  /* 0x00004c0001187983 */ /* 0x002f220000300800 */
[----:B------:R-:W-:Y:S02]  /*107f0*/  VIADD R8, R29, 0xa ;  /* 0x0000000a1d087836 */ /* 0x000fe40000000000 */
[----:B------:R-:W-:Y:S01]  /*10800*/  VIADD R3, R3, UR5 ;  /* 0x0000000503037c36 */ /* 0x000fe20008000000 */
[----:B------:R-:W4:Y:S01]  /*10810*/  LDL.LU R28, [R1+0xa0] ;  /* 0x0000a000011c7983 */ /* 0x000f220000300800 */
[----:B------:R-:W-:Y:S01]  /*10820*/  VIADD R4, R29, 0xc ;  /* 0x0000000c1d047836 */ /* 0x000fe20000000000 */
[----:B--2---:R-:W-:Y:S01]  /*10830*/  ISETP.LT.AND P2, PT, R8, UR4, !P0 ;  /* 0x0000000408007c0c */ /* 0x004fe2000c741270 */
[C---:B------:R-:W-:Y:S01]  /*10840*/  VIADD R5, R3.reuse, UR5 ;  /* 0x0000000503057c36 */ /* 0x040fe20008000000 */
[C---:B------:R-:W-:Y:S01]  /*10850*/  LEA R6, P6, R3.reuse, R0, 0x2 ;  /* 0x0000000003067211 */ /* 0x040fe200078c10ff */
[----:B------:R-:W1:Y:S01]  /*10860*/  LDCU UR4, c[0x0][0x39c] ;  /* 0x00007380ff0477ac */ /* 0x000e620008000800 */
[----:B------:R-:W-:Y:S01]  /*10870*/  ISETP.LT.AND P5, PT, R4, UR6, !P0 ;  /* 0x0000000604007c0c */ /* 0x000fe2000c7a1270 */
[----:B------:R-:W2:Y:S01]  /*10880*/  LDL.LU R11, [R1+0x30] ;  /* 0x00003000010b7983 */ /* 0x000ea20000300800 */
[----:B------:R-:W-:Y:S01]  /*10890*/  LEA.HI.X.SX32 R7, R3, R2, 0x2, P6 ;  /* 0x0000000203077211 */ /* 0x000fe200030f16ff */
[----:B------:R-:W-:Y:S01]  /*108a0*/  VIADD R8, R29, 0xb ;  /* 0x0000000b1d087836 */ /* 0x000fe20000000000 */
[C---:B------:R-:W-:Y:S01]  /*108b0*/  LEA R4, P6, R5.reuse, R0, 0x2 ;  /* 0x0000000005047211 */ /* 0x040fe200078c10ff */
[----:B------:R-:W1:Y:S01]  /*108c0*/  LDCU UR6, c[0x0][0x39c] ;  /* 0x00007380ff0677ac */ /* 0x000e620008000800 */
[----:B------:R-:W-:-:S02]  /*108d0*/  VIADD R3, R5, UR5 ;  /* 0x0000000505037c36 */ /* 0x000fc40008000000 */
[----:B------:R-:W-:Y:S02]  /*108e0*/  LEA.HI.X.SX32 R5, R5, R2, 0x2, P6 ;  /* 0x0000000205057211 */ /* 0x000fe400030f16ff */
[----:B------:R-:W-:Y:S01]  /*108f0*/  ISETP.LT.AND P1, PT, R8, UR7, !P0 ;  /* 0x0000000708007c0c */ /* 0x000fe2000c721270 */
[----:B------:R-:W1:Y:S01]  /*10900*/  LDCU UR7, c[0x0][0x39c] ;  /* 0x00007380ff0777ac */ /* 0x000e620008000800 */
[----:B------:R1:W-:Y:S01]  /*10910*/  @P4 STG.E desc[UR8][R6.64], R9 ;  /* 0x0000000906004986 */ /* 0x0003e2000c101908 */
[----:B------:R-:W-:-:S03]  /*10920*/  VIADD R8, R29, 0xd ;  /* 0x0000000d1d087836 */ /* 0x000fc60000000000 */
[----:B------:R1:W-:Y:S02]  /*10930*/  @P3 STG.E desc[UR8][R4.64], R10 ;  /* 0x0000000a04003986 */ /* 0x0003e4000c101908 */
[----:B-1----:R-:W-:Y:S01]  /*10940*/  ISETP.LT.AND P4, PT, R8, UR4, !P0 ;  /* 0x0000000408007c0c */ /* 0x002fe2000c781270 */
[----:B------:R-:W1:Y:S01]  /*10950*/  LDCU UR4, c[0x0][0x3b8] ;  /* 0x00007700ff0477ac */ /* 0x000e620008000800 */
[C---:B------:R-:W-:Y:S01]  /*10960*/  LEA R6, P6, R3.reuse, R0, 0x2 ;  /* 0x0000000003067211 */ /* 0x040fe200078c10ff */
[----:B------:R-:W-:-:S03]  /*10970*/  VIADD R4, R3, UR5 ;  /* 0x0000000503047c36 */ /* 0x000fc60008000000 */
[----:B------:R-:W-:Y:S01]  /*10980*/  LEA.HI.X.SX32 R7, R3, R2, 0x2, P6 ;  /* 0x0000000203077211 */ /* 0x000fe200030f16ff */
[----:B------:R-:W-:Y:S01]  /*10990*/  VIADD R5, R29, 0xe ;  /* 0x0000000e1d057836 */ /* 0x000fe20000000000 */
[----:B------:R-:W-:-:S03]  /*109a0*/  LEA R8, P6, R4, R0, 0x2 ;  /* 0x0000000004087211 */ /* 0x000fc600078c10ff */
[----:B------:R1:W-:Y:S01]  /*109b0*/  @P2 STG.E desc[UR8][R6.64], R23 ;  /* 0x0000001706002986 */ /* 0x0003e2000c101908 */
[----:B------:R-:W-:Y:S01]  /*109c0*/  ISETP.LT.AND P3, PT, R5, UR6, !P0 ;  /* 0x0000000605007c0c */ /* 0x000fe2000c761270 */
[----:B------:R-:W-:Y:S01]  /*109d0*/  VIADD R3, R29, 0xf ;  /* 0x0000000f1d037836 */ /* 0x000fe20000000000 */
[C---:B------:R-:W-:Y:S01]  /*109e0*/  LEA.HI.X.SX32 R9, R4.reuse, R2, 0x2, P6 ;  /* 0x0000000204097211 */ /* 0x040fe200030f16ff */
[----:B------:R-:W-:Y:S01]  /*109f0*/  VIADD R5, R4, UR5 ;  /* 0x0000000504057c36 */ /* 0x000fe20008000000 */
[----:B------:R-:W2:Y:S01]  /*10a00*/  LDCU UR6, c[0x0][0x39c] ;  /* 0x00007380ff0677ac */ /* 0x000ea20008000800 */
[----:B-1----:R-:W2:Y:S01]  /*10a10*/  LDL.LU R23, [R1+0xa4] ;  /* 0x0000a40001177983 */ /* 0x002ea20000300800 */
[----:B------:R-:W-:Y:S01]  /*10a20*/  ISETP.LT.AND P2, PT, R3, UR7, !P0 ;  /* 0x0000000703007c0c */ /* 0x000fe2000c741270 */
[----:B------:R-:W-:Y:S01]  /*10a30*/  VIADD R6, R29, 0x10 ;  /* 0x000000101d067836 */ /* 0x000fe20000000000 */
[----:B------:R-:W1:Y:S01]  /*10a40*/  LDCU UR7, c[0x0][0x3b8] ;  /* 0x00007700ff0777ac */ /* 0x000e620008000800 */
[C---:B------:R-:W-:Y:S01]  /*10a50*/  VIADD R3, R5.reuse, UR5 ;  /* 0x0000000505037c36 */ /* 0x040fe20008000000 */
[----:B---3--:R3:W-:Y:S01]  /*10a60*/  @P1 STG.E desc[UR8][R8.64], R22 ;  /* 0x0000001608001986 */ /* 0x0087e2000c101908 */
[----:B------:R-:W-:-:S04]  /*10a70*/  LEA R4, P1, R5, R0, 0x2 ;  /* 0x0000000005047211 */ /* 0x000fc800078210ff */
[----:B------:R-:W-:Y:S02]  /*10a80*/  LEA.HI.X.SX32 R5, R5, R2, 0x2, P1 ;  /* 0x0000000205057211 */ /* 0x000fe400008f16ff */
[----:B------:R-:W-:Y:S01]  /*10a90*/  ISETP.LT.AND P1, PT, R6, UR10, !P0 ;  /* 0x0000000a06007c0c */ /* 0x000fe2000c721270 */
[----:B------:R-:W1:Y:S01]  /*10aa0*/  LDCU UR10, c[0x0][0x39c] ;  /* 0x00007380ff0a77ac */ /* 0x000e620008000800 */
[----:B---3--:R-:W3:Y:S01]  /*10ab0*/  LDL.LU R22, [R1+0x34] ;  /* 0x0000340001167983 */ /* 0x008ee20000300800 */
[----:B------:R-:W-:-:S03]  /*10ac0*/  LEA R6, P6, R3, R0, 0x2 ;  /* 0x0000000003067211 */ /* 0x000fc600078c10ff */
[----:B----4-:R4:W-:Y:S01]  /*10ad0*/  @P5 STG.E desc[UR8][R4.64], R27 ;  /* 0x0000001b04005986 */ /* 0x0109e2000c101908 */
[----:B------:R-:W-:-:S03]  /*10ae0*/  LEA.HI.X.SX32 R7, R3, R2, 0x2, P6 ;  /* 0x0000000203077211 */ /* 0x000fc600030f16ff */
[----:B----4-:R-:W4:Y:S01]  /*10af0*/  LDL.LU R27, [R1+0xa8] ;  /* 0x0000a800011b7983 */ /* 0x010f220000300800 */
[----:B------:R-:W-:-:S03]  /*10b00*/  VIADD R5, R3, UR5 ;  /* 0x0000000503057c36 */ /* 0x000fc60008000000 */
[----:B------:R1:W-:Y:S02]  /*10b10*/  @P4 STG.E desc[UR8][R6.64], R26 ;  /* 0x0000001a06004986 */ /* 0x0003e4000c101908 */
[C---:B------:R-:W-:Y:S01]  /*10b20*/  LEA R4, P4, R5.reuse, R0, 0x2 ;  /* 0x0000000005047211 */ /* 0x040fe200078810ff */
[----:B------:R-:W-:-:S03]  /*10b30*/  VIADD R3, R5, UR5 ;  /* 0x0000000505037c36 */ /* 0x000fc60008000000 */
[----:B------:R-:W-:Y:S01]  /*10b40*/  LEA.HI.X.SX32 R5, R5, R2, 0x2, P4 ;  /* 0x0000000205057211 */ /* 0x000fe200020f16ff */
[----:B-1----:R-:W4:Y:S01]  /*10b50*/  LDL.LU R26, [R1+0x38] ;  /* 0x00003800011a7983 */ /* 0x002f220000300800 */
[----:B------:R-:W-:-:S03]  /*10b60*/  VIADD R6, R29, 0x12 ;  /* 0x000000121d067836 */ /* 0x000fc60000000000 */
[----:B------:R1:W-:Y:S02]  /*10b70*/  @P3 STG.E desc[UR8][R4.64], R25 ;  /* 0x0000001904003986 */ /* 0x0003e4000c101908 */
[----:B------:R-:W-:Y:S01]  /*10b80*/  ISETP.LT.AND P4, PT, R6, UR11, !P0 ;  /* 0x0000000b06007c0c */ /* 0x000fe2000c781270 */
[----:B------:R-:W-:Y:S01]  /*10b90*/  VIADD R8, R29, 0x11 ;  /* 0x000000111d087836 */ /* 0x000fe20000000000 */
[C---:B------:R-:W-:Y:S01]  /*10ba0*/  LEA R6, P6, R3.reuse, R0, 0x2 ;  /* 0x0000000003067211 */ /* 0x040fe200078c10ff */
[----:B------:R-:W2:Y:S03]  /*10bb0*/  LDCU UR11, c[0x0][0x39c] ;  /* 0x00007380ff0b77ac */ /* 0x000ea60008000800 */
[----:B------:R-:W-:Y:S01]  /*10bc0*/  LEA.HI.X.SX32 R7, R3, R2, 0x2, P6 ;  /* 0x0000000203077211 */ /* 0x000fe200030f16ff */
[----:B-1----:R-:W4:Y:S04]  /*10bd0*/  LDL.LU R25, [R1+0xac] ;  /* 0x0000ac0001197983 */ /* 0x002f280000300800 */
[----:B------:R1:W-:Y:S04]  /*10be0*/  @P2 STG.E desc[UR8][R6.64], R24 ;  /* 0x0000001806002986 */ /* 0x0003e8000c101908 */
[----:B-1----:R-:W4:Y:S01]  /*10bf0*/  LDL.LU R24, [R1+0x3c] ;  /* 0x00003c0001187983 */ /* 0x002f220000300800 */
[----:B--2---:R-:W-:Y:S01]  /*10c00*/  ISETP.LT.AND P5, PT, R8, UR6, !P0 ;  /* 0x0000000608007c0c */ /* 0x004fe2000c7a1270 */
[----:B------:R-:W1:Y:S01]  /*10c10*/  LDCU UR6, c[0x0][0x3b8] ;  /* 0x00007700ff0677ac */ /* 0x000e620008000800 */
[----:B------:R-:W-:Y:S01]  /*10c20*/  VIADD R8, R29, 0x13 ;  /* 0x000000131d087836 */ /* 0x000fe20000000000 */
[----:B------:R-:W2:Y:S01]  /*10c30*/  LDL.LU R9, [R1+0x130] ;  /* 0x0001300001097983 */ /* 0x000ea20000300800 */
[----:B------:R-:W-:Y:S01]  /*10c40*/  VIADD R3, R3, UR5 ;  /* 0x0000000503037c36 */ /* 0x000fe20008000000 */
[----:B------:R-:W1:Y:S01]  /*10c50*/  LDCU UR5, c[0x0][0x3b8] ;  /* 0x00007700ff0577ac */ /* 0x000e620008000800 */
[----:B------:R-:W-:Y:S01]  /*10c60*/  VIADD R6, R29, 0x14 ;  /* 0x000000141d067836 */ /* 0x000fe20000000000 */
[----:B------:R-:W-:Y:S01]  /*10c70*/  ISETP.LT.AND P3, PT, R8, UR10, !P0 ;  /* 0x0000000a08007c0c */ /* 0x000fe2000c761270 */
[C---:B------:R-:W-:Y:S01]  /*10c80*/  VIADD R8, R3.reuse, UR4 ;  /* 0x0000000403087c36 */ /* 0x040fe20008000000 */
[C---:B------:R-:W-:Y:S01]  /*10c90*/  LEA R4, P2, R3.reuse, R0, 0x2 ;  /* 0x0000000003047211 */ /* 0x040fe200078410ff */
[----:B------:R-:W1:Y:S01]  /*10ca0*/  LDCU UR10, c[0x0][0x3b8] ;  /* 0x00007700ff0a77ac */ /* 0x000e620008000800 */
[----:B------:R-:W2:Y:S02]  /*10cb0*/  LDL.LU R10, [R1+0xb0] ;  /* 0x0000b000010a7983 */ /* 0x000ea40000300800 */
[----:B------:R-:W-:Y:S01]  /*10cc0*/  LEA.HI.X.SX32 R5, R3, R2, 0x2, P2 ;  /* 0x0000000203057211 */ /* 0x000fe200010f16ff */
[----:B------:R-:W-:Y:S01]  /*10cd0*/  VIADD R3, R29, 0x15 ;  /* 0x000000151d037836 */ /* 0x000fe20000000000 */
[----:B------:R-:W-:Y:S01]  /*10ce0*/  ISETP.LT.AND P2, PT, R6, UR12, !P0 ;  /* 0x0000000c06007c0c */ /* 0x000fe2000c741270 */
[----:B------:R-:W1:Y:S01]  /*10cf0*/  LDCU UR12, c[0x0][0x39c] ;  /* 0x00007380ff0c77ac */ /* 0x000e620008000800 */
[C---:B------:R-:W-:Y:S01]  /*10d00*/  LEA R6, P6, R8.reuse, R0, 0x2 ;  /* 0x0000000008067211 */ /* 0x040fe200078c10ff */
[----:B------:R1:W-:Y:S01]  /*10d10*/  @P1 STG.E desc[UR8][R4.64], R28 ;  /* 0x0000001c04001986 */ /* 0x0003e2000c101908 */
[----:B------:R-:W-:Y:S01]  /*10d20*/  ISETP.LT.AND P1, PT, R3, UR11, !P0 ;  /* 0x0000000b03007c0c */ /* 0x000fe2000c721270 */
[C---:B-1----:R-:W-:Y:S01]  /*10d30*/  VIADD R3, R8.reuse, UR6 ;  /* 0x0000000608037c36 */ /* 0x042fe20008000000 */
[----:B------:R-:W-:Y:S01]  /*10d40*/  LEA.HI.X.SX32 R7, R8, R2, 0x2, P6 ;  /* 0x0000000208077211 */ /* 0x000fe200030f16ff */
[----:B------:R-:W1:Y:S02]  /*10d50*/  LDCU UR11, c[0x0][0x39c] ;  /* 0x00007380ff0b77ac */ /* 0x000e640008000800 */
[----:B------:R-:W-:-:S02]  /*10d60*/  VIADD R8, R3, UR7 ;  /* 0x0000000703087c36 */ /* 0x000fc40008000000 */
[----:B------:R1:W-:Y:S01]  /*10d70*/  @P5 STG.E desc[UR8][R6.64], R11 ;  /* 0x0000000b06005986 */ /* 0x0003e2000c101908 */
[----:B------:R-:W3:Y:S01]  /*10d80*/  LDCU UR4, c[0x0][0x3b8] ;  /* 0x00007700ff0477ac */ /* 0x000ee20008000800 */
[C---:B------:R-:W-:Y:S01]  /*10d90*/  LEA R4, P5, R3.reuse, R0, 0x2 ;  /* 0x0000000003047211 */ /* 0x040fe200078a10ff */
[----:B------:R-:W3:Y:S03]  /*10da0*/  LDCU UR6, c[0x0][0x3b8] ;  /* 0x00007700ff0677ac */ /* 0x000ee60008000800 */
[----:B------:R-:W-:Y:S01]  /*10db0*/  LEA.HI.X.SX32 R5, R3, R2, 0x2, P5 ;  /* 0x0000000203057211 */ /* 0x000fe200028f16ff */
[----:B------:R-:W2:Y:S01]  /*10dc0*/  LDCU UR7, c[0x0][0x3b8] ;  /* 0x00007700ff0777ac */ /* 0x000ea20008000800 */
[C---:B-1----:R-:W-:Y:S02]  /*10dd0*/  VIADD R6, R29.reuse, 0x16 ;  /* 0x000000161d067836 */ /* 0x042fe40000000000 */
[----:B------:R-:W-:-:S03]  /*10de0*/  VIADD R3, R29, 0x17 ;  /* 0x000000171d037836 */ /* 0x000fc60000000000 */
[----:B------:R-:W-:Y:S01]  /*10df0*/  ISETP.LT.AND P5, PT, R6, UR13, !P0 ;  /* 0x0000000d06007c0c */ /* 0x000fe2000c7a1270 */
[----:B------:R-:W1:Y:S01]  /*10e00*/  LDCU UR13, c[0x0][0x39c] ;  /* 0x00007380ff0d77ac */ /* 0x000e620008000800 */
[C---:B------:R-:W-:Y:S01]  /*10e10*/  LEA R6, P6, R8.reuse, R0, 0x2 ;  /* 0x0000000008067211 */ /* 0x040fe200078c10ff */
[----:B------:R1:W-:Y:S01]  /*10e20*/  @P4 STG.E desc[UR8][R4.64], R23 ;  /* 0x0000001704004986 */ /* 0x0003e2000c101908 */
[----:B------:R-:W-:Y:S01]  /*10e30*/  ISETP.LT.AND P4, PT, R3, UR12, !P0 ;  /* 0x0000000c03007c0c */ /* 0x000fe2000c781270 */
[C---:B------:R-:W-:Y:S01]  /*10e40*/  VIADD R3, R8.reuse, UR10 ;  /* 0x0000000a08037c36 */ /* 0x040fe20008000000 */
[----:B------:R-:W-:Y:S01]  /*10e50*/  LEA.HI.X.SX32 R7, R8, R2, 0x2, P6 ;  /* 0x0000000208077211 */ /* 0x000fe200030f16ff */
[----:B------:R-:W3:Y:S01]  /*10e60*/  LDCU UR12, c[0x0][0x39c] ;  /* 0x00007380ff0c77ac */ /* 0x000ee20008000800 */
[----:B-1----:R-:W2:Y:S01]  /*10e70*/  LDL.LU R23, [R1+0x134] ;  /* 0x0001340001177983 */ /* 0x002ea20000300800 */
[C---:B------:R-:W-:Y:S01]  /*10e80*/  VIADD R8, R3.reuse, UR5 ;  /* 0x0000000503087c36 */ /* 0x040fe20008000000 */
[----:B------:R-:W1:Y:S01]  /*10e90*/  LDCU UR10, c[0x0][0x3b8] ;  /* 0x00007700ff0a77ac */ /* 0x000e620008000800 */
[----:B------:R-:W1:Y:S01]  /*10ea0*/  LDCU UR5, c[0x0][0x3b8] ;  /* 0x00007700ff0577ac */ /* 0x000e620008000800 */
[----:B---3--:R3:W-:Y:S01]  /*10eb0*/  @P3 STG.E desc[UR8][R6.64], R22 ;  /* 0x0000001606003986 */ /* 0x0087e2000c101908 */
[----:B------:R-:W-:-:S04]  /*10ec0*/  LEA R4, P3, R3, R0, 0x2 ;  /* 0x0000000003047211 */ /* 0x000fc800078610ff */
[----:B------:R-:W-:Y:S01]  /*10ed0*/  LEA.HI.X.SX32 R5, R3, R2, 0x2, P3 ;  /* 0x0000000203057211 */ /* 0x000fe200018f16ff */
[C---:B------:R-:W-:Y:S02]  /*10ee0*/  VIADD R3, R29.reuse, 0x19 ;  /* 0x000000191d037836 */ /* 0x040fe40000000000 */
[----:B---3--:R-:W-:Y:S01]  /*10ef0*/  VIADD R6, R29, 0x18 ;  /* 0x000000181d067836 */ /* 0x008fe20000000000 */
[----:B------:R-:W3:Y:S04]  /*10f00*/  LDL.LU R22, [R1+0xb4] ;  /* 0x0000b40001167983 */ /* 0x000ee80000300800 */
[----:B------:R-:W-:Y:S01]  /*10f10*/  ISETP.LT.AND P3, PT, R6, UR11, !P0 ;  /* 0x0000000b06007c0c */ /* 0x000fe2000c761270 */
[----:B----4-:R4:W-:Y:S01]  /*10f20*/  @P2 STG.E desc[UR8][R4.64], R27 ;  /* 0x0000001b04002986 */ /* 0x0109e2000c101908 */
[C---:B------:R-:W-:Y:S01]  /*10f30*/  LEA R6, P6, R8.reuse, R0, 0x2 ;  /* 0x0000000008067211 */ /* 0x040fe200078c10ff */
[----:B------:R-:W1:Y:S01]  /*10f40*/  LDCU UR11, c[0x0][0x39c] ;  /* 0x00007380ff0b77ac */ /* 0x000e620008000800 */
[----:B------:R-:W-:Y:S01]  /*10f50*/  ISETP.LT.AND P2, PT, R3, UR13, !P0 ;  /* 0x0000000d03007c0c */ /* 0x000fe2000c741270 */
[C---:B------:R-:W-:Y:S01]  /*10f60*/  VIADD R3, R8.reuse, UR4 ;  /* 0x0000000408037c36 */ /* 0x040fe20008000000 */
[----:B------:R-:W-:Y:S01]  /*10f70*/  LEA.HI.X.SX32 R7, R8, R2, 0x2, P6 ;  /* 0x0000000208077211 */ /* 0x000fe200030f16ff */
[----:B------:R-:W1:Y:S01]  /*10f80*/  LDCU UR13, c[0x0][0x39c] ;  /* 0x00007380ff0d77ac */ /* 0x000e620008000800 */
[----:B----4-:R-:W4:Y:S01]  /*10f90*/  LDL.LU R27, [R1+0x138] ;  /* 0x00013800011b7983 */ /* 0x010f220000300800 */
[----:B------:R-:W1:Y:S03]  /*10fa0*/  LDCU UR4, c[0x0][0x3b8] ;  /* 0x00007700ff0477ac */ /* 0x000e660008000800 */
[----:B------:R1:W-:Y:S01]  /*10fb0*/  @P1 STG.E desc[UR8][R6.64], R26 ;  /* 0x0000001a06001986 */ /* 0x0003e2000c101908 */
[C---:B------:R-:W-:Y:S01]  /*10fc0*/  LEA R4, P1, R3.reuse, R0, 0x2 ;  /* 0x0000000003047211 */ /* 0x040fe200078210ff */
[C---:B------:R-:W-:Y:S01]  /*10fd0*/  VIADD R8, R3.reuse, UR6 ;  /* 0x0000000603087c36 */ /* 0x040fe20008000000 */
[----:B------:R-:W2:Y:S02]  /*10fe0*/  LDCU UR6, c[0x0][0x3b8] ;  /* 0x00007700ff0677ac */ /* 0x000ea40008000800 */
        /* <DEDUP_REMOVED lines=8> */
[C---:B------:R-:W-:Y:S01]  /*11070*/  LEA.HI.X.SX32 R7, R8.reuse, R2, 0x2, P6 ;  /* 0x0000000208077211 */ /* 0x040fe200030f16ff */
[----:B-1----:R-:W4:Y:S04]  /*11080*/  LDL.LU R25, [R1+0x13c] ;  /* 0x00013c0001197983 */ /* 0x002f280000300800 */
[----:B------:R1:W-:Y:S04]  /*11090*/  @P4 STG.E desc[UR8][R6.64], R24 ;  /* 0x0000001806004986 */ /* 0x0003e8000c101908 */
[----:B-1----:R-:W4:Y:S01]  /*110a0*/  LDL.LU R24, [R1+0xbc] ;  /* 0x0000bc0001187983 */ /* 0x002f220000300800 */
[----:B------:R-:W-:Y:S01]  /*110b0*/  ISETP.LT.AND P5, PT, R3, UR11, !P0 ;  /* 0x0000000b03007c0c */ /* 0x000fe2000c7a1270 */
[----:B--2---:R-:W-:Y:S01]  /*110c0*/  VIADD R3, R8, UR7 ;  /* 0x0000000708037c36 */ /* 0x004fe20008000000 */
[----:B------:R-:W1:Y:S01]  /*110d0*/  LDCU UR11, c[0x0][0x39c] ;  /* 0x00007380ff0b77ac */ /* 0x000e620008000800 */
[----:B------:R-:W-:Y:S01]  /*110e0*/  VIADD R6, R29, 0x1c ;  /* 0x0000001c1d067836 */ /* 0x000fe20000000000 */
[----:B------:R-:W2:Y:S01]  /*110f0*/  LDL.LU R28, [R1+0x120] ;  /* 0x00012000011c7983 */ /* 0x000ea20000300800 */
[C---:B------:R-:W-:Y:S01]  /*11100*/  VIADD R8, R3.reuse, UR10 ;  /* 0x0000000a03087c36 */ /* 0x040fe20008000000 */
[C---:B------:R-:W-:Y:S01]  /*11110*/  LEA R4, P4, R3.reuse, R0, 0x2 ;  /* 0x0000000003047211 */ /* 0x040fe200078810ff */
[----:B------:R-:W1:Y:S01]  /*11120*/  LDCU UR7, c[0x0][0x3b8] ;  /* 0x00007700ff0777ac */ /* 0x000e620008000800 */
[----:B------:R-:W2:Y:S02]  /*11130*/  LDL.LU R11, [R1+0x90] ;  /* 0x00009000010b7983 */ /* 0x000ea40000300800 */
[----:B------:R-:W-:Y:S01]  /*11140*/  LEA.HI.X.SX32 R5, R3, R2, 0x2, P4 ;  /* 0x0000000203057211 */ /* 0x000fe200020f16ff */
[----:B------:R-:W1:Y:S01]  /*11150*/  LDCU UR10, c[0x0][0x3b8] ;  /* 0x00007700ff0a77ac */ /* 0x000e620008000800 */
[----:B------:R-:W-:-:S02]  /*11160*/  ISETP.LT.AND P4, PT, R6, UR13, !P0 ;  /* 0x0000000d06007c0c */ /* 0x000fc4000c781270 */
[C---:B------:R-:W-:Y:S01]  /*11170*/  LEA R6, P6, R8.reuse, R0, 0x2 ;  /* 0x0000000008067211 */ /* 0x040fe200078c10ff */
[----:B------:R1:W-:Y:S01]  /*11180*/  @P3 STG.E desc[UR8][R4.64], R9 ;  /* 0x0000000904003986 */ /* 0x0003e2000c101908 */
[----:B------:R-:W-:Y:S01]  /*11190*/  VIADD R3, R29, 0x1d ;  /* 0x0000001d1d037836 */ /* 0x000fe20000000000 */
[----:B------:R-:W1:Y:S01]  /*111a0*/  LDCU UR13, c[0x0][0x39c] ;  /* 0x00007380ff0d77ac */ /* 0x000e620008000800 */
[----:B------:R-:W-:-:S03]  /*111b0*/  LEA.HI.X.SX32 R7, R8, R2, 0x2, P6 ;  /* 0x0000000208077211 */ /* 0x000fc600030f16ff */
[----:B------:R-:W-:Y:S01]  /*111c0*/  ISETP.LT.AND P3, PT, R3, UR12, !P0 ;  /* 0x0000000c03007c0c */ /* 0x000fe2000c761270 */
[----:B------:R-:W3:Y:S01]  /*111d0*/  LDCU UR12, c[0x0][0x39c] ;  /* 0x00007380ff0c77ac */ /* 0x000ee20008000800 */
[----:B------:R1:W-:Y:S02]  /*111e0*/  @P2 STG.E desc[UR8][R6.64], R10 ;  /* 0x0000000a06002986 */ /* 0x0003e4000c101908 */
[----:B-1----:R-:W-:Y:S01]  /*111f0*/  VIADD R5, R8, UR5 ;  /* 0x0000000508057c36 */ /* 0x002fe20008000000 */
[----:B------:R-:W1:Y:S03]  /*11200*/  LDCU UR5, c[0x0][0x3b8] ;  /* 0x00007700ff0577ac */ /* 0x000e660008000800 */
[C---:B------:R-:W-:Y:S01]  /*11210*/  VIADD R3, R5.reuse, UR4 ;  /* 0x0000000405037c36 */ /* 0x040fe20008000000 */
[----:B------:R-:W-:Y:S01]  /*11220*/  LEA R4, P2, R5, R0, 0x2 ;  /* 0x0000000005047211 */ /* 0x000fe200078410ff */
[----:B------:R-:W-:-:S03]  /*11230*/  VIADD R6, R29, 0x1e ;  /* 0x0000001e1d067836 */ /* 0x000fc60000000000 */
[----:B------:R-:W-:Y:S01]  /*11240*/  LEA.HI.X.SX32 R5, R5, R2, 0x2, P2 ;  /* 0x0000000205057211 */ /* 0x000fe200010f16ff */
[----:B------:R-:W-:Y:S01]  /*11250*/  VIADD R8, R29, 0x1f ;  /* 0x0000001f1d087836 */ /* 0x000fe20000000000 */
[----:B------:R-:W1:Y:S01]  /*11260*/  LDCU UR4, c[0x0][0x3b8] ;  /* 0x00007700ff0477ac */ /* 0x000e620008000800 */
[----:B------:R-:W-:Y:S02]  /*11270*/  ISETP.LT.AND P2, PT, R6, UR11, !P0 ;  /* 0x0000000b06007c0c */ /* 0x000fe4000c741270 */
[C---:B------:R-:W-:Y:S01]  /*11280*/  LEA R6, P6, R3.reuse, R0, 0x2 ;  /* 0x0000000003067211 */ /* 0x040fe200078c10ff */
[----:B------:R-:W1:Y:S01]  /*11290*/  LDCU UR11, c[0x0][0x39c] ;  /* 0x00007380ff0b77ac */ /* 0x000e620008000800 */
[----:B------:R1:W-:Y:S02]  /*112a0*/  @P1 STG.E desc[UR8][R4.64], R23 ;  /* 0x0000001704001986 */ /* 0x0003e4000c101908 */
[C---:B------:R-:W-:Y:S02]  /*112b0*/  LEA.HI.X.SX32 R7, R3.reuse, R2, 0x2, P6 ;  /* 0x0000000203077211 */ /* 0x040fe400030f16ff */
[----:B-1----:R-:W2:Y:S01]  /*112c0*/  LDL.LU R23, [R1+0x124] ;  /* 0x0001240001177983 */ /* 0x002ea20000300800 */
[----:B------:R-:W-:Y:S01]  /*112d0*/  VIADD R5, R3, UR6 ;  /* 0x0000000603057c36 */ /* 0x000fe20008000000 */
[----:B------:R-:W-:Y:S01]  /*112e0*/  ISETP.LT.AND P1, PT, R8, UR13, !P0 ;  /* 0x0000000d08007c0c */ /* 0x000fe2000c721270 */
[----:B------:R-:W1:Y:S02]  /*112f0*/  LDCU UR13, c[0x0][0x39c] ;  /* 0x00007380ff0d77ac */ /* 0x000e640008000800 */
[C---:B------:R-:W-:Y:S01]  /*11300*/  VIADD R3, R5.reuse, UR7 ;  /* 0x0000000705037c36 */ /* 0x040fe20008000000 */
[----:B---3--:R3:W-:Y:S01]  /*11310*/  @P5 STG.E desc[UR8][R6.64], R22 ;  /* 0x0000001606005986 */ /* 0x0087e2000c101908 */
[----:B------:R-:W-:Y:S01]  /*11320*/  LEA R4, P5, R5, R0, 0x2 ;  /* 0x0000000005047211 */ /* 0x000fe200078a10ff */
[----:B------:R-:W-:Y:S01]  /*11330*/  VIADD R8, R29, 0x21 ;  /* 0x000000211d087836 */ /* 0x000fe20000000000 */
[----:B------:R-:W1:Y:S02]  /*11340*/  LDCU UR6, c[0x0][0x3b8] ;  /* 0x00007700ff0677ac */ /* 0x000e640008000800 */
[----:B------:R-:W-:Y:S01]  /*11350*/  LEA.HI.X.SX32 R5, R5, R2, 0x2, P5 ;  /* 0x0000000205057211 */ /* 0x000fe200028f16ff */
[----:B------:R-:W1:Y:S01]  /*11360*/  LDCU UR7, c[0x0][0x3b8] ;  /* 0x00007700ff0777ac */ /* 0x000e620008000800 */
[----:B---3--:R-:W-:Y:S01]  /*11370*/  VIADD R6, R29, 0x20 ;  /* 0x000000201d067836 */ /* 0x008fe20000000000 */
[----:B------:R-:W3:Y:S04]  /*11380*/  LDL.LU R22, [R1+0x94] ;  /* 0x0000940001167983 */ /* 0x000ee80000300800 */
[----:B------:R-:W-:Y:S01]  /*11390*/  ISETP.LT.AND P5, PT, R6, UR12, !P0 ;  /* 0x0000000c06007c0c */ /* 0x000fe2000c7a1270 */
[----:B----4-:R4:W-:Y:S01]  /*113a0*/  @P4 STG.E desc[UR8][R4.64], R27 ;  /* 0x0000001b04004986 */ /* 0x0109e2000c101908 */
[C---:B------:R-:W-:Y:S01]  /*113b0*/  LEA R6, P6, R3.reuse, R0, 0x2 ;  /* 0x0000000003067211 */ /* 0x040fe200078c10ff */
[----:B------:R-:W1:Y:S03]  /*113c0*/  LDCU UR12, c[0x0][0x39c] ;  /* 0x00007380ff0c77ac */ /* 0x000e660008000800 */
[C---:B------:R-:W-:Y:S01]  /*113d0*/  LEA.HI.X.SX32 R7, R3.reuse, R2, 0x2, P6 ;  /* 0x0000000203077211 */ /* 0x040fe200030f16ff */
[----:B----4-:R-:W4:Y:S01]  /*113e0*/  LDL.LU R27, [R1+0x128] ;  /* 0x00012800011b7983 */ /* 0x010f220000300800 */
[----:B------:R-:W-:Y:S01]  /*113f0*/  VIADD R5, R3, UR10 ;  /* 0x0000000a03057c36 */ /* 0x000fe20008000000 */
[----:B------:R-:W-:Y:S01]  /*11400*/  ISETP.LT.AND P4, PT, R8, UR11, !P0 ;  /* 0x0000000b08007c0c */ /* 0x000fe2000c781270 */
[----:B------:R-:W1:Y:S01]  /*11410*/  LDCU UR11, c[0x0][0x39c] ;  /* 0x00007380ff0b77ac */ /* 0x000e620008000800 */
[----:B------:R1:W-:Y:S02]  /*11420*/  @P3 STG.E desc[UR8][R6.64], R26 ;  /* 0x0000001a06003986 */ /* 0x0003e4000c101908 */
[C---:B------:R-:W-:Y:S01]  /*11430*/  LEA R4, P3, R5.reuse, R0, 0x2 ;  /* 0x0000000005047211 */ /* 0x040fe200078610ff */
[C---:B------:R-:W-:Y:S01]  /*11440*/  VIADD R3, R5.reuse, UR5 ;  /* 0x0000000505037c36 */ /* 0x040fe20008000000 */
[----:B------:R-:W2:Y:S02]  /*11450*/  LDCU UR10, c[0x0][0x3b8] ;  /* 0x00007700ff0a77ac */ /* 0x000ea40008000800 */
[----:B------:R-:W-:Y:S01]  /*11460*/  LEA.HI.X.SX32 R5, R5, R2, 0x2, P3 ;  /* 0x0000000205057211 */ /* 0x000fe200018f16ff */
[C---:B------:R-:W-:Y:S01]  /*11470*/  VIADD R8, R29.reuse, 0x23 ;  /* 0x000000231d087836 */ /* 0x040fe20000000000 */
[----:B------:R-:W2:Y:S01]  /*11480*/  LDCU UR5, c[0x0][0x3b8] ;  /* 0x00007700ff0577ac */ /* 0x000ea20008000800 */
[----:B-1----:R-:W4:Y:S01]  /*11490*/  LDL.LU R26, [R1+0x98] ;  /* 0x00009800011a7983 */ /* 0x002f220000300800 */
[----:B------:R-:W-:-:S03]  /*114a0*/  VIADD R6, R29, 0x22 ;  /* 0x000000221d067836 */ /* 0x000fc60000000000 */
[----:B------:R1:W-:Y:S02]  /*114b0*/  @P2 STG.E desc[UR8][R4.64], R25 ;  /* 0x0000001904002986 */ /* 0x0003e4000c101908 */
[----:B------:R-:W-:Y:S01]  /*114c0*/  ISETP.LT.AND P3, PT, R6, UR13, !P0 ;  /* 0x0000000d06007c0c */ /* 0x000fe2000c761270 */
[----:B------:R-:W2:Y:S01]  /*114d0*/  LDCU UR13, c[0x0][0x39c] ;  /* 0x00007380ff0d77ac */ /* 0x000ea20008000800 */
[----:B------:R-:W-:-:S04]  /*114e0*/  LEA R6, P6, R3, R0, 0x2 ;  /* 0x0000000003067211 */ /* 0x000fc800078c10ff */
[C---:B------:R-:W-:Y:S01]  /*114f0*/  LEA.HI.X.SX32 R7, R3.reuse, R2, 0x2, P6 ;  /* 0x0000000203077211 */ /* 0x040fe200030f16ff */
[----:B-1----:R-:W4:Y:S04]  /*11500*/  LDL.LU R25, [R1+0x12c] ;  /* 0x00012c0001197983 */ /* 0x002f280000300800 */
[----:B------:R1:W-:Y:S04]  /*11510*/  @P1 STG.E desc[UR8][R6.64], R24 ;  /* 0x0000001806001986 */ /* 0x0003e8000c101908 */
[----:B-1----:R-:W4:Y:S01]  /*11520*/  LDL.LU R24, [R1+0x9c] ;  /* 0x00009c0001187983 */ /* 0x002f220000300800 */
[----:B------:R-:W-:Y:S01]  /*11530*/  VIADD R3, R3, UR4 ;  /* 0x0000000403037c36 */ /* 0x000fe20008000000 */
[----:B------:R-:W-:Y:S01]  /*11540*/  ISETP.LT.AND P2, PT, R8, UR12, !P0 ;  /* 0x0000000c08007c0c */ /* 0x000fe2000c741270 */
[----:B------:R-:W-:Y:S01]  /*11550*/  VIADD R6, R29, 0x24 ;  /* 0x000000241d067836 */ /* 0x000fe20000000000 */
[----:B------:R-:W1:Y:S01]  /*11560*/  LDCU UR12, c[0x0][0x39c] ;  /* 0x00007380ff0c77ac */ /* 0x000e620008000800 */
[C---:B------:R-:W-:Y:S01]  /*11570*/  VIADD R8, R3.reuse, UR6 ;  /* 0x0000000603087c36 */ /* 0x040fe20008000000 */
[C---:B------:R-:W-:Y:S01]  /*11580*/  LEA R4, P1, R3.reuse, R0, 0x2 ;  /* 0x0000000003047211 */ /* 0x040fe200078210ff */
[----:B------:R-:W4:Y:S01]  /*11590*/  LDL.LU R9, [R1+0x1a0] ;  /* 0x0001a00001097983 */ /* 0x000f220000300800 */
[----:B------:R-:W1:Y:S02]  /*115a0*/  LDCU UR4, c[0x0][0x3b8] ;  /* 0x00007700ff0477ac */ /* 0x000e640008000800 */
[----:B------:R-:W-:Y:S01]  /*115b0*/  LEA.HI.X.SX32 R5, R3, R2, 0x2, P1 ;  /* 0x0000000203057211 */ /* 0x000fe200008f16ff */
[----:B------:R-:W-:Y:S01]  /*115c0*/  VIADD R3, R29, 0x25 ;  /* 0x000000251d037836 */ /* 0x000fe20000000000 */
[----:B------:R-:W-:Y:S01]  /*115d0*/  ISETP.LT.AND P1, PT, R6, UR11, !P0 ;  /* 0x0000000b06007c0c */ /* 0x000fe2000c721270 */
[----:B------:R-:W1:Y:S01]  /*115e0*/  LDCU UR11, c[0x0][0x39c] ;  /* 0x00007380ff0b77ac */ /* 0x000e620008000800 */
[C---:B------:R-:W-:Y:S01]  /*115f0*/  LEA R6, P6, R8.reuse, R0, 0x2 ;  /* 0x0000000008067211 */ /* 0x040fe200078c10ff */
[----:B--2---:R2:W-:Y:S01]  /*11600*/  @P5 STG.E desc[UR8][R4.64], R28 ;  /* 0x0000001c04005986 */ /* 0x0045e2000c101908 */
[----:B------:R-:W-:Y:S01]  /*11610*/  ISETP.LT.AND P5, PT, R3, UR13, !P0 ;  /* 0x0000000d03007c0c */ /* 0x000fe2000c7a1270 */
[C---:B------:R-:W-:Y:S01]  /*11620*/  VIADD R3, R8.reuse, UR7 ;  /* 0x0000000708037c36 */ /* 0x040fe20008000000 */
[----:B------:R-:W-:Y:S01]  /*11630*/  LEA.HI.X.SX32 R7, R8, R2, 0x2, P6 ;  /* 0x0000000208077211 */ /* 0x000fe200030f16ff */
[----:B------:R-:W4:Y:S01]  /*11640*/  LDL.LU R10, [R1+0x140] ;  /* 0x00014000010a7983 */ /* 0x000f220000300800 */
[----:B------:R-:W1:Y:S01]  /*11650*/  LDCU UR13, c[0x0][0x39c] ;  /* 0x00007380ff0d77ac */ /* 0x000e620008000800 */
[----:B------:R-:W-:-:S02]  /*11660*/  VIADD R8, R3, UR10 ;  /* 0x0000000a03087c36 */ /* 0x000fc40008000000 */
[----:B------:R2:W-:Y:S01]  /*11670*/  @P4 STG.E desc[UR8][R6.64], R11 ;  /* 0x0000000b06004986 */ /* 0x0005e2000c101908 */
[----:B------:R-:W2:Y:S02]  /*11680*/  LDCU UR6, c[0x0][0x3b8] ;  /* 0x00007700ff0677ac */ /* 0x000ea40008000800 */
[C---:B--2---:R-:W-:Y:S01]  /*11690*/  LEA R4, P4, R3.reuse, R0, 0x2 ;  /* 0x0000000003047211 */ /* 0x044fe200078810ff */
[----:B------:R-:W2:Y:S03]  /*116a0*/  LDCU UR7, c[0x0][0x3b8] ;  /* 0x00007700ff0777ac */ /* 0x000ea60008000800 */
[----:B------:R-:W-:Y:S01]  /*116b0*/  LEA.HI.X.SX32 R5, R3, R2, 0x2, P4 ;  /* 0x0000000203057211 */ /* 0x000fe200020f16ff */
[----:B------:R-:W2:Y:S01]  /*116c0*/  LDCU UR10, c[0x0][0x3b8] ;  /* 0x00007700ff0a77ac */ /* 0x000ea20008000800 */
[C---:B------:R-:W-:Y:S02]  /*116d0*/  VIADD R6, R29.reuse, 0x26 ;  /* 0x000000261d067836 */ /* 0x040fe40000000000 */
[----:B------:R-:W-:-:S03]  /*116e0*/  VIADD R3, R29, 0x27 ;  /* 0x000000271d037836 */ /* 0x000fc60000000000 */
[----:B-1----:R-:W-:Y:S01]  /*116f0*/  ISETP.LT.AND P4, PT, R6, UR12, !P0 ;  /* 0x0000000c06007c0c */ /* 0x002fe2000c781270 */
[----:B------:R-:W1:Y:S01]  /*11700*/  LDCU UR12, c[0x0][0x39c] ;  /* 0x00007380ff0c77ac */ /* 0x000e620008000800 */
[C---:B------:R-:W-:Y:S01]  /*11710*/  LEA R6, P6, R8.reuse, R0, 0x2 ;  /* 0x0000000008067211 */ /* 0x040fe200078c10ff */
[----:B------:R2:W-:Y:S01]  /*11720*/  @P3 STG.E desc[UR8][R4.64], R23 ;  /* 0x0000001704003986 */ /* 0x0005e2000c101908 */
[----:B------:R-:W-:Y:S01]  /*11730*/  ISETP.LT.AND P3, PT, R3, UR11, !P0 ;  /* 0x0000000b03007c0c */ /* 0x000fe2000c761270 */
[C---:B------:R-:W-:Y:S01]  /*11740*/  VIADD R3, R8.reuse, UR5 ;  /* 0x0000000508037c36 */ /* 0x040fe20008000000 */
[----:B------:R-:W-:Y:S01]  /*11750*/  LEA.HI.X.SX32 R7, R8, R2, 0x2, P6 ;  /* 0x0000000208077211 */ /* 0x000fe200030f16ff */
[----:B------:R-:W1:Y:S01]  /*11760*/  LDCU UR11, c[0x0][0x39c] ;  /* 0x00007380ff0b77ac */ /* 0x000e620008000800 */
[----:B--2---:R-:W2:Y:S01]  /*11770*/  LDL.LU R23, [R1+0x1a4] ;  /* 0x0001a40001177983 */ /* 0x004ea20000300800 */
        /* <DEDUP_REMOVED lines=12> */
[----:B------:R-:W4:Y:S01]  /*11840*/  LDCU UR13, c[0x0][0x39c] ;  /* 0x00007380ff0d77ac */ /* 0x000f220008000800 */
[----:B-1----:R-:W-:Y:S01]  /*11850*/  ISETP.LT.AND P1, PT, R3, UR12, !P0 ;  /* 0x0000000c03007c0c */ /* 0x002fe2000c721270 */
        /* <DEDUP_REMOVED lines=16> */
[----:B------:R-:W1:Y:S03]  /*11960*/  LDCU UR11, c[0x0][0x39c] ;  /* 0x00007380ff0b77ac */ /* 0x000e660008000800 */
[C---:B------:R-:W-:Y:S01]  /*11970*/  LEA.HI.X.SX32 R7, R8.reuse, R2, 0x2, P6 ;  /* 0x0000000208077211 */ /* 0x040fe200030f16ff */
[----:B-1----:R-:W4:Y:S04]  /*11980*/  LDL.LU R25, [R1+0x1ac] ;  /* 0x0001ac0001197983 */ /* 0x002f280000300800 */
[----:B------:R1:W-:Y:S04]  /*11990*/  @P3 STG.E desc[UR8][R6.64], R24 ;  /* 0x0000001806003986 */ /* 0x0003e8000c101908 */
[----:B-1----:R-:W4:Y:S01]  /*119a0*/  LDL.LU R24, [R1+0x14c] ;  /* 0x00014c0001187983 */ /* 0x002f220000300800 */
[----:B------:R-:W-:Y:S01]  /*119b0*/  ISETP.LT.AND P4, PT, R3, UR13, !P0 ;  /* 0x0000000d03007c0c */ /* 0x000fe2000c781270 */
[----:B------:R-:W-:Y:S01]  /*119c0*/  VIADD R3, R8, UR10 ;  /* 0x0000000a08037c36 */ /* 0x000fe20008000000 */
[----:B------:R-:W1:Y:S01]  /*119d0*/  LDCU UR13, c[0x0][0x39c] ;  /* 0x00007380ff0d77ac */ /* 0x000e620008000800 */
[----:B------:R-:W-:Y:S01]  /*119e0*/  VIADD R6, R29, 0x2c ;  /* 0x0000002c1d067836 */ /* 0x000fe20000000000 */
[----:B------:R-:W4:Y:S01]  /*119f0*/  LDL.LU R28, [R1+0x110] ;  /* 0x00011000011c7983 */ /* 0x000f220000300800 */
[C---:B------:R-:W-:Y:S01]  /*11a00*/  VIADD R8, R3.reuse, UR5 ;  /* 0x0000000503087c36 */ /* 0x040fe20008000000 */
[C---:B------:R-:W-:Y:S01]  /*11a10*/  LEA R4, P3, R3.reuse, R0, 0x2 ;  /* 0x0000000003047211 */ /* 0x040fe200078610ff */
[----:B------:R-:W1:Y:S01]  /*11a20*/  LDCU UR10, c[0x0][0x3b8] ;  /* 0x00007700ff0a77ac */ /* 0x000e620008000800 */
[----:B------:R-:W4:Y:S02]  /*11a30*/  LDL.LU R11, [R1+0x80] ;  /* 0x00008000010b7983 */ /* 0x000f240000300800 */
[----:B------:R-:W-:Y:S01]  /*11a40*/  LEA.HI.X.SX32 R5, R3, R2, 0x2, P3 ;  /* 0x0000000203057211 */ /* 0x000fe200018f16ff */
[----:B------:R-:W1:Y:S01]  /*11a50*/  LDCU UR5, c[0x0][0x3b8] ;  /* 0x00007700ff0577ac */ /* 0x000e620008000800 */
[----:B------:R-:W-:-:S02]  /*11a60*/  ISETP.LT.AND P3, PT, R6, UR12, !P0 ;  /* 0x0000000c06007c0c */ /* 0x000fc4000c761270 */
[C---:B------:R-:W-:Y:S01]  /*11a70*/  LEA R6, P6, R8.reuse, R0, 0x2 ;  /* 0x0000000008067211 */ /* 0x040fe200078c10ff */
[----:B------:R1:W-:Y:S01]  /*11a80*/  @P2 STG.E desc[UR8][R4.64], R9 ;  /* 0x0000000904002986 */ /* 0x0003e2000c101908 */
[----:B------:R-:W-:Y:S01]  /*11a90*/  VIADD R3, R29, 0x2d ;  /* 0x0000002d1d037836 */ /* 0x000fe20000000000 */
[----:B------:R-:W2:Y:S01]  /*11aa0*/  LDCU UR12, c[0x0][0x39c] ;  /* 0x00007380ff0c77ac */ /* 0x000ea20008000800 */
[----:B------:R-:W-:-:S03]  /*11ab0*/  LEA.HI.X.SX32 R7, R8, R2, 0x2, P6 ;  /* 0x0000000208077211 */ /* 0x000fc600030f16ff */
[----:B------:R-:W-:Y:S01]  /*11ac0*/  ISETP.LT.AND P2, PT, R3, UR11, !P0 ;  /* 0x0000000b03007c0c */ /* 0x000fe2000c741270 */
[----:B------:R-:W2:Y:S01]  /*11ad0*/  LDCU UR11, c[0x0][0x39c] ;  /* 0x00007380ff0b77ac */ /* 0x000ea20008000800 */
        /* <DEDUP_REMOVED lines=11> */
[----:B--2---:R2:W-:Y:S01]  /*11b90*/  @P5 STG.E desc[UR8][R4.64], R23 ;  /* 0x0000001704005986 */ /* 0x0045e2000c101908 */
[----:B------:R-:W1:Y:S02]  /*11ba0*/  LDCU UR13, c[0x0][0x39c] ;  /* 0x00007380ff0d77ac */ /* 0x000e640008000800 */
[C---:B------:R-:W-:Y:S01]  /*11bb0*/  LEA.HI.X.SX32 R7, R3.reuse, R2, 0x2, P6 ;  /* 0x0000000203077211 */ /* 0x040fe200030f16ff */
[----:B--2---:R-:W2:Y:S01]  /*11bc0*/  LDL.LU R23, [R1+0x114] ;  /* 0x0001140001177983 */ /* 0x004ea20000300800 */
        /* <DEDUP_REMOVED lines=15> */
[----:B------:R-:W4:Y:S03]  /*11cc0*/  LDCU UR11, c[0x0][0x39c] ;  /* 0x00007380ff0b77ac */ /* 0x000f260008000800 */
[C---:B------:R-:W-:Y:S01]  /*11cd0*/  LEA.HI.X.SX32 R7, R3.reuse, R2, 0x2, P6 ;  /* 0x0000000203077211 */ /* 0x040fe200030f16ff */
[----:B----4-:R-:W4:Y:S01]  /*11ce0*/  LDL.LU R27, [R1+0x118] ;  /* 0x00011800011b7983 */ /* 0x010f220000300800 */
[----:B------:R-:W-:Y:S01]  /*11cf0*/  VIADD R5, R3, UR5 ;  /* 0x0000000503057c36 */ /* 0x000fe20008000000 */
[----:B-1----:R-:W-:Y:S01]  /*11d00*/  ISETP.LT.AND P3, PT, R8, UR13, !P0 ;  /* 0x0000000d08007c0c */ /* 0x002fe2000c761270 */
[----:B------:R-:W1:Y:S01]  /*11d10*/  LDCU UR13, c[0x0][0x39c] ;  /* 0x00007380ff0d77ac */ /* 0x000e620008000800 */
[----:B------:R1:W-:Y:S02]  /*11d20*/  @P2 STG.E desc[UR8][R6.64], R26 ;  /* 0x0000001a06002986 */ /* 0x0003e4000c101908 */
[C---:B------:R-:W-:Y:S01]  /*11d30*/  LEA R4, P2, R5.reuse, R0, 0x2 ;  /* 0x0000000005047211 */ /* 0x040fe200078410ff */
[C---:B------:R-:W-:Y:S01]  /*11d40*/  VIADD R3, R5.reuse, UR4 ;  /* 0x0000000405037c36 */ /* 0x040fe20008000000 */
[----:B------:R-:W1:Y:S02]  /*11d50*/  LDCU UR5, c[0x0][0x3b8] ;  /* 0x00007700ff0577ac */ /* 0x000e640008000800 */
[----:B------:R-:W-:Y:S01]  /*11d60*/  LEA.HI.X.SX32 R5, R5, R2, 0x2, P2 ;  /* 0x0000000205057211 */ /* 0x000fe200010f16ff */
[C---:B------:R-:W-:Y:S01]  /*11d70*/  VIADD R8, R29.reuse, 0x33 ;  /* 0x000000331d087836 */ /* 0x040fe20000000000 */
[----:B------:R-:W2:Y:S01]  /*11d80*/  LDCU UR4, c[0x0][0x3b8] ;  /* 0x00007700ff0477ac */ /* 0x000ea20008000800 */
[----:B-1----:R-:W4:Y:S01]  /*11d90*/  LDL.LU R26, [R1+0x88] ;  /* 0x00008800011a7983 */ /* 0x002f220000300800 */
[----:B------:R-:W-:-:S03]  /*11da0*/  VIADD R6, R29, 0x32 ;  /* 0x000000321d067836 */ /* 0x000fc60000000000 */
[----:B------:R1:W-:Y:S02]  /*11db0*/  @P1 STG.E desc[UR8][R4.64], R25 ;  /* 0x0000001904001986 */ /* 0x0003e4000c101908 */
[----:B------:R-:W-:Y:S01]  /*11dc0*/  ISETP.LT.AND P2, PT, R6, UR12, !P0 ;  /* 0x0000000c06007c0c */ /* 0x000fe2000c741270 */
[----:B------:R-:W1:Y:S01]  /*11dd0*/  LDCU UR12, c[0x0][0x39c] ;  /* 0x00007380ff0c77ac */ /* 0x000e620008000800 */
        /* <DEDUP_REMOVED lines=18> */
[----:B------:R1:W-:Y:S01]  /*11f00*/  @P4 STG.E desc[UR8][R4.64], R28 ;  /* 0x0000001c04004986 */ /* 0x0003e2000c101908 */
[----:B------:R-:W-:Y:S01]  /*11f10*/  ISETP.LT.AND P4, PT, R3, UR12, !P0 ;  /* 0x0000000c03007c0c */ /* 0x000fe2000c781270 */
[C---:B------:R-:W-:Y:S01]  /*11f20*/  VIADD R3, R8.reuse, UR10 ;  /* 0x0000000a08037c36 */ /* 0x040fe20008000000 */
[----:B------:R-:W-:Y:S01]  /*11f30*/  LEA.HI.X.SX32 R7, R8, R2, 0x2, P6 ;  /* 0x0000000208077211 */ /* 0x000fe200030f16ff */
[----:B------:R-:W4:Y:S01]  /*11f40*/  LDL.LU R10, [R1+0x190] ;  /* 0x00019000010a7983 */ /* 0x000f220000300800 */
[----:B------:R-:W2:Y:S01]  /*11f50*/  LDCU UR12, c[0x0][0x39c] ;  /* 0x00007380ff0c77ac */ /* 0x000ea20008000800 */
[----:B------:R-:W-:-:S02]  /*11f60*/  VIADD R8, R3, UR5 ;  /* 0x0000000503087c36 */ /* 0x000fc40008000000 */
[----:B------:R1:W-:Y:S01]  /*11f70*/  @P3 STG.E desc[UR8][R6.64], R11 ;  /* 0x0000000b06003986 */ /* 0x0003e2000c101908 */
[----:B------:R-:W2:Y:S01]  /*11f80*/  LDCU UR7, c[0x0][0x3b8] ;  /* 0x00007700ff0777ac */ /* 0x000ea20008000800 */
[C---:B-1----:R-:W-:Y:S01]  /*11f90*/  LEA R4, P3, R3.reuse, R0, 0x2 ;  /* 0x0000000003047211 */ /* 0x042fe200078610ff */
[----:B------:R-:W1:Y:S03]  /*11fa0*/  LDCU UR10, c[0x0][0x3b8] ;  /* 0x00007700ff0a77ac */ /* 0x000e660008000800 */
[----:B------:R-:W-:Y:S01]  /*11fb0*/  LEA.HI.X.SX32 R5, R3, R2, 0x2, P3 ;  /* 0x0000000203057211 */ /* 0x000fe200018f16ff */
[----:B------:R-:W1:Y:S01]  /*11fc0*/  LDCU UR5, c[0x0][0x3b8] ;  /* 0x00007700ff0577ac */ /* 0x000e620008000800 */
[C---:B------:R-:W-:Y:S01]  /*11fd0*/  VIADD R6, R29.reuse, 0x36 ;  /* 0x000000361d067836 */ /* 0x040fe20000000000 */
[----:B------:R-:W4:Y:S01]  /*11fe0*/  LDL.LU R11, [R1+0x1b4] ;  /* 0x0001b400010b7983 */ /* 0x000f220000300800 */
[----:B------:R-:W-:-:S03]  /*11ff0*/  VIADD R3, R29, 0x37 ;  /* 0x000000371d037836 */ /* 0x000fc60000000000 */
[----:B------:R-:W-:Y:S01]  /*12000*/  ISETP.LT.AND P3, PT, R6, UR11, !P0 ;  /* 0x0000000b06007c0c */ /* 0x000fe2000c761270 */
[----:B------:R-:W1:Y:S01]  /*12010*/  LDCU UR11, c[0x0][0x39c] ;  /* 0x00007380ff0b77ac */ /* 0x000e620008000800 */
[C---:B------:R-:W-:Y:S01]  /*12020*/  LEA R6, P6, R8.reuse, R0, 0x2 ;  /* 0x0000000008067211 */ /* 0x040fe200078c10ff */
[----:B--2---:R2:W-:Y:S01]  /*12030*/  @P2 STG.E desc[UR8][R4.64], R23 ;  /* 0x0000001704002986 */ /* 0x0045e2000c101908 */
[----:B------:R-:W-:Y:S01]  /*12040*/  ISETP.LT.AND P2, PT, R3, UR13, !P0 ;  /* 0x0000000d03007c0c */ /* 0x000fe2000c741270 */
[C---:B------:R-:W-:Y:S01]  /*12050*/  VIADD R3, R8.reuse, UR4 ;  /* 0x0000000408037c36 */ /* 0x040fe20008000000 */
[----:B------:R-:W-:Y:S01]  /*12060*/  LEA.HI.X.SX32 R7, R8, R2, 0x2, P6 ;  /* 0x0000000208077211 */ /* 0x000fe200030f16ff */
[----:B------:R-:W1:Y:S02]  /*12070*/  LDCU UR13, c[0x0][0x39c] ;  /* 0x00007380ff0d77ac */ /* 0x000e640008000800 */
[C---:B------:R-:W-:Y:S01]  /*12080*/  VIADD R8, R3.reuse, UR6 ;  /* 0x0000000603087c36 */ /* 0x040fe20008000000 */
[----:B------:R-:W1:Y:S01]  /*12090*/  LDCU UR4, c[0x0][0x3b8] ;  /* 0x00007700ff0477ac */ /* 0x000e620008000800 */
[----:B--2---:R-:W2:Y:S01]  /*120a0*/  LDL.LU R23, [R1+0x194] ;  /* 0x0001940001177983 */ /* 0x004ea20000300800 */
[----:B------:R-:W1:Y:S03]  /*120b0*/  LDCU UR6, c[0x0][0x3b8] ;  /* 0x00007700ff0677ac */ /* 0x000e660008000800 */
[----:B---3--:R3:W-:Y:S01]  /*120c0*/  @P1 STG.E desc[UR8][R6.64], R22 ;  /* 0x0000001606001986 */ /* 0x0087e2000c101908 */
[----:B------:R-:W-:-:S04]  /*120d0*/  LEA R4, P1, R3, R0, 0x2 ;  /* 0x0000000003047211 */ /* 0x000fc800078210ff */
[----:B------:R-:W-:Y:S01]  /*120e0*/  LEA.HI.X.SX32 R5, R3, R2, 0x2, P1 ;  /* 0x0000000203057211 */ /* 0x000fe200008f16ff */
[C---:B------:R-:W-:Y:S02]  /*120f0*/  VIADD R3, R29.reuse, 0x39 ;  /* 0x000000391d037836 */ /* 0x040fe40000000000 */
[----:B---3--:R-:W-:-:S05]  /*12100*/  VIADD R6, R29, 0x38 ;  /* 0x000000381d067836 */ /* 0x008fca0000000000 */
        /* <DEDUP_REMOVED lines=8> */
[----:B---3--:R-:W3:Y:S01]  /*12190*/  LDL.LU R27, [R1+0x1b8] ;  /* 0x0001b800011b7983 */ /* 0x008ee20000300800 */
[----:B------:R-:W1:Y:S03]  /*121a0*/  LDCU UR7, c[0x0][0x3b8] ;  /* 0x00007700ff0777ac */ /* 0x000e660008000800 */
[----:B------:R1:W-:Y:S01]  /*121b0*/  @P4 STG.E desc[UR8][R6.64], R26 ;  /* 0x0000001a06004986 */ /* 0x0003e2000c101908 */
[C---:B------:R-:W-:Y:S01]  /*121c0*/  LEA R4, P4, R3.reuse, R0, 0x2 ;  /* 0x0000000003047211 */ /* 0x040fe200078810ff */
[C---:B------:R-:W-:Y:S01]  /*121d0*/  VIADD R8, R3.reuse, UR10 ;  /* 0x0000000a03087c36 */ /* 0x040fe20008000000 */
[----:B------:R-:W2:Y:S02]  /*121e0*/  LDCU UR10, c[0x0][0x3b8] ;  /* 0x00007700ff0a77ac */ /* 0x000ea40008000800 */
[----:B------:R-:W-:Y:S01]  /*121f0*/  LEA.HI.X.SX32 R5, R3, R2, 0x2, P4 ;  /* 0x0000000203057211 */ /* 0x000fe200020f16ff */
[----:B-1----:R-:W3:Y:S01]  /*12200*/  LDL.LU R26, [R1+0x198] ;  /* 0x00019800011a7983 */ /* 0x002ee20000300800 */
[----:B------:R-:W-:-:S03]  /*12210*/  VIADD R6, R29, 0x3a ;  /* 0x0000003a1d067836 */ /* 0x000fc60000000000 */
[----:B------:R1:W-:Y:S02]  /*12220*/  @P3 STG.E desc[UR8][R4.64], R25 ;  /* 0x0000001904003986 */ /* 0x0003e4000c101908 */
[----:B------:R-:W-:Y:S01]  /*12230*/  ISETP.LT.AND P4, PT, R6, UR13, !P0 ;  /* 0x0000000d06007c0c */ /* 0x000fe2000c781270 */
[----:B------:R-:W-:Y:S01]  /*12240*/  VIADD R3, R29, 0x3b ;  /* 0x0000003b1d037836 */ /* 0x000fe20000000000 */
[C---:B------:R-:W-:Y:S01]  /*12250*/  LEA R6, P6, R8.reuse, R0, 0x2 ;  /* 0x0000000008067211 */ /* 0x040fe200078c10ff */
[----:B------:R-:W4:Y:S03]  /*12260*/  LDCU UR13, c[0x0][0x39c] ;  /* 0x00007380ff0d77ac */ /* 0x000f260008000800 */
[C---:B------:R-:W-:Y:S01]  /*12270*/  LEA.HI.X.SX32 R7, R8.reuse, R2, 0x2, P6 ;  /* 0x0000000208077211 */ /* 0x040fe200030f16ff */
[----:B-1----:R-:W3:Y:S04]  /*12280*/  LDL.LU R25, [R1+0x1bc] ;  /* 0x0001bc0001197983 */ /* 0x002ee80000300800 */
[----:B------:R1:W-:Y:S04]  /*12290*/  @P2 STG.E desc[UR8][R6.64], R24 ;  /* 0x0000001806002986 */ /* 0x0003e8000c101908 */
[----:B-1----:R-:W3:Y:S01]  /*122a0*/  LDL.LU R24, [R1+0x19c] ;  /* 0x00019c0001187983 */ /* 0x002ee20000300800 */
[----:B----4-:R-:W-:Y:S01]  /*122b0*/  ISETP.LT.AND P3, PT, R3, UR12, !P0 ;  /* 0x0000000c03007c0c */ /* 0x010fe2000c761270 */
        /* <DEDUP_REMOVED lines=25> */
[----:B------:R-:W4:Y:S01]  /*12450*/  LDL.LU R10, [R1+0x104] ;  /* 0x00010400010a7983 */ /* 0x000f220000300800 */
[----:B------:R-:W-:Y:S01]  /*12460*/  VIADD R8, R29, 0x3f ;  /* 0x0000003f1d087836 */ /* 0x000fe20000000000 */
[----:B------:R-:W1:Y:S01]  /*12470*/  LDCU UR7, c[0x0][0x3b8] ;  /* 0x00007700ff0777ac */ /* 0x000e620008000800 */
[----:B------:R-:W-:Y:S02]  /*12480*/  ISETP.LT.AND P5, PT, R6, UR12, !P0 ;  /* 0x0000000c06007c0c */ /* 0x000fe4000c7a1270 */
[C---:B------:R-:W-:Y:S01]  /*12490*/  LEA R6, P6, R3.reuse, R0, 0x2 ;  /* 0x0000000003067211 */ /* 0x040fe200078c10ff */
[----:B------:R1:W-:Y:S01]  /*124a0*/  @P4 STG.E desc[UR8][R4.64], R11 ;  /* 0x0000000b04004986 */ /* 0x0003e2000c101908 */
[----:B------:R-:W3:Y:S02]  /*124b0*/  LDCU UR12, c[0x0][0x39c] ;  /* 0x00007380ff0c77ac */ /* 0x000ee40008000800 */
[----:B------:R-:W-:-:S05]  /*124c0*/  LEA.HI.X.SX32 R7, R3, R2, 0x2, P6 ;  /* 0x0000000203077211 */ /* 0x000fca00030f16ff */
[----:B--2---:R2:W-:Y:S01]  /*124d0*/  @P3 STG.E desc[UR8][R6.64], R23 ;  /* 0x0000001706003986 */ /* 0x0045e2000c101908 */
[----:B-1----:R-:W-:-:S03]  /*124e0*/  VIADD R5, R3, UR10 ;  /* 0x0000000a03057c36 */ /* 0x002fc60008000000 */
[----:B------:R-:W4:Y:S01]  /*124f0*/  LDL.LU R11, [R1+0x74] ;  /* 0x00007400010b7983 */ /* 0x000f220000300800 */
[----:B------:R-:W-:Y:S01]  /*12500*/  ISETP.LT.AND P4, PT, R8, UR11, !P0 ;  /* 0x0000000b08007c0c */ /* 0x000fe2000c781270 */
[----:B------:R-:W1:Y:S01]  /*12510*/  LDCU UR11, c[0x0][0x39c] ;  /* 0x00007380ff0b77ac */ /* 0x000e620008000800 */
[C---:B------:R-:W-:Y:S01]  /*12520*/  VIADD R3, R5.reuse, UR5 ;  /* 0x0000000505037c36 */ /* 0x040fe20008000000 */
[----:B------:R-:W-:Y:S01]  /*12530*/  LEA R4, P3, R5, R0, 0x2 ;  /* 0x0000000005047211 */ /* 0x000fe200078610ff */
[----:B--2---:R-:W-:-:S03]  /*12540*/  VIADD R6, R29, 0x40 ;  /* 0x000000401d067836 */ /* 0x004fc60000000000 */
[----:B------:R-:W-:Y:S01]  /*12550*/  LEA.HI.X.SX32 R5, R5, R2, 0x2, P3 ;  /* 0x0000000205057211 */ /* 0x000fe200018f16ff */
[----:B------:R-:W-:Y:S01]  /*12560*/  VIADD R8, R29, 0x41 ;  /* 0x000000411d087836 */ /* 0x000fe20000000000 */
[----:B------:R-:W2:Y:S01]  /*12570*/  LDCU UR10, c[0x0][0x3b8] ;  /* 0x00007700ff0a77ac */ /* 0x000ea20008000800 */
[----:B------:R-:W-:Y:S02]  /*12580*/  ISETP.LT.AND P3, PT, R6, UR13, !P0 ;  /* 0x0000000d06007c0c */ /* 0x000fe4000c761270 */
[C---:B------:R-:W-:Y:S01]  /*12590*/  LEA R6, P6, R3.reuse, R0, 0x2 ;  /* 0x0000000003067211 */ /* 0x040fe200078c10ff */
[----:B------:R-:W1:Y:S03]  /*125a0*/  LDCU UR13, c[0x0][0x39c] ;  /* 0x00007380ff0d77ac */ /* 0x000e660008000800 */
[C---:B------:R-:W-:Y:S01]  /*125b0*/  LEA.HI.X.SX32 R7, R3.reuse, R2, 0x2, P6 ;  /* 0x0000000203077211 */ /* 0x040fe200030f16ff */
[----:B------:R-:W1:Y:S01]  /*125c0*/  LDCU UR5, c[0x0][0x3b8] ;  /* 0x00007700ff0577ac */ /* 0x000e620008000800 */
[----:B---3--:R3:W-:Y:S04]  /*125d0*/  @P2 STG.E desc[UR8][R4.64], R27 ;  /* 0x0000001b04002986 */ /* 0x0087e8000c101908 */
[----:B---3--:R-:W3:Y:S01]  /*125e0*/  LDL.LU R27, [R1+0x108] ;  /* 0x00010800011b7983 */ /* 0x008ee20000300800 */
[----:B------:R-:W-:Y:S01]  /*125f0*/  VIADD R5, R3, UR4 ;  /* 0x0000000403057c36 */ /* 0x000fe20008000000 */
[----:B------:R-:W-:Y:S01]  /*12600*/  ISETP.LT.AND P2, PT, R8, UR12, !P0 ;  /* 0x0000000c08007c0c */ /* 0x000fe2000c741270 */
[----:B------:R-:W1:Y:S01]  /*12610*/  LDCU UR12, c[0x0][0x39c] ;  /* 0x00007380ff0c77ac */ /* 0x000e620008000800 */
[----:B------:R2:W-:Y:S02]  /*12620*/  @P1 STG.E desc[UR8][R6.64], R26 ;  /* 0x0000001a06001986 */ /* 0x0005e4000c101908 */
[C---:B------:R-:W-:Y:S01]  /*12630*/  LEA R4, P1, R5.reuse, R0, 0x2 ;  /* 0x0000000005047211 */ /* 0x040fe200078210ff */
[C---:B------:R-:W-:Y:S01]  /*12640*/  VIADD R3, R5.reuse, UR6 ;  /* 0x0000000605037c36 */ /* 0x040fe20008000000 */
[----:B------:R-:W4:Y:S02]  /*12650*/  LDCU UR4, c[0x0][0x3b8] ;  /* 0x00007700ff0477ac */ /* 0x000f240008000800 */
[----:B------:R-:W-:Y:S01]  /*12660*/  LEA.HI.X.SX32 R5, R5, R2, 0x2, P1 ;  /* 0x0000000205057211 */ /* 0x000fe200008f16ff */
[C---:B------:R-:W-:Y:S01]  /*12670*/  VIADD R8, R29.reuse, 0x43 ;  /* 0x000000431d087836 */ /* 0x040fe20000000000 */
[----:B------:R-:W4:Y:S01]  /*12680*/  LDCU UR6, c[0x0][0x3b8] ;  /* 0x00007700ff0677ac */ /* 0x000f220008000800 */
[----:B--2---:R-:W2:Y:S01]  /*12690*/  LDL.LU R26, [R1+0x78] ;  /* 0x00007800011a7983 */ /* 0x004ea20000300800 */
[----:B------:R-:W-:-:S03]  /*126a0*/  VIADD R6, R29, 0x42 ;  /* 0x000000421d067836 */ /* 0x000fc60000000000 */
[----:B------:R1:W-:Y:S02]  /*126b0*/  @P5 STG.E desc[UR8][R4.64], R25 ;  /* 0x0000001904005986 */ /* 0x0003e4000c101908 */
[----:B-1----:R-:W-:Y:S01]  /*126c0*/  ISETP.LT.AND P1, PT, R6, UR11, !P0 ;  /* 0x0000000b06007c0c */ /* 0x002fe2000c721270 */
[----:B------:R-:W1:Y:S01]  /*126d0*/  LDCU UR11, c[0x0][0x39c] ;  /* 0x00007380ff0b77ac */ /* 0x000e620008000800 */
[----:B------:R-:W-:-:S04]  /*126e0*/  LEA R6, P6, R3, R0, 0x2 ;  /* 0x0000000003067211 */ /* 0x000fc800078c10ff */
[C---:B------:R-:W-:Y:S01]  /*126f0*/  LEA.HI.X.SX32 R7, R3.reuse, R2, 0x2, P6 ;  /* 0x0000000203077211 */ /* 0x040fe200030f16ff */
[----:B------:R-:W2:Y:S04]  /*12700*/  LDL.LU R25, [R1+0x10c] ;  /* 0x00010c0001197983 */ /* 0x000ea80000300800 */
[----:B------:R1:W-:Y:S04]  /*12710*/  @P4 STG.E desc[UR8][R6.64], R24 ;  /* 0x0000001806004986 */ /* 0x0003e8000c101908 */
[----:B-1----:R-:W2:Y:S01]  /*12720*/  LDL.LU R24, [R1+0x7c] ;  /* 0x00007c0001187983 */ /* 0x002ea20000300800 */
[----:B------:R-:W-:Y:S01]  /*12730*/  VIADD R3, R3, UR7 ;  /* 0x0000000703037c36 */ /* 0x000fe20008000000 */
[----:B------:R-:W-:Y:S01]  /*12740*/  ISETP.LT.AND P5, PT, R8, UR13, !P0 ;  /* 0x0000000d08007c0c */ /* 0x000fe2000c7a1270 */
[----:B------:R-:W-:Y:S01]  /*12750*/  VIADD R6, R29, 0x44 ;  /* 0x000000441d067836 */ /* 0x000fe20000000000 */
[----:B------:R-:W1:Y:S01]  /*12760*/  LDCU UR13, c[0x0][0x39c] ;  /* 0x00007380ff0d77ac */ /* 0x000e620008000800 */
[C---:B------:R-:W-:Y:S01]  /*12770*/  VIADD R8, R3.reuse, UR10 ;  /* 0x0000000a03087c36 */ /* 0x040fe20008000000 */
[C---:B------:R-:W-:Y:S01]  /*12780*/  LEA R4, P4, R3.reuse, R0, 0x2 ;  /* 0x0000000003047211 */ /* 0x040fe200078810ff */
[----:B------:R-:W2:Y:S01]  /*12790*/  LDL.LU R23, [R1+0x1c0] ;  /* 0x0001c00001177983 */ /* 0x000ea20000300800 */
[----:B------:R-:W1:Y:S02]  /*127a0*/  LDCU UR7, c[0x0][0x3b8] ;  /* 0x00007700ff0777ac */ /* 0x000e640008000800 */
[----:B------:R-:W-:Y:S01]  /*127b0*/  LEA.HI.X.SX32 R5, R3, R2, 0x2, P4 ;  /* 0x0000000203057211 */ /* 0x000fe200020f16ff */
[----:B------:R-:W-:Y:S01]  /*127c0*/  VIADD R3, R29, 0x45 ;  /* 0x000000451d037836 */ /* 0x000fe20000000000 */
[----:B------:R-:W-:Y:S01]  /*127d0*/  ISETP.LT.AND P4, PT, R6, UR12, !P0 ;  /* 0x0000000c06007c0c */ /* 0x000fe2000c781270 */
[----:B------:R-:W1:Y:S01]  /*127e0*/  LDCU UR12, c[0x0][0x39c] ;  /* 0x00007380ff0c77ac */ /* 0x000e620008000800 */
[C---:B------:R-:W-:Y:S01]  /*127f0*/  LEA R6, P6, R8.reuse, R0, 0x2 ;  /* 0x0000000008067211 */ /* 0x040fe200078c10ff */
[----:B----4-:R4:W-:Y:S01]  /*12800*/  @P3 STG.E desc[UR8][R4.64], R22 ;  /* 0x0000001604003986 */ /* 0x0109e2000c101908 */
[----:B------:R-:W-:Y:S01]  /*12810*/  ISETP.LT.AND P3, PT, R3, UR11, !P0 ;  /* 0x0000000b03007c0c */ /* 0x000fe2000c761270 */
[C---:B------:R-:W-:Y:S01]  /*12820*/  VIADD R3, R8.reuse, UR5 ;  /* 0x0000000508037c36 */ /* 0x040fe20008000000 */
[----:B------:R-:W-:Y:S01]  /*12830*/  LEA.HI.X.SX32 R7, R8, R2, 0x2, P6 ;  /* 0x0000000208077211 */ /* 0x000fe200030f16ff */
[----:B------:R-:W2:Y:S01]  /*12840*/  LDL.LU R9, [R1+0x180] ;  /* 0x0001800001097983 */ /* 0x000ea20000300800 */
[----:B------:R-:W1:Y:S01]  /*12850*/  LDCU UR11, c[0x0][0x39c] ;  /* 0x00007380ff0b77ac */ /* 0x000e620008000800 */
[----:B------:R-:W-:-:S02]  /*12860*/  VIADD R8, R3, UR4 ;  /* 0x0000000403087c36 */ /* 0x000fc40008000000 */
[----:B------:R4:W-:Y:S01]  /*12870*/  @P2 STG.E desc[UR8][R6.64], R28 ;  /* 0x0000001c06002986 */ /* 0x0009e2000c101908 */
[----:B------:R-:W3:Y:S01]  /*12880*/  LDCU UR10, c[0x0][0x3b8] ;  /* 0x00007700ff0a77ac */ /* 0x000ee20008000800 */
[C---:B----4-:R-:W-:Y:S02]  /*12890*/  LEA R4, P2, R3.reuse, R0, 0x2 ;  /* 0x0000000003047211 */ /* 0x050fe400078410ff */
[----:B------:R-:W4:Y:S01]  /*128a0*/  LDL.LU R22, [R1+0x570] ;  /* 0x0005700001167983 */ /* 0x000f220000300800 */
[----:B------:R-:W2:Y:S01]  /*128b0*/  LDCU UR5, c[0x0][0x3b8] ;  /* 0x00007700ff0577ac */ /* 0x000ea20008000800 */
[----:B------:R-:W-:Y:S01]  /*128c0*/  LEA.HI.X.SX32 R5, R3, R2, 0x2, P2 ;  /* 0x0000000203057211 */ /* 0x000fe200010f16ff */
[----:B------:R-:W2:Y:S01]  /*128d0*/  LDCU UR4, c[0x0][0x3b8] ;  /* 0x00007700ff0477ac */ /* 0x000ea20008000800 */
[C---:B------:R-:W-:Y:S01]  /*128e0*/  VIADD R6, R29.reuse, 0x46 ;  /* 0x000000461d067836 */ /* 0x040fe20000000000 */
[----:B------:R-:W4:Y:S01]  /*128f0*/  LDL.LU R28, [R1+0x1c4] ;  /* 0x0001c400011c7983 */ /* 0x000f220000300800 */
        /* <DEDUP_REMOVED lines=8> */
[----:B------:R-:W2:Y:S01]  /*12980*/  LDCU UR12, c[0x0][0x39c] ;  /* 0x00007380ff0c77ac */ /* 0x000ea20008000800 */
[----:B-1----:R-:W4:Y:S01]  /*12990*/  LDL.LU R10, [R1+0x184] ;  /* 0x00018400010a7983 */ /* 0x002f220000300800 */
[C---:B------:R-:W-:Y:S01]  /*129a0*/  VIADD R8, R3.reuse, UR7 ;  /* 0x0000000703087c36 */ /* 0x040fe20008000000 */
[----:B------:R-:W1:Y:S02]  /*129b0*/  LDCU UR6, c[0x0][0x3b8] ;  /* 0x00007700ff0677ac */ /* 0x000e640008000800 */
[----:B------:R1:W-:Y:S01]  /*129c0*/  @P5 STG.E desc[UR8][R6.64], R11 ;  /* 0x0000000b06005986 */ /* 0x0003e2000c101908 */
[C---:B------:R-:W-:Y:S01]  /*129d0*/  LEA R4, P5, R3.reuse, R0, 0x2 ;  /* 0x0000000003047211 */ /* 0x040fe200078a10ff */
[----:B------:R-:W2:Y:S03]  /*129e0*/  LDCU UR7, c[0x0][0x3b8] ;  /* 0x00007700ff0777ac */ /* 0x000ea60008000800 */
[----:B------:R-:W-:Y:S01]  /*129f0*/  LEA.HI.X.SX32 R5, R3, R2, 0x2, P5 ;  /* 0x0000000203057211 */ /* 0x000fe200028f16ff */
[----:B------:R-:W-:-:S02]  /*12a00*/  VIADD R3, R29, 0x49 ;  /* 0x000000491d037836 */ /* 0x000fc40000000000 */
[----:B-1----:R-:W-:Y:S01]  /*12a10*/  VIADD R6, R29, 0x48 ;  /* 0x000000481d067836 */ /* 0x002fe20000000000 */
[----:B------:R-:W4:Y:S04]  /*12a20*/  LDL.LU R11, [R1+0x1c8] ;  /* 0x0001c800010b7983 */ /* 0x000f280000300800 */
[----:B------:R-:W-:Y:S01]  /*12a30*/  ISETP.LT.AND P5, PT, R6, UR11, !P0 ;  /* 0x0000000b06007c0c */ /* 0x000fe2000c7a1270 */
[----:B------:R-:W1:Y:S01]  /*12a40*/  LDCU UR11, c[0x0][0x39c] ;  /* 0x00007380ff0b77ac */ /* 0x000e620008000800 */
[----:B------:R-:W-:-:S04]  /*12a50*/  LEA R6, P6, R8, R0, 0x2 ;  /* 0x0000000008067211 */ /* 0x000fc800078c10ff */
[C---:B------:R-:W-:Y:S01]  /*12a60*/  LEA.HI.X.SX32 R7, R8.reuse, R2, 0x2, P6 ;  /* 0x0000000208077211 */ /* 0x040fe200030f16ff */
[----:B---3--:R3:W-:Y:S01]  /*12a70*/  @P4 STG.E desc[UR8][R4.64], R27 ;  /* 0x0000001b04004986 */ /* 0x0087e2000c101908 */
[----:B------:R-:W-:Y:S01]  /*12a80*/  ISETP.LT.AND P4, PT, R3, UR13, !P0 ;  /* 0x0000000d03007c0c */ /* 0x000fe2000c781270 */
[----:B------:R-:W-:Y:S01]  /*12a90*/  VIADD R3, R8, UR10 ;  /* 0x0000000a08037c36 */ /* 0x000fe20008000000 */
[----:B------:R-:W1:Y:S01]  /*12aa0*/  LDCU UR13, c[0x0][0x39c] ;  /* 0x00007380ff0d77ac */ /* 0x000e620008000800 */
[----:B---3--:R-:W3:Y:S04]  /*12ab0*/  LDL.LU R27, [R1+0x188] ;  /* 0x00018800011b7983 */ /* 0x008ee80000300800 */
[----:B--2---:R2:W-:Y:S01]  /*12ac0*/  @P3 STG.E desc[UR8][R6.64], R26 ;  /* 0x0000001a06003986 */ /* 0x0045e2000c101908 */
[C---:B------:R-:W-:Y:S01]  /*12ad0*/  LEA R4, P3, R3.reuse, R0, 0x2 ;  /* 0x0000000003047211 */ /* 0x040fe200078610ff */
[C---:B------:R-:W-:Y:S01]  /*12ae0*/  VIADD R8, R3.reuse, UR5 ;  /* 0x0000000503087c36 */ /* 0x040fe20008000000 */
[----:B------:R-:W1:Y:S02]  /*12af0*/  LDCU UR10, c[0x0][0x3b8] ;  /* 0x00007700ff0a77ac */ /* 0x000e640008000800 */
[----:B------:R-:W-:Y:S01]  /*12b00*/  LEA.HI.X.SX32 R5, R3, R2, 0x2, P3 ;  /* 0x0000000203057211 */ /* 0x000fe200018f16ff */
[----:B------:R-:W1:Y:S01]  /*12b10*/  LDCU UR5, c[0x0][0x3b8] ;  /* 0x00007700ff0577ac */ /* 0x000e620008000800 */
[C---:B--2---:R-:W-:Y:S01]  /*12b20*/  VIADD R6, R29.reuse, 0x4a ;  /* 0x0000004a1d067836 */ /* 0x044fe20000000000 */
[----:B------:R-:W2:Y:S04]  /*12b30*/  LDL.LU R26, [R1+0x1cc] ;  /* 0x0001cc00011a7983 */ /* 0x000ea80000300800 */
[----:B------:R-:W-:Y:S01]  /*12b40*/  ISETP.LT.AND P3, PT, R6, UR12, !P0 ;  /* 0x0000000c06007c0c */ /* 0x000fe2000c761270 */
[----:B------:R1:W-:Y:S01]  /*12b50*/  @P2 STG.E desc[UR8][R4.64], R25 ;  /* 0x0000001904002986 */ /* 0x0003e2000c101908 */
[C---:B------:R-:W-:Y:S01]  /*12b60*/  LEA R6, P6, R8.reuse, R0, 0x2 ;  /* 0x0000000008067211 */ /* 0x040fe200078c10ff */
[----:B------:R-:W-:Y:S01]  /*12b70*/  VIADD R3, R29, 0x4b ;  /* 0x0000004b1d037836 */ /* 0x000fe20000000000 */
[----:B------:R-:W1:Y:S02]  /*12b80*/  LDCU UR12, c[0x0][0x39c] ;  /* 0x00007380ff0c77ac */ /* 0x000e640008000800 */
[C---:B------:R-:W-:Y:S01]  /*12b90*/  LEA.HI.X.SX32 R7, R8.reuse, R2, 0x2, P6 ;  /* 0x0000000208077211 */ /* 0x040fe200030f16ff */
[----:B-1----:R-:W2:Y:S04]  /*12ba0*/  LDL.LU R25, [R1+0x18c] ;  /* 0x00018c0001197983 */ /* 0x002ea80000300800 */
[----:B------:R1:W-:Y:S04]  /*12bb0*/  @P1 STG.E desc[UR8][R6.64], R24 ;  /* 0x0000001806001986 */ /* 0x0003e8000c101908 */
[----:B-1----:R-:W2:Y:S01]  /*12bc0*/  LDL.LU R24, [R1+0xf0] ;  /* 0x0000f00001187983 */ /* 0x002ea20000300800 */
[----:B------:R-:W-:Y:S01]  /*12bd0*/  ISETP.LT.AND P2, PT, R3, UR11, !P0 ;  /* 0x0000000b03007c0c */ /* 0x000fe2000c741270 */
[----:B------:R-:W-:Y:S01]  /*12be0*/  VIADD R3, R8, UR4 ;  /* 0x0000000408037c36 */ /* 0x000fe20008000000 */
[----:B------:R-:W1:Y:S01]  /*12bf0*/  LDCU UR11, c[0x0][0x39c] ;  /* 0x00007380ff0b77ac */ /* 0x000e620008000800 */
[----:B------:R-:W-:-:S02]  /*12c00*/  VIADD R6, R29, 0x4c ;  /* 0x0000004c1d067836 */ /* 0x000fc40000000000 */
[C---:B------:R-:W-:Y:S01]  /*12c10*/  VIADD R8, R3.reuse, UR6 ;  /* 0x0000000603087c36 */ /* 0x040fe20008000000 */
[C---:B------:R-:W-:Y:S01]  /*12c20*/  LEA R4, P1, R3.reuse, R0, 0x2 ;  /* 0x0000000003047211 */ /* 0x040fe200078210ff */
[----:B------:R-:W1:Y:S03]  /*12c30*/  LDCU UR4, c[0x0][0x3b8] ;  /* 0x00007700ff0477ac */ /* 0x000e660008000800 */
[----:B------:R-:W-:Y:S01]  /*12c40*/  LEA.HI.X.SX32 R5, R3, R2, 0x2, P1 ;  /* 0x0000000203057211 */ /* 0x000fe200008f16ff */
[----:B------:R-:W1:Y:S01]  /*12c50*/  LDCU UR6, c[0x0][0x3b8] ;  /* 0x00007700ff0677ac */ /* 0x000e620008000800 */
[----:B------:R-:W-:Y:S02]  /*12c60*/  ISETP.LT.AND P1, PT, R6, UR13, !P0 ;  /* 0x0000000d06007c0c */ /* 0x000fe4000c721270 */
[C---:B------:R-:W-:Y:S01]  /*12c70*/  LEA R6, P6, R8.reuse, R0, 0x2 ;  /* 0x0000000008067211 */ /* 0x040fe200078c10ff */
[----:B------:R1:W-:Y:S01]  /*12c80*/  @P5 STG.E desc[UR8][R4.64], R23 ;  /* 0x0000001704005986 */ /* 0x0003e2000c101908 */
[----:B------:R-:W-:Y:S01]  /*12c90*/  VIADD R3, R29, 0x4d ;  /* 0x0000004d1d037836 */ /* 0x000fe20000000000 */
[----:B------:R-:W4:Y:S01]  /*12ca0*/  LDCU UR13, c[0x0][0x39c] ;  /* 0x00007380ff0d77ac */ /* 0x000f220008000800 */
[----:B------:R-:W-:-:S03]  /*12cb0*/  LEA.HI.X.SX32 R7, R8, R2, 0x2, P6 ;  /* 0x0000000208077211 */ /* 0x000fc600030f16ff */
[----:B------:R-:W-:Y:S01]  /*12cc0*/  ISETP.LT.AND P5, PT, R3, UR12, !P0 ;  /* 0x0000000c03007c0c */ /* 0x000fe2000c7a1270 */
[----:B------:R-:W4:Y:S01]  /*12cd0*/  LDCU UR12, c[0x0][0x39c] ;  /* 0x00007380ff0c77ac */ /* 0x000f220008000800 */
[----:B------:R1:W-:Y:S02]  /*12ce0*/  @P4 STG.E desc[UR8][R6.64], R9 ;  /* 0x0000000906004986 */ /* 0x0003e4000c101908 */
[----:B-1----:R-:W-:Y:S01]  /*12cf0*/  VIADD R5, R8, UR7 ;  /* 0x0000000708057c36 */ /* 0x002fe20008000000 */
[----:B------:R-:W1:Y:S01]  /*12d00*/  LDCU UR7, c[0x0][0x3b8] ;  /* 0x00007700ff0777ac */ /* 0x000e620008000800 */
[----:B------:R-:W2:Y:S02]  /*12d10*/  LDL.LU R23, [R1+0x56c] ;  /* 0x00056c0001177983 */ /* 0x000ea40000300800 */
[C---:B------:R-:W-:Y:S01]  /*12d20*/  VIADD R3, R5.reuse, UR10 ;  /* 0x0000000a05037c36 */ /* 0x040fe20008000000 */
[----:B------:R-:W-:Y:S01]  /*12d30*/  LEA R4, P4, R5, R0, 0x2 ;  /* 0x0000000005047211 */ /* 0x000fe200078810ff */
[----:B------:R-:W-:-:S03]  /*12d40*/  VIADD R6, R29, 0x4e ;  /* 0x0000004e1d067836 */ /* 0x000fc60000000000 */
[----:B------:R-:W-:Y:S01]  /*12d50*/  LEA.HI.X.SX32 R5, R5, R2, 0x2, P4 ;  /* 0x0000000205057211 */ /* 0x000fe200020f16ff */
[----:B------:R-:W-:Y:S01]  /*12d60*/  VIADD R8, R29, 0x4f ;  /* 0x0000004f1d087836 */ /* 0x000fe20000000000 */
[----:B------:R-:W1:Y:S01]  /*12d70*/  LDCU UR10, c[0x0][0x3b8] ;  /* 0x00007700ff0a77ac */ /* 0x000e620008000800 */
[----:B------:R-:W2:Y:S01]  /*12d80*/  LDL.LU R9, [R1+0xf4] ;  /* 0x0000f40001097983 */ /* 0x000ea20000300800 */
[----:B------:R-:W-:Y:S02]  /*12d90*/  ISETP.LT.AND P4, PT, R6, UR11, !P0 ;  /* 0x0000000b06007c0c */ /* 0x000fe4000c781270 */
[C---:B------:R-:W-:Y:S01]  /*12da0*/  LEA R6, P6, R3.reuse, R0, 0x2 ;  /* 0x0000000003067211 */ /* 0x040fe200078c10ff */
[----:B----4-:R4:W-:Y:S01]  /*12db0*/  @P3 STG.E desc[UR8][R4.64], R28 ;  /* 0x0000001c04003986 */ /* 0x0109e2000c101908 */
[----:B------:R-:W1:Y:S02]  /*12dc0*/  LDCU UR11, c[0x0][0x39c] ;  /* 0x00007380ff0b77ac */ /* 0x000e640008000800 */
[----:B------:R-:W-:-:S02]  /*12dd0*/  LEA.HI.X.SX32 R7, R3, R2, 0x2, P6 ;  /* 0x0000000203077211 */ /* 0x000fc400030f16ff */
[----:B------:R-:W-:Y:S01]  /*12de0*/  ISETP.LT.AND P3, PT, R8, UR13, !P0 ;  /* 0x0000000d08007c0c */ /* 0x000fe2000c761270 */
[----:B------:R-:W1:Y:S02]  /*12df0*/  LDCU UR13, c[0x0][0x39c] ;  /* 0x00007380ff0d77ac */ /* 0x000e640008000800 */
[----:B------:R1:W-:Y:S01]  /*12e00*/  @P2 STG.E desc[UR8][R6.64], R10 ;  /* 0x0000000a06002986 */ /* 0x0003e2000c101908 */
[----:B----4-:R-:W-:-:S03]  /*12e10*/  VIADD R5, R3, UR5 ;  /* 0x0000000503057c36 */ /* 0x010fc60008000000 */
[----:B------:R-:W4:Y:S01]  /*12e20*/  LDL.LU R28, [R1+0x64] ;  /* 0x00006400011c7983 */ /* 0x000f220000300800 */
[----:B------:R-:W-:Y:S01]  /*12e30*/  VIADD R8, R29, 0x51 ;  /* 0x000000511d087836 */ /* 0x000fe20000000000 */
[----:B------:R-:W2:Y:S01]  /*12e40*/  LDCU UR5, c[0x0][0x3b8] ;  /* 0x00007700ff0577ac */ /* 0x000ea20008000800 */
[C---:B------:R-:W-:Y:S01]  /*12e50*/  VIADD R3, R5.reuse, UR4 ;  /* 0x0000000405037c36 */ /* 0x040fe20008000000 */
[----:B------:R-:W-:Y:S01]  /*12e60*/  LEA R4, P2, R5, R0, 0x2 ;  /* 0x0000000005047211 */ /* 0x000fe200078410ff */
[----:B------:R-:W2:Y:S01]  /*12e70*/  LDCU UR4, c[0x0][0x3b8] ;  /* 0x00007700ff0477ac */ /* 0x000ea20008000800 */
[----:B-1----:R-:W-:Y:S02]  /*12e80*/  VIADD R6, R29, 0x50 ;  /* 0x000000501d067836 */ /* 0x002fe40000000000 */
[----:B------:R-:W-:Y:S01]  /*12e90*/  LEA.HI.X.SX32 R5, R5, R2, 0x2, P2 ;  /* 0x0000000205057211 */ /* 0x000fe200010f16ff */
[----:B------:R-:W4:Y:S02]  /*12ea0*/  LDL.LU R10, [R1+0xf8] ;  /* 0x0000f800010a7983 */ /* 0x000f240000300800 */
[----:B------:R-:W-:-:S02]  /*12eb0*/  ISETP.LT.AND P2, PT, R6, UR12, !P0 ;  /* 0x0000000c06007c0c */ /* 0x000fc4000c741270 */
[----:B------:R1:W-:Y:S01]  /*12ec0*/  @P1 STG.E desc[UR8][R4.64], R11 ;  /* 0x0000000b04001986 */ /* 0x0003e2000c101908 */
[C---:B------:R-:W-:Y:S01]  /*12ed0*/  LEA R6, P6, R3.reuse, R0, 0x2 ;  /* 0x0000000003067211 */ /* 0x040fe200078c10ff */
[----:B------:R-:W2:Y:S03]  /*12ee0*/  LDCU UR12, c[0x0][0x39c] ;  /* 0x00007380ff0c77ac */ /* 0x000ea60008000800 */
[C---:B------:R-:W-:Y:S01]  /*12ef0*/  LEA.HI.X.SX32 R7, R3.reuse, R2, 0x2, P6 ;  /* 0x0000000203077211 */ /* 0x040fe200030f16ff */
[----:B-1----:R-:W-:Y:S01]  /*12f00*/  VIADD R5, R3, UR6 ;  /* 0x0000000603057c36 */ /* 0x002fe20008000000 */
[----:B------:R-:W4:Y:S01]  /*12f10*/  LDL.LU R11, [R1+0x68] ;  /* 0x00006800010b7983 */ /* 0x000f220000300800 */
[----:B------:R-:W-:Y:S01]  /*12f20*/  ISETP.LT.AND P1, PT, R8, UR11, !P0 ;  /* 0x0000000b08007c0c */ /* 0x000fe2000c721270 */
[----:B------:R-:W1:Y:S01]  /*12f30*/  LDCU UR11, c[0x0][0x39c] ;  /* 0x00007380ff0b77ac */ /* 0x000e620008000800 */
        /* <DEDUP_REMOVED lines=10> */
[----:B--2---:R2:W-:Y:S01]  /*12fe0*/  @P4 STG.E desc[UR8][R4.64], R26 ;  /* 0x0000001a04004986 */ /* 0x0045e2000c101908 */
[C---:B------:R-:W-:Y:S01]  /*12ff0*/  LEA R6, P6, R3.reuse, R0, 0x2 ;  /* 0x0000000003067211 */ /* 0x040fe200078c10ff */
[----:B------:R-:W1:Y:S03]  /*13000*/  LDCU UR13, c[0x0][0x39c] ;  /* 0x00007380ff0d77ac */ /* 0x000e660008000800 */
[C---:B------:R-:W-:Y:S01]  /*13010*/  LEA.HI.X.SX32 R7, R3.reuse, R2, 0x2, P6 ;  /* 0x0000000203077211 */ /* 0x040fe200030f16ff */
[----:B------:R-:W-:Y:S01]  /*13020*/  VIADD R3, R3, UR10 ;  /* 0x0000000a03037c36 */ /* 0x000fe20008000000 */
[----:B--2---:R-:W2:Y:S01]  /*13030*/  LDL.LU R26, [R1+0x6c] ;  /* 0x00006c00011a7983 */ /* 0x004ea20000300800 */
[----:B------:R-:W-:-:S03]  /*13040*/  ISETP.LT.AND P4, PT, R8, UR12, !P0 ;  /* 0x0000000c08007c0c */ /* 0x000fc6000c781270 */
[----:B------:R1:W-:Y:S01]  /*13050*/  @P3 STG.E desc[UR8][R6.64], R25 ;  /* 0x0000001906003986 */ /* 0x0003e2000c101908 */
[C---:B------:R-:W-:Y:S01]  /*13060*/  LEA R4, P3, R3.reuse, R0, 0x2 ;  /* 0x0000000003047211 */ /* 0x040fe200078610ff */
[C---:B------:R-:W-:Y:S01]  /*13070*/  VIADD R8, R3.reuse, UR5 ;  /* 0x0000000503087c36 */ /* 0x040fe20008000000 */
[----:B------:R-:W2:Y:S02]  /*13080*/  LDCU UR12, c[0x0][0x39c] ;  /* 0x00007380ff0c77ac */ /* 0x000ea40008000800 */
[----:B------:R-:W-:Y:S01]  /*13090*/  LEA.HI.X.SX32 R5, R3, R2, 0x2, P3 ;  /* 0x0000000203057211 */ /* 0x000fe200018f16ff */
[----:B------:R-:W2:Y:S01]  /*130a0*/  LDCU UR10, c[0x0][0x3b8] ;  /* 0x00007700ff0a77ac */ /* 0x000ea20008000800 */
[----:B------:R-:W2:Y:S01]  /*130b0*/  LDCU UR5, c[0x0][0x3b8] ;  /* 0x00007700ff0577ac */ /* 0x000ea20008000800 */
[----:B-1----:R-:W2:Y:S04]  /*130c0*/  LDL.LU R25, [R1+0x1e0] ;  /* 0x0001e00001197983 */ /* 0x002ea80000300800 */
[----:B------:R1:W-:Y:S04]  /*130d0*/  @P2 STG.E desc[UR8][R4.64], R24 ;  /* 0x0000001804002986 */ /* 0x0003e8000c101908 */
[----:B-1----:R-:W2:Y:S04]  /*130e0*/  LDL.LU R24, [R1+0x568] ;  /* 0x0005680001187983 */ /* 0x002ea80000300800 */
[----:B------:R-:W2:Y:S01]  /*130f0*/  LDL.LU R5, [R1+0x60] ;  /* 0x0000600001057983 */ /* 0x000ea20000300800 */
[----:B------:R-:W-:-:S02]  /*13100*/  VIADD R6, R29, 0x54 ;  /* 0x000000541d067836 */ /* 0x000fc40000000000 */
[----:B------:R-:W-:-:S03]  /*13110*/  VIADD R3, R29, 0x55 ;  /* 0x000000551d037836 */ /* 0x000fc60000000000 */
[----:B------:R-:W-:Y:S01]  /*13120*/  ISETP.LT.AND P3, PT, R6, UR11, !P0 ;  /* 0x0000000b06007c0c */ /* 0x000fe2000c761270 */
[----:B------:R-:W1:Y:S01]  /*13130*/  LDCU UR11, c[0x0][0x39c] ;  /* 0x00007380ff0b77ac */ /* 0x000e620008000800 */
[C---:B------:R-:W-:Y:S02]  /*13140*/  LEA R6, P6, R8.reuse, R0, 0x2 ;  /* 0x0000000008067211 */ /* 0x040fe400078c10ff */
[----:B------:R-:W-:Y:S01]  /*13150*/  ISETP.LT.AND P2, PT, R3, UR13, !P0 ;  /* 0x0000000d03007c0c */ /* 0x000fe2000c741270 */
[C---:B------:R-:W-:Y:S01]  /*13160*/  VIADD R3, R8.reuse, UR4 ;  /* 0x0000000408037c36 */ /* 0x040fe20008000000 */
[----:B------:R-:W-:Y:S01]  /*13170*/  LEA.HI.X.SX32 R7, R8, R2, 0x2, P6 ;  /* 0x0000000208077211 */ /* 0x000fe200030f16ff */
[----:B------:R-:W1:Y:S02]  /*13180*/  LDCU UR13, c[0x0][0x39c] ;  /* 0x00007380ff0d77ac */ /* 0x000e640008000800 */
[C---:B------:R-:W-:Y:S01]  /*13190*/  VIADD R8, R3.reuse, UR6 ;  /* 0x0000000603087c36 */ /* 0x040fe20008000000 */
[----:B------:R-:W1:Y:S01]  /*131a0*/  LDCU UR4, c[0x0][0x3b8] ;  /* 0x00007700ff0477ac */ /* 0x000e620008000800 */
[----:B------:R-:W1:Y:S01]  /*131b0*/  LDCU UR6, c[0x0][0x3b8] ;  /* 0x00007700ff0677ac */ /* 0x000e620008000800 */
[----:B--2---:R2:W-:Y:S01]  /*131c0*/  @P1 STG.E desc[UR8][R6.64], R5 ;  /* 0x0000000506001986 */ /* 0x0045e2000c101908 */
[----:B------:R-:W-:Y:S01]  /*131d0*/  LEA R4, P1, R3, R0, 0x2 ;  /* 0x0000000003047211 */ /* 0x000fe200078210ff */
[----:B--2---:R-:W-:-:S03]  /*131e0*/  VIADD R6, R29, 0x56 ;  /* 0x000000561d067836 */ /* 0x004fc60000000000 */
[----:B------:R-:W-:Y:S01]  /*131f0*/  LEA.HI.X.SX32 R5, R3, R2, 0x2, P1 ;  /* 0x0000000203057211 */ /* 0x000fe200008f16ff */
[----:B------:R-:W-:Y:S01]  /*13200*/  VIADD R3, R29, 0x57 ;  /* 0x000000571d037836 */ /* 0x000fe20000000000 */
[----:B------:R-:W-:Y:S01]  /*13210*/  ISETP.LT.AND P1, PT, R6, UR12, !P0 ;  /* 0x0000000c06007c0c */ /* 0x000fe2000c721270 */
[----:B------:R-:W2:Y:S01]  /*13220*/  LDCU UR12, c[0x0][0x39c] ;  /* 0x00007380ff0c77ac */ /* 0x000ea20008000800 */
[C---:B------:R-:W-:Y:S01]  /*13230*/  LEA R6, P6, R8.reuse, R0, 0x2 ;  /* 0x0000000008067211 */ /* 0x040fe200078c10ff */
[----:B------:R3:W-:Y:S01]  /*13240*/  @P5 STG.E desc[UR8][R4.64], R9 ;  /* 0x0000000904005986 */ /* 0x0007e2000c101908 */
[----:B-1----:R-:W-:Y:S01]  /*13250*/  ISETP.LT.AND P5, PT, R3, UR11, !P0 ;  /* 0x0000000b03007c0c */ /* 0x002fe2000c7a1270 */
[C---:B------:R-:W-:Y:S01]  /*13260*/  VIADD R3, R8.reuse, UR7 ;  /* 0x0000000708037c36 */ /* 0x040fe20008000000 */
[----:B------:R-:W-:Y:S01]  /*13270*/  LEA.HI.X.SX32 R7, R8, R2, 0x2, P6 ;  /* 0x0000000208077211 */ /* 0x000fe200030f16ff */
[----:B------:R-:W1:Y:S02]  /*13280*/  LDCU UR11, c[0x0][0x39c] ;  /* 0x00007380ff0b77ac */ /* 0x000e640008000800 */
[----:B------:R-:W-:-:S02]  /*13290*/  VIADD R8, R3, UR10 ;  /* 0x0000000a03087c36 */ /* 0x000fc40008000000 */
[----:B----4-:R4:W-:Y:S01]  /*132a0*/  @P4 STG.E desc[UR8][R6.64], R28 ;  /* 0x0000001c06004986 */ /* 0x0109e2000c101908 */
[----:B------:R-:W1:Y:S01]  /*132b0*/  LDCU UR7, c[0x0][0x3b8] ;  /* 0x00007700ff0777ac */ /* 0x000e620008000800 */
[C---:B---3--:R-:W-:Y:S01]  /*132c0*/  LEA R4, P4, R3.reuse, R0, 0x2 ;  /* 0x0000000003047211 */ /* 0x048fe200078810ff */
[----:B------:R-:W3:Y:S03]  /*132d0*/  LDCU UR10, c[0x0][0x3b8] ;  /* 0x00007700ff0a77ac */ /* 0x000ee60008000800 */
[----:B------:R-:W-:Y:S01]  /*132e0*/  LEA.HI.X.SX32 R5, R3, R2, 0x2, P4 ;  /* 0x0000000203057211 */ /* 0x000fe200020f16ff */
[C---:B----4-:R-:W-:Y:S02]  /*132f0*/  VIADD R6, R29.reuse, 0x58 ;  /* 0x000000581d067836 */ /* 0x050fe40000000000 */
[----:B------:R-:W-:-:S03]  /*13300*/  VIADD R3, R29, 0x59 ;  /* 0x000000591d037836 */ /* 0x000fc60000000000 */
[----:B------:R-:W-:Y:S01]  /*13310*/  ISETP.LT.AND P4, PT, R6, UR13, !P0 ;  /* 0x0000000d06007c0c */ /* 0x000fe2000c781270 */
[----:B------:R-:W4:Y:S01]  /*13320*/  LDCU UR13, c[0x0][0x39c] ;  /* 0x00007380ff0d77ac */ /* 0x000f220008000800 */
[C---:B------:R-:W-:Y:S01]  /*13330*/  LEA R6, P6, R8.reuse, R0, 0x2 ;  /* 0x0000000008067211 */ /* 0x040fe200078c10ff */
[----:B------:R1:W-:Y:S01]  /*13340*/  @P3 STG.E desc[UR8][R4.64], R10 ;  /* 0x0000000a04003986 */ /* 0x0003e2000c101908 */
[----:B--2---:R-:W-:Y:S01]  /*13350*/  ISETP.LT.AND P3, PT, R3, UR12, !P0 ;  /* 0x0000000c03007c0c */ /* 0x004fe2000c761270 */
[C---:B------:R-:W-:Y:S01]  /*13360*/  VIADD R3, R8.reuse, UR5 ;  /* 0x0000000508037c36 */ /* 0x040fe20008000000 */
[----:B------:R-:W-:Y:S01]  /*13370*/  LEA.HI.X.SX32 R7, R8, R2, 0x2, P6 ;  /* 0x0000000208077211 */ /* 0x000fe200030f16ff */
[----:B------:R-:W2:Y:S02]  /*13380*/  LDCU UR12, c[0x0][0x39c] ;  /* 0x00007380ff0c77ac */ /* 0x000ea40008000800 */
[C---:B------:R-:W-:Y:S02]  /*13390*/  VIADD R8, R3.reuse, UR4 ;  /* 0x0000000403087c36 */ /* 0x040fe40008000000 */
[----:B------:R3:W-:Y:S01]  /*133a0*/  @P2 STG.E desc[UR8][R6.64], R11 ;  /* 0x0000000b06002986 */ /* 0x0007e2000c101908 */
[----:B------:R-:W2:Y:S01]  /*133b0*/  LDCU UR5, c[0x0][0x3b8] ;  /* 0x00007700ff0577ac */ /* 0x000ea20008000800 */
[C---:B-1----:R-:W-:Y:S01]  /*133c0*/  LEA R4, P2, R3.reuse, R0, 0x2 ;  /* 0x0000000003047211 */ /* 0x042fe200078410ff */
[----:B------:R-:W1:Y:S03]  /*133d0*/  LDCU UR4, c[0x0][0x3b8] ;  /* 0x00007700ff0477ac */ /* 0x000e660008000800 */
[----:B------:R-:W-:Y:S01]  /*133e0*/  LEA.HI.X.SX32 R5, R3, R2, 0x2, P2 ;  /* 0x0000000203057211 */ /* 0x000fe200010f16ff */
[----:B---3--:R-:W-:-:S02]  /*133f0*/  VIADD R6, R29, 0x5a ;  /* 0x0000005a1d067836 */ /* 0x008fc40000000000 */
[----:B------:R-:W-:-:S03]  /*13400*/  VIADD R3, R29, 0x5b ;  /* 0x0000005b1d037836 */ /* 0x000fc60000000000 */
[----:B------:R-:W-:Y:S01]  /*13410*/  ISETP.LT.AND P2, PT, R6, UR11, !P0 ;  /* 0x0000000b06007c0c */ /* 0x000fe2000c741270 */
[----:B------:R3:W-:Y:S01]  /*13420*/  @P1 STG.E desc[UR8][R4.64], R27 ;  /* 0x0000001b04001986 */ /* 0x0007e2000c101908 */
[C---:B------:R-:W-:Y:S01]  /*13430*/  LEA R6, P6, R8.reuse, R0, 0x2 ;  /* 0x0000000008067211 */ /* 0x040fe200078c10ff */
[----:B------:R-:W1:Y:S01]  /*13440*/  LDCU UR11, c[0x0][0x39c] ;  /* 0x00007380ff0b77ac */ /* 0x000e620008000800 */
[----:B----4-:R-:W-:Y:S01]  /*13450*/  ISETP.LT.AND P1, PT, R3, UR13, !P0 ;  /* 0x0000000d03007c0c */ /* 0x010fe2000c721270 */
[C---:B------:R-:W-:Y:S01]  /*13460*/  VIADD R3, R8.reuse, UR6 ;  /* 0x0000000608037c36 */ /* 0x040fe20008000000 */
[----:B------:R-:W-:Y:S01]  /*13470*/  LEA.HI.X.SX32 R7, R8, R2, 0x2, P6 ;  /* 0x0000000208077211 */ /* 0x000fe200030f16ff */
[----:B------:R-:W4:Y:S04]  /*13480*/  LDCU UR13, c[0x0][0x39c] ;  /* 0x00007380ff0d77ac */ /* 0x000f280008000800 */
[----:B------:R1:W-:Y:S01]  /*13490*/  @P5 STG.E desc[UR8][R6.64], R26 ;  /* 0x0000001a06005986 */ /* 0x0003e2000c101908 */
[----:B------:R-:W2:Y:S01]  /*134a0*/  LDCU UR6, c[0x0][0x3b8] ;  /* 0x00007700ff0677ac */ /* 0x000ea20008000800 */
[----:B---3--:R-:W-:-:S04]  /*134b0*/  LEA R4, P5, R3, R0, 0x2 ;  /* 0x0000000003047211 */ /* 0x008fc800078a10ff */
[----:B------:R-:W-:Y:S01]  /*134c0*/  LEA.HI.X.SX32 R5, R3, R2, 0x2, P5 ;  /* 0x0000000203057211 */ /* 0x000fe200028f16ff */
[----:B-1----:R-:W3:Y:S04]  /*134d0*/  LDL.LU R26, [R1+0x1e4] ;  /* 0x0001e400011a7983 */ /* 0x002ee80000300800 */
[----:B------:R-:W3:Y:S04]  /*134e0*/  LDL.LU R27, [R1+0x1e8] ;  /* 0x0001e800011b7983 */ /* 0x000ee80000300800 */
[----:B------:R-:W3:Y:S04]  /*134f0*/  LDL.LU R28, [R1+0x178] ;  /* 0x00017800011c7983 */ /* 0x000ee80000300800 */
[----:B------:R-:W3:Y:S04]  /*13500*/  LDL.LU R10, [R1+0x1ec] ;  /* 0x0001ec00010a7983 */ /* 0x000ee80000300800 */
[----:B------:R-:W3:Y:S04]  /*13510*/  LDL.LU R11, [R1+0x17c] ;  /* 0x00017c00010b7983 */ /* 0x000ee80000300800 */
[----:B------:R-:W3:Y:S04]  /*13520*/  LDL.LU R9, [R1+0xd0] ;  /* 0x0000d00001097983 */ /* 0x000ee80000300800 */
[----:B------:R1:W-:Y:S04]  /*13530*/  @P4 STG.E desc[UR8][R4.64], R25 ;  /* 0x0000001904004986 */ /* 0x0003e8000c101908 */
[----:B-1----:R-:W3:Y:S04]  /*13540*/  LDL.LU R25, [R1+0x564] ;  /* 0x0005640001197983 */ /* 0x002ee80000300800 */
[----:B------:R-:W3:Y:S01]  /*13550*/  LDL.LU R4, [R1+0x170] ;  /* 0x0001700001047983 */ /* 0x000ee20000300800 */
[----:B------:R-:W-:-:S02]  /*13560*/  VIADD R6, R29, 0x5c ;  /* 0x0000005c1d067836 */ /* 0x000fc40000000000 */
[----:B------:R-:W-:Y:S01]  /*13570*/  VIADD R8, R3, UR7 ;  /* 0x0000000703087c36 */ /* 0x000fe20008000000 */
[----:B------:R-:W1:Y:S02]  /*13580*/  LDCU UR7, c[0x0][0x3b8] ;  /* 0x00007700ff0777ac */ /* 0x000e640008000800 */
[----:B--2---:R-:W-:Y:S02]  /*13590*/  ISETP.LT.AND P5, PT, R6, UR12, !P0 ;  /* 0x0000000c06007c0c */ /* 0x004fe4000c7a1270 */
[C---:B------:R-:W-:Y:S01]  /*135a0*/  LEA R6, P6, R8.reuse, R0, 0x2 ;  /* 0x0000000008067211 */ /* 0x040fe200078c10ff */
[C---:B------:R-:W-:Y:S01]  /*135b0*/  VIADD R5, R8.reuse, UR10 ;  /* 0x0000000a08057c36 */ /* 0x040fe20008000000 */
[----:B------:R-:W2:Y:S02]  /*135c0*/  LDCU UR12, c[0x0][0x39c] ;  /* 0x00007380ff0c77ac */ /* 0x000ea40008000800 */
[----:B------:R-:W-:Y:S01]  /*135d0*/  LEA.HI.X.SX32 R7, R8, R2, 0x2, P6 ;  /* 0x0000000208077211 */ /* 0x000fe200030f16ff */
[----:B------:R-:W-:Y:S01]  /*135e0*/  VIADD R3, R29, 0x5d ;  /* 0x0000005d1d037836 */ /* 0x000fe20000000000 */
[----:B------:R-:W1:Y:S04]  /*135f0*/  LDCU UR10, c[0x0][0x3b8] ;  /* 0x00007700ff0a77ac */ /* 0x000e680008000800 */
[----:B------:R-:W-:Y:S01]  /*13600*/  ISETP.LT.AND P4, PT, R3, UR11, !P0 ;  /* 0x0000000b03007c0c */ /* 0x000fe2000c781270 */
[----:B------:R-:W-:Y:S01]  /*13610*/  VIADD R3, R5, UR5 ;  /* 0x0000000505037c36 */ /* 0x000fe20008000000 */
[----:B------:R-:W1:Y:S01]  /*13620*/  LDCU UR11, c[0x0][0x39c] ;  /* 0x00007380ff0b77ac */ /* 0x000e620008000800 */
[----:B------:R-:W-:Y:S01]  /*13630*/  VIADD R8, R29, 0x5f ;  /* 0x0000005f1d087836 */ /* 0x000fe20000000000 */
[----:B------:R-:W1:Y:S01]  /*13640*/  LDCU UR5, c[0x0][0x3b8] ;  /* 0x00007700ff0577ac */ /* 0x000e620008000800 */
[----:B---3--:R3:W-:Y:S02]  /*13650*/  @P3 STG.E desc[UR8][R6.64], R4 ;  /* 0x0000000406003986 */ /* 0x0087e4000c101908 */
[----:B---3--:R-:W-:-:S04]  /*13660*/  LEA R4, P3, R5, R0, 0x2 ;  /* 0x0000000005047211 */ /* 0x008fc800078610ff */
[----:B------:R-:W-:-:S05]  /*13670*/  LEA.HI.X.SX32 R5, R5, R2, 0x2, P3 ;  /* 0x0000000205057211 */ /* 0x000fca00018f16ff */
[----:B------:R3:W-:Y:S04]  /*13680*/  @P2 STG.E desc[UR8][R4.64], R26 ;  /* 0x0000001a04002986 */ /* 0x0007e8000c101908 */
[----:B---3--:R-:W3:Y:S04]  /*13690*/  LDL.LU R26, [R1+0x560] ;  /* 0x00056000011a7983 */ /* 0x008ee80000300800 */
[----:B------:R-:W3:Y:S01]  /*136a0*/  LDL.LU R4, [R1+0x174] ;  /* 0x0001740001047983 */ /* 0x000ee20000300800 */
[----:B------:R-:W-:-:S05]  /*136b0*/  VIADD R6, R29, 0x5e ;  /* 0x0000005e1d067836 */ /* 0x000fca0000000000 */
[----:B----4-:R-:W-:Y:S01]  /*136c0*/  ISETP.LT.AND P3, PT, R6, UR13, !P0 ;  /* 0x0000000d06007c0c */ /* 0x010fe2000c761270 */
[C---:B------:R-:W-:Y:S01]  /*136d0*/  VIADD R5, R3.reuse, UR4 ;  /* 0x0000000403057c36 */ /* 0x040fe20008000000 */
[C---:B------:R-:W-:Y:S01]  /*136e0*/  LEA R6, P6, R3.reuse, R0, 0x2 ;  /* 0x0000000003067211 */ /* 0x040fe200078c10ff */
[----:B------:R-:W4:Y:S03]  /*136f0*/  LDCU UR13, c[0x0][0x39c] ;  /* 0x00007380ff0d77ac */ /* 0x000f260008000800 */
[----:B------:R-:W-:Y:S01]  /*13700*/  LEA.HI.X.SX32 R7, R3, R2, 0x2, P6 ;  /* 0x0000000203077211 */ /* 0x000fe200030f16ff */
[----:B------:R-:W-:Y:S01]  /*13710*/  VIADD R3, R5, UR6 ;  /* 0x0000000605037c36 */ /* 0x000fe20008000000 */
[----:B--2---:R-:W-:Y:S01]  /*13720*/  ISETP.LT.AND P2, PT, R8, UR12, !P0 ;  /* 0x0000000c08007c0c */ /* 0x004fe2000c741270 */
[----:B------:R-:W2:Y:S01]  /*13730*/  LDCU UR12, c[0x0][0x39c] ;  /* 0x00007380ff0c77ac */ /* 0x000ea20008000800 */
[----:B------:R-:W-:Y:S01]  /*13740*/  VIADD R8, R29, 0x61 ;  /* 0x000000611d087836 */ /* 0x000fe20000000000 */
[----:B------:R-:W1:Y:S01]  /*13750*/  LDCU UR4, c[0x0][0x3b8] ;  /* 0x00007700ff0477ac */ /* 0x000e620008000800 */
[----:B------:R-:W1:Y:S01]  /*13760*/  LDCU UR6, c[0x0][0x3b8] ;  /* 0x00007700ff0677ac */ /* 0x000e620008000800 */
[----:B---3--:R3:W-:Y:S02]  /*13770*/  @P1 STG.E desc[UR8][R6.64], R4 ;  /* 0x0000000406001986 */ /* 0x0087e4000c101908 */
[----:B---3--:R-:W-:Y:S01]  /*13780*/  LEA R4, P1, R5, R0, 0x2 ;  /* 0x0000000005047211 */ /* 0x008fe200078210ff */
[----:B------:R-:W-:-:S03]  /*13790*/  VIADD R6, R29, 0x60 ;  /* 0x000000601d067836 */ /* 0x000fc60000000000 */
[----:B------:R-:W-:Y:S02]  /*137a0*/  LEA.HI.X.SX32 R5, R5, R2, 0x2, P1 ;  /* 0x0000000205057211 */ /* 0x000fe400008f16ff */
[----:B-1----:R-:W-:Y:S01]  /*137b0*/  ISETP.LT.AND P1, PT, R6, UR11, !P0 ;  /* 0x0000000b06007c0c */ /* 0x002fe2000c721270 */
[----:B------:R-:W1:Y:S01]  /*137c0*/  LDCU UR11, c[0x0][0x39c] ;  /* 0x00007380ff0b77ac */ /* 0x000e620008000800 */
[----:B------:R-:W-:-:S04]  /*137d0*/  LEA R6, P6, R3, R0, 0x2 ;  /* 0x0000000003067211 */ /* 0x000fc800078c10ff */
[C---:B------:R-:W-:Y:S01]  /*137e0*/  LEA.HI.X.SX32 R7, R3.reuse, R2, 0x2, P6 ;  /* 0x0000000203077211 */ /* 0x040fe200030f16ff */
[----:B------:R3:W-:Y:S04]  /*137f0*/  @P5 STG.E desc[UR8][R4.64], R27 ;  /* 0x0000001b04005986 */ /* 0x0007e8000c101908 */
[----:B------:R1:W-:Y:S04]  /*13800*/  @P4 STG.E desc[UR8][R6.64], R28 ;  /* 0x0000001c06004986 */ /* 0x0003e8000c101908 */
[----:B---3--:R-:W3:Y:S01]  /*13810*/  LDL.LU R27, [R1+0x55c] ;  /* 0x00055c00011b7983 */ /* 0x008ee20000300800 */
[----:B------:R-:W-:Y:S01]  /*13820*/  VIADD R5, R3, UR7 ;  /* 0x0000000703057c36 */ /* 0x000fe20008000000 */
[----:B----4-:R-:W-:Y:S01]  /*13830*/  ISETP.LT.AND P5, PT, R8, UR13, !P0 ;  /* 0x0000000d08007c0c */ /* 0x010fe2000c7a1270 */
[----:B------:R-:W4:Y:S01]  /*13840*/  LDCU UR13, c[0x0][0x39c] ;  /* 0x00007380ff0d77ac */ /* 0x000f220008000800 */
[----:B-1----:R-:W3:Y:S02]  /*13850*/  LDL.LU R28, [R1+0xd4] ;  /* 0x0000d400011c7983 */ /* 0x002ee40000300800 */
[C---:B------:R-:W-:Y:S01]  /*13860*/  LEA R4, P4, R5.reuse, R0, 0x2 ;  /* 0x0000000005047211 */ /* 0x040fe200078810ff */
[----:B------:R-:W-:Y:S01]  /*13870*/  VIADD R3, R5, UR10 ;  /* 0x0000000a05037c36 */ /* 0x000fe20008000000 */
[----:B------:R-:W1:Y:S01]  /*13880*/  LDCU UR7, c[0x0][0x3b8] ;  /* 0x00007700ff0777ac */ /* 0x000e620008000800 */
[----:B------:R-:W-:Y:S01]  /*13890*/  VIADD R6, R29, 0x62 ;  /* 0x000000621d067836 */ /* 0x000fe20000000000 */
[----:B------:R-:W-:Y:S01]  /*138a0*/  LEA.HI.X.SX32 R5, R5, R2, 0x2, P4 ;  /* 0x0000000205057211 */ /* 0x000fe200020f16ff */
[----:B------:R-:W-:Y:S01]  /*138b0*/  VIADD R8, R29, 0x63 ;  /* 0x000000631d087836 */ /* 0x000fe20000000000 */
[----:B------:R-:W1:Y:S02]  /*138c0*/  LDCU UR10, c[0x0][0x3b8] ;  /* 0x00007700ff0a77ac */ /* 0x000e640008000800 */
[----:B--2---:R-:W-:Y:S01]  /*138d0*/  ISETP.LT.AND P4, PT, R6, UR12, !P0 ;  /* 0x0000000c06007c0c */ /* 0x004fe2000c781270 */
[----:B------:R2:W-:Y:S01]  /*138e0*/  @P3 STG.E desc[UR8][R4.64], R10 ;  /* 0x0000000a04003986 */ /* 0x0005e2000c101908 */
[C---:B------:R-:W-:Y:S01]  /*138f0*/  LEA R6, P6, R3.reuse, R0, 0x2 ;  /* 0x0000000003067211 */ /* 0x040fe200078c10ff */
[----:B------:R-:W1:Y:S03]  /*13900*/  LDCU UR12, c[0x0][0x39c] ;  /* 0x00007380ff0c77ac */ /* 0x000e660008000800 */
[C---:B------:R-:W-:Y:S01]  /*13910*/  LEA.HI.X.SX32 R7, R3.reuse, R2, 0x2, P6 ;  /* 0x0000000203077211 */ /* 0x040fe200030f16ff */
[----:B--2---:R-:W2:Y:S04]  /*13920*/  LDL.LU R10, [R1+0xd8] ;  /* 0x0000d800010a7983 */ /* 0x004ea80000300800 */
        /* <DEDUP_REMOVED lines=8> */
[----:B------:R-:W1:Y:S03]  /*139b0*/  LDCU UR5, c[0x0][0x3b8] ;  /* 0x00007700ff0577ac */ /* 0x000e660008000800 */
[----:B------:R-:W-:Y:S01]  /*139c0*/  LEA.HI.X.SX32 R5, R3, R2, 0x2, P2 ;  /* 0x0000000203057211 */ /* 0x000fe200010f16ff */
[----:B------:R-:W-:Y:S01]  /*139d0*/  VIADD R3, R29, 0x65 ;  /* 0x000000651d037836 */ /* 0x000fe20000000000 */
[----:B----4-:R-:W-:Y:S01]  /*139e0*/  ISETP.LT.AND P2, PT, R6, UR13, !P0 ;  /* 0x0000000d06007c0c */ /* 0x010fe2000c741270 */
[----:B------:R-:W4:Y:S01]  /*139f0*/  LDCU UR13, c[0x0][0x39c] ;  /* 0x00007380ff0d77ac */ /* 0x000f220008000800 */
[C---:B------:R-:W-:Y:S01]  /*13a00*/  LEA R6, P6, R8.reuse, R0, 0x2 ;  /* 0x0000000008067211 */ /* 0x040fe200078c10ff */
[----:B------:R1:W-:Y:S01]  /*13a10*/  @P1 STG.E desc[UR8][R4.64], R9 ;  /* 0x0000000904001986 */ /* 0x0003e2000c101908 */
[----:B------:R-:W-:Y:S01]  /*13a20*/  ISETP.LT.AND P1, PT, R3, UR12, !P0 ;  /* 0x0000000c03007c0c */ /* 0x000fe2000c721270 */
[C---:B------:R-:W-:Y:S01]  /*13a30*/  VIADD R3, R8.reuse, UR6 ;  /* 0x0000000608037c36 */ /* 0x040fe20008000000 */
[----:B------:R-:W-:Y:S01]  /*13a40*/  LEA.HI.X.SX32 R7, R8, R2, 0x2, P6 ;  /* 0x0000000208077211 */ /* 0x000fe200030f16ff */
[----:B------:R-:W3:Y:S02]  /*13a50*/  LDCU UR4, c[0x0][0x3b8] ;  /* 0x00007700ff0477ac */ /* 0x000ee40008000800 */
[----:B------:R-:W-:-:S02]  /*13a60*/  VIADD R8, R3, UR7 ;  /* 0x0000000703087c36 */ /* 0x000fc40008000000 */
[----:B------:R4:W-:Y:S01]  /*13a70*/  @P5 STG.E desc[UR8][R6.64], R24 ;  /* 0x0000001806005986 */ /* 0x0009e2000c101908 */
[----:B------:R-:W3:Y:S01]  /*13a80*/  LDCU UR12, c[0x0][0x39c] ;  /* 0x00007380ff0c77ac */ /* 0x000ee20008000800 */
[C---:B-1----:R-:W-:Y:S01]  /*13a90*/  LEA R4, P5, R3.reuse, R0, 0x2 ;  /* 0x0000000003047211 */ /* 0x042fe200078a10ff */
[----:B------:R-:W1:Y:S03]  /*13aa0*/  LDCU UR6, c[0x0][0x3b8] ;  /* 0x00007700ff0677ac */ /* 0x000e660008000800 */
[----:B------:R-:W-:Y:S01]  /*13ab0*/  LEA.HI.X.SX32 R5, R3, R2, 0x2, P5 ;  /* 0x0000000203057211 */ /* 0x000fe200028f16ff */
[----:B------:R-:W1:Y:S01]  /*13ac0*/  LDCU UR7, c[0x0][0x3b8] ;  /* 0x00007700ff0777ac */ /* 0x000e620008000800 */
[----:B----4-:R-:W-:-:S05]  /*13ad0*/  VIADD R6, R29, 0x66 ;  /* 0x000000661d067836 */ /* 0x010fca0000000000 */
[----:B------:R-:W-:Y:S01]  /*13ae0*/  ISETP.LT.AND P5, PT, R6, UR11, !P0 ;  /* 0x0000000b06007c0c */ /* 0x000fe2000c7a1270 */
[C---:B------:R-:W-:Y:S01]  /*13af0*/  VIADD R3, R29.reuse, 0x67 ;  /* 0x000000671d037836 */ /* 0x040fe20000000000 */
[C---:B------:R-:W-:Y:S01]  /*13b00*/  LEA R6, P6, R8.reuse, R0, 0x2 ;  /* 0x0000000008067211 */ /* 0x040fe200078c10ff */
[----:B------:R-:W-:Y:S01]  /*13b10*/  VIADD R9, R29, 0x68 ;  /* 0x000000681d097836 */ /* 0x000fe20000000000 */
[----:B------:R-:W4:Y:S02]  /*13b20*/  LDCU UR11, c[0x0][0x39c] ;  /* 0x00007380ff0b77ac */ /* 0x000f240008000800 */
[C---:B------:R-:W-:Y:S01]  /*13b30*/  LEA.HI.X.SX32 R7, R8.reuse, R2, 0x2, P6 ;  /* 0x0000000208077211 */ /* 0x040fe200030f16ff */
[----:B------:R-:W-:Y:S01]  /*13b40*/  VIADD R8, R8, UR10 ;  /* 0x0000000a08087c36 */ /* 0x000fe20008000000 */
[----:B------:R-:W1:Y:S01]  /*13b50*/  LDCU UR10, c[0x0][0x3b8] ;  /* 0x00007700ff0a77ac */ /* 0x000e620008000800 */
[----:B---3--:R3:W-:Y:S01]  /*13b60*/  @P4 STG.E desc[UR8][R4.64], R28 ;  /* 0x0000001c04004986 */ /* 0x0087e2000c101908 */
[----:B------:R-:W-:Y:S01]  /*13b70*/  ISETP.LT.AND P4, PT, R3, UR13, !P0 ;  /* 0x0000000d03007c0c */ /* 0x000fe2000c781270 */
[C---:B------:R-:W-:Y:S01]  /*13b80*/  VIADD R3, R8.reuse, UR5 ;  /* 0x0000000508037c36 */ /* 0x040fe20008000000 */
[----:B------:R-:W1:Y:S01]  /*13b90*/  LDCU UR13, c[0x0][0x39c] ;  /* 0x00007380ff0d77ac */ /* 0x000e620008000800 */
[----:B------:R4:W-:Y:S01]  /*13ba0*/  @P3 STG.E desc[UR8][R6.64], R25 ;  /* 0x0000001906003986 */ /* 0x0009e2000c101908 */
[----:B------:R-:W1:Y:S01]  /*13bb0*/  LDCU UR5, c[0x0][0x3b8] ;  /* 0x00007700ff0577ac */ /* 0x000e620008000800 */
[----:B---3--:R-:W-:-:S02]  /*13bc0*/  LEA R4, P3, R8, R0, 0x2 ;  /* 0x0000000008047211 */ /* 0x008fc400078610ff */
[C---:B----4-:R-:W-:Y:S02]  /*13bd0*/  LEA R6, P6, R3.reuse, R0, 0x2 ;  /* 0x0000000003067211 */ /* 0x050fe400078c10ff */
[-C--:B------:R-:W-:Y:S02]  /*13be0*/  LEA.HI.X.SX32 R5, R8, R2.reuse, 0x2, P3 ;  /* 0x0000000208057211 */ /* 0x080fe400018f16ff */
[C---:B------:R-:W-:Y:S01]  /*13bf0*/  LEA.HI.X.SX32 R7, R3.reuse, R2, 0x2, P6 ;  /* 0x0000000203077211 */ /* 0x040fe200030f16ff */
[----:B------:R-:W-:Y:S01]  /*13c00*/  VIADD R3, R3, UR4 ;  /* 0x0000000403037c36 */ /* 0x000fe20008000000 */
[----:B------:R-:W-:Y:S01]  /*13c10*/  ISETP.LT.AND P3, PT, R9, UR12, !P0 ;  /* 0x0000000c09007c0c */ /* 0x000fe2000c761270 */
[----:B--2---:R2:W-:Y:S01]  /*13c20*/  @P2 STG.E desc[UR8][R4.64], R10 ;  /* 0x0000000a04002986 */ /* 0x0045e2000c101908 */
[----:B------:R-:W3:Y:S03]  /*13c30*/  LDCU UR12, c[0x0][0x39c] ;  /* 0x00007380ff0c77ac */ /* 0x000ee60008000800 */
[----:B------:R-:W-:Y:S01]  /*13c40*/  @P1 STG.E desc[UR8][R6.64], R26 ;  /* 0x0000001a06001986 */ /* 0x000fe2000c101908 */
[----:B------:R-:W-:Y:S01]  /*13c50*/  VIADD R8, R29, 0x69 ;  /* 0x000000691d087836 */ /* 0x000fe20000000000 */
[----:B------:R-:W4:Y:S01]  /*13c60*/  LDCU UR4, c[0x0][0x3b8] ;  /* 0x00007700ff0477ac */ /* 0x000f220008000800 */
[----:B--2---:R-:W-:-:S04]  /*13c70*/  LEA R4, P1, R3, R0, 0x2 ;  /* 0x0000000003047211 */ /* 0x004fc800078210ff */
[----:B------:R-:W-:-:S05]  /*13c80*/  LEA.HI.X.SX32 R5, R3, R2, 0x2, P1 ;  /* 0x0000000203057211 */ /* 0x000fca00008f16ff */
[----:B------:R2:W-:Y:S04]  /*13c90*/  @P5 STG.E desc[UR8][R4.64], R11 ;  /* 0x0000000b04005986 */ /* 0x0005e8000c101908 */
[----:B--2---:R-:W2:Y:S01]  /*13ca0*/  LDL.LU R5, [R1+0x150] ;  /* 0x0001500001057983 */ /* 0x004ea20000300800 */
[----:B-1----:R-:W-:Y:S01]  /*13cb0*/  VIADD R9, R3, UR6 ;  /* 0x0000000603097c36 */ /* 0x002fe20008000000 */
[----:B------:R-:W-:Y:S02]  /*13cc0*/  ISETP.LT.AND P2, PT, R8, UR11, !P0 ;  /* 0x0000000b08007c0c */ /* 0x000fe4000c741270 */
[----:B------:R-:W4:Y:S01]  /*13cd0*/  LDL.LU R24, [R1+0x154] ;  /* 0x0001540001187983 */ /* 0x000f220000300800 */
[----:B------:R-:W-:Y:S01]  /*13ce0*/  VIADD R3, R29, 0x6b ;  /* 0x0000006b1d037836 */ /* 0x000fe20000000000 */
[----:B------:R-:W-:Y:S01]  /*13cf0*/  LEA R6, P6, R9, R0, 0x2 ;  /* 0x0000000009067211 */ /* 0x000fe200078c10ff */
[----:B------:R-:W-:Y:S01]  /*13d00*/  VIADD R8, R29, 0x6a ;  /* 0x0000006a1d087836 */ /* 0x000fe20000000000 */
[----:B------:R-:W4:Y:S01]  /*13d10*/  LDL.LU R26, [R1+0x15c] ;  /* 0x00015c00011a7983 */ /* 0x000f220000300800 */
[----:B------:R-:W1:Y:S01]  /*13d20*/  LDCU UR11, c[0x0][0x39c] ;  /* 0x00007380ff0b77ac */ /* 0x000e620008000800 */
[C---:B------:R-:W-:Y:S01]  /*13d30*/  LEA.HI.X.SX32 R7, R9.reuse, R2, 0x2, P6 ;  /* 0x0000000209077211 */ /* 0x040fe200030f16ff */
[----:B------:R-:W-:Y:S01]  /*13d40*/  VIADD R9, R9, UR7 ;  /* 0x0000000709097c36 */ /* 0x000fe20008000000 */
[----:B------:R-:W4:Y:S01]  /*13d50*/  LDL.LU R28, [R1+0xc] ;  /* 0x00000c00011c7983 */ /* 0x000f220000300800 */
[----:B------:R-:W-:Y:S01]  /*13d60*/  ISETP.LT.AND P1, PT, R8, UR13, !P0 ;  /* 0x0000000d08007c0c */ /* 0x000fe2000c721270 */
[----:B------:R-:W1:Y:S02]  /*13d70*/  LDCU UR13, c[0x0][0x39c] ;  /* 0x00007380ff0d77ac */ /* 0x000e640008000800 */
[----:B------:R-:W-:Y:S01]  /*13d80*/  @P4 STG.E desc[UR8][R6.64], R27 ;  /* 0x0000001b06004986 */ /* 0x000fe2000c101908 */
[C---:B------:R-:W-:Y:S01]  /*13d90*/  LEA R10, P4, R9.reuse, R0, 0x2 ;  /* 0x00000000090a7211 */ /* 0x040fe200078810ff */
[----:B------:R-:W1:Y:S03]  /*13da0*/  LDCU UR6, c[0x0][0x3b8] ;  /* 0x00007700ff0677ac */ /* 0x000e660008000800 */
[C---:B------:R-:W-:Y:S01]  /*13db0*/  LEA.HI.X.SX32 R11, R9.reuse, R2, 0x2, P4 ;  /* 0x00000002090b7211 */ /* 0x040fe200020f16ff */
[----:B------:R-:W-:Y:S01]  /*13dc0*/  VIADD R25, R9, UR10 ;  /* 0x0000000a09197c36 */ /* 0x000fe20008000000 */
[----:B---3--:R-:W-:Y:S01]  /*13dd0*/  ISETP.LT.AND P5, PT, R3, UR12, !P0 ;  /* 0x0000000c03007c0c */ /* 0x008fe2000c7a1270 */
[----:B------:R-:W3:Y:S03]  /*13de0*/  LDCU UR7, c[0x0][0x3b8] ;  /* 0x00007700ff0777ac */ /* 0x000ee60008000800 */
[----:B------:R-:W-:Y:S01]  /*13df0*/  LEA R8, P6, R25, R0, 0x2 ;  /* 0x0000000019087211 */ /* 0x000fe200078c10ff */
[----:B------:R-:W1:Y:S01]  /*13e00*/  LDCU UR12, c[0x0][0x39c] ;  /* 0x00007380ff0c77ac */ /* 0x000e620008000800 */
[----:B------:R-:W-:-:S02]  /*13e10*/  VIADD R3, R29, 0x6c ;  /* 0x0000006c1d037836 */ /* 0x000fc40000000000 */
[C---:B------:R-:W-:Y:S01]  /*13e20*/  LEA.HI.X.SX32 R9, R25.reuse, R2, 0x2, P6 ;  /* 0x0000000219097211 */ /* 0x040fe200030f16ff */
[----:B------:R-:W-:Y:S01]  /*13e30*/  VIADD R25, R25, UR5 ;  /* 0x0000000519197c36 */ /* 0x000fe20008000000 */
[----:B------:R-:W1:Y:S01]  /*13e40*/  LDCU UR10, c[0x0][0x3b8] ;  /* 0x00007700ff0a77ac */ /* 0x000e620008000800 */
[----:B--2---:R2:W-:Y:S01]  /*13e50*/  @P3 STG.E desc[UR8][R10.64], R5 ;  /* 0x000000050a003986 */ /* 0x0045e2000c101908 */
[----:B-1----:R-:W-:Y:S01]  /*13e60*/  ISETP.LT.AND P4, PT, R3, UR11, !P0 ;  /* 0x0000000b03007c0c */ /* 0x002fe2000c781270 */
[----:B------:R-:W1:Y:S02]  /*13e70*/  LDCU UR5, c[0x0][0x3b8] ;  /* 0x00007700ff0577ac */ /* 0x000e640008000800 */
[----:B--2---:R-:W2:Y:S01]  /*13e80*/  LDL.LU R10, [R1+0x158] ;  /* 0x00015800010a7983 */ /* 0x004ea20000300800 */
[----:B----4-:R-:W-:Y:S01]  /*13e90*/  VIADD R27, R25, UR4 ;  /* 0x00000004191b7c36 */ /* 0x010fe20008000000 */
[----:B------:R-:W4:Y:S01]  /*13ea0*/  LDCU UR11, c[0x0][0x39c] ;  /* 0x00007380ff0b77ac */ /* 0x000f220008000800 */
[----:B------:R-:W-:Y:S01]  /*13eb0*/  VIADD R3, R29, 0x6d ;  /* 0x0000006d1d037836 */ /* 0x000fe20000000000 */
[----:B------:R1:W-:Y:S02]  /*13ec0*/  @P2 STG.E desc[UR8][R8.64], R20 ;  /* 0x0000001408002986 */ /* 0x0003e4000c101908 */
[-C--:B------:R-:W-:Y:S01]  /*13ed0*/  LEA R4, P6, R27, R0.reuse, 0x2 ;  /* 0x000000001b047211 */ /* 0x080fe200078c10ff */
[----:B------:R-:W1:Y:S01]  /*13ee0*/  LDCU UR4, c[0x0][0x3b8] ;  /* 0x00007700ff0477ac */ /* 0x000e620008000800 */
[----:B------:R-:W-:Y:S01]  /*13ef0*/  ISETP.LT.AND P3, PT, R3, UR13, !P0 ;  /* 0x0000000d03007c0c */ /* 0x000fe2000c761270 */
[----:B------:R-:W-:Y:S01]  /*13f00*/  VIADD R3, R29, 0x6e ;  /* 0x0000006e1d037836 */ /* 0x000fe20000000000 */
[----:B------:R-:W-:Y:S01]  /*13f10*/  LEA R6, P2, R25, R0, 0x2 ;  /* 0x0000000019067211 */ /* 0x000fe200078410ff */
[----:B------:R-:W1:Y:S01]  /*13f20*/  LDCU UR13, c[0x0][0x39c] ;  /* 0x00007380ff0d77ac */ /* 0x000e620008000800 */
[CC--:B------:R-:W-:Y:S01]  /*13f30*/  LEA.HI.X.SX32 R5, R27.reuse, R2.reuse, 0x2, P6 ;  /* 0x000000021b057211 */ /* 0x0c0fe200030f16ff */
[----:B------:R-:W-:Y:S01]  /*13f40*/  VIADD R27, R27, UR6 ;  /* 0x000000061b1b7c36 */ /* 0x000fe20008000000 */
[----:B------:R-:W-:Y:S01]  /*13f50*/  LEA.HI.X.SX32 R7, R25, R2, 0x2, P2 ;  /* 0x0000000219077211 */ /* 0x000fe200010f16ff */
[----:B------:R-:W2:Y:S01]  /*13f60*/  LDCU UR6, c[0x0][0x3b8] ;  /* 0x00007700ff0677ac */ /* 0x000ea20008000800 */
[----:B------:R-:W-:Y:S01]  /*13f70*/  ISETP.LT.AND P2, PT, R3, UR12, !P0 ;  /* 0x0000000c03007c0c */ /* 0x000fe2000c741270 */
[----:B---3--:R-:W-:Y:S01]  /*13f80*/  VIADD R11, R27, UR7 ;  /* 0x000000071b0b7c36 */ /* 0x008fe20008000000 */
[----:B------:R-:W3:Y:S01]  /*13f90*/  LDCU UR12, c[0x0][0x39c] ;  /* 0x00007380ff0c77ac */ /* 0x000ee20008000800 */
[----:B------:R-:W-:Y:S01]  /*13fa0*/  VIADD R3, R29, 0x6f ;  /* 0x0000006f1d037836 */ /* 0x000fe20000000000 */
[----:B------:R1:W-:Y:S01]  /*13fb0*/  @P1 STG.E desc[UR8][R6.64], R24 ;  /* 0x0000001806001986 */ /* 0x0003e2000c101908 */
[----:B------:R-:W2:Y:S03]  /*13fc0*/  LDCU UR7, c[0x0][0x3b8] ;  /* 0x00007700ff0777ac */ /* 0x000ea60008000800 */
[----:B------:R3:W-:Y:S01]  /*13fd0*/  @P5 STG.E desc[UR8][R4.64], R21 ;  /* 0x0000001504005986 */ /* 0x0007e2000c101908 */
[----:B----4-:R-:W-:-:S03]  /*13fe0*/  ISETP.LT.AND P1, PT, R3, UR11, !P0 ;  /* 0x0000000b03007c0c */ /* 0x010fc6000c721270 */
[----:B------:R-:W4:Y:S01]  /*13ff0*/  LDS.128 R4, [R28] ;  /* 0x000000001c047984 */ /* 0x000f220000000c00 */
[-C--:B-1----:R-:W-:Y:S02]  /*14000*/  LEA R8, P5, R27, R0.reuse, 0x2 ;  /* 0x000000001b087211 */ /* 0x082fe400078a10ff */
[----:B------:R-:W-:Y:S01]  /*14010*/  LEA R24, P6, R11, R0, 0x2 ;  /* 0x000000000b187211 */ /* 0x000fe200078c10ff */
[----:B------:R-:W-:Y:S01]  /*14020*/  VIADD R3, R29, 0x70 ;  /* 0x000000701d037836 */ /* 0x000fe20000000000 */
[----:B------:R-:W1:Y:S02]  /*14030*/  LDCU UR11, c[0x0][0x39c] ;  /* 0x00007380ff0b77ac */ /* 0x000e640008000800 */
[CC--:B------:R-:W-:Y:S01]  /*14040*/  LEA.HI.X.SX32 R25, R11.reuse, R2.reuse, 0x2, P6 ;  /* 0x000000020b197211 */ /* 0x0c0fe200030f16ff */
[----:B------:R-:W-:Y:S01]  /*14050*/  VIADD R11, R11, UR10 ;  /* 0x0000000a0b0b7c36 */ /* 0x000fe20008000000 */
[----:B------:R-:W-:Y:S01]  /*14060*/  LEA.HI.X.SX32 R9, R27, R2, 0x2, P5 ;  /* 0x000000021b097211 */ /* 0x000fe200028f16ff */
[----:B------:R-:W1:Y:S01]  /*14070*/  LDCU UR10, c[0x0][0x3b8] ;  /* 0x00007700ff0a77ac */ /* 0x000e620008000800 */
[----:B------:R-:W-:Y:S01]  /*14080*/  ISETP.LT.AND P5, PT, R3, UR13, !P0 ;  /* 0x0000000d03007c0c */ /* 0x000fe2000c7a1270 */
[----:B------:R-:W-:Y:S01]  /*14090*/  VIADD R3, R29, 0x71 ;  /* 0x000000711d037836 */ /* 0x000fe20000000000 */
[----:B------:R-:W1:Y:S01]  /*140a0*/  LDCU UR13, c[0x0][0x39c] ;  /* 0x00007380ff0d77ac */ /* 0x000e620008000800 */
[----:B---3--:R-:W-:Y:S01]  /*140b0*/  VIADD R21, R11, UR5 ;  /* 0x000000050b157c36 */ /* 0x008fe20008000000 */
[----:B------:R-:W3:Y:S01]  /*140c0*/  LDCU UR5, c[0x0][0x3b8] ;  /* 0x00007700ff0577ac */ /* 0x000ee20008000800 */
[----:B--2---:R2:W-:Y:S01]  /*140d0*/  @P4 STG.E desc[UR8][R8.64], R10 ;  /* 0x0000000a08004986 */ /* 0x0045e2000c101908 */
[----:B------:R-:W-:Y:S01]  /*140e0*/  ISETP.LT.AND P4, PT, R3, UR12, !P0 ;  /* 0x0000000c03007c0c */ /* 0x000fe2000c781270 */
[----:B------:R-:W1:Y:S01]  /*140f0*/  LDCU UR12, c[0x0][0x39c] ;  /* 0x00007380ff0c77ac */ /* 0x000e620008000800 */
[----:B------:R-:W-:Y:S01]  /*14100*/  VIADD R3, R29, 0x72 ;  /* 0x000000721d037836 */ /* 0x000fe20000000000 */
[----:B------:R1:W-:Y:S01]  /*14110*/  @P3 STG.E desc[UR8][R24.64], R22 ;  /* 0x0000001618003986 */ /* 0x0003e2000c101908 */
[----:B--2---:R-:W-:-:S02]  /*14120*/  LEA R8, P6, R21, R0, 0x2 ;  /* 0x0000000015087211 */ /* 0x004fc400078c10ff */
[----:B------:R-:W-:Y:S02]  /*14130*/  LEA R10, P3, R11, R0, 0x2 ;  /* 0x000000000b0a7211 */ /* 0x000fe400078610ff */
[CC--:B------:R-:W-:Y:S01]  /*14140*/  LEA.HI.X.SX32 R9, R21.reuse, R2.reuse, 0x2, P6 ;  /* 0x0000000215097211 */ /* 0x0c0fe200030f16ff */
[----:B------:R-:W-:Y:S01]  /*14150*/  VIADD R21, R21, UR4 ;  /* 0x0000000415157c36 */ /* 0x000fe20008000000 */
[----:B------:R-:W-:Y:S01]  /*14160*/  LEA.HI.X.SX32 R11, R11, R2, 0x2, P3 ;  /* 0x000000020b0b7211 */ /* 0x000fe200018f16ff */
[----:B------:R-:W2:Y:S01]  /*14170*/  LDCU UR4, c[0x0][0x3b8] ;  /* 0x00007700ff0477ac */ /* 0x000ea20008000800 */
[----:B-1----:R-:W-:Y:S01]  /*14180*/  ISETP.LT.AND P3, PT, R3, UR11, !P0 ;  /* 0x0000000b03007c0c */ /* 0x002fe2000c761270 */
[----:B------:R-:W-:Y:S01]  /*14190*/  VIADD R3, R29, 0x73 ;  /* 0x000000731d037836 */ /* 0x000fe20000000000 */
[----:B------:R-:W1:Y:S01]  /*141a0*/  LDCU UR11, c[0x0][0x39c] ;  /* 0x00007380ff0b77ac */ /* 0x000e620008000800 */
[----:B------:R-:W-:Y:S01]  /*141b0*/  VIADD R25, R21, UR6 ;  /* 0x0000000615197c36 */ /* 0x000fe20008000000 */
[----:B------:R3:W-:Y:S02]  /*141c0*/  @P2 STG.E desc[UR8][R10.64], R26 ;  /* 0x0000001a0a002986 */ /* 0x0007e4000c101908 */
[----:B------:R-:W-:Y:S01]  /*141d0*/  ISETP.LT.AND P2, PT, R3, UR13, !P0 ;  /* 0x0000000d03007c0c */ /* 0x000fe2000c741270 */
[----:B------:R-:W-:Y:S01]  /*141e0*/  VIADD R3, R29, 0x74 ;  /* 0x000000741d037836 */ /* 0x000fe20000000000 */
[----:B------:R-:W1:Y:S01]  /*141f0*/  LDCU UR13, c[0x0][0x39c] ;  /* 0x00007380ff0d77ac */ /* 0x000e620008000800 */
[----:B------:R1:W-:Y:S01]  /*14200*/  @P1 STG.E desc[UR8][R8.64], R23 ;  /* 0x0000001708001986 */ /* 0x0003e2000c101908 */
[-C--:B------:R-:W-:Y:S01]  /*14210*/  LEA R20, P1, R21, R0.reuse, 0x2 ;  /* 0x0000000015147211 */ /* 0x080fe200078210ff */
[----:B------:R-:W2:Y:S01]  /*14220*/  LDCU UR6, c[0x0][0x3b8] ;  /* 0x00007700ff0677ac */ /* 0x000ea20008000800 */
[----:B---3--:R-:W-:-:S02]  /*14230*/  LEA R10, P6, R25, R0, 0x2 ;  /* 0x00000000190a7211 */ /* 0x008fc400078c10ff */
[-C--:B------:R-:W-:Y:S02]  /*14240*/  LEA.HI.X.SX32 R21, R21, R2.reuse, 0x2, P1 ;  /* 0x0000000215157211 */ /* 0x080fe400008f16ff */
[C---:B------:R-:W-:Y:S01]  /*14250*/  LEA.HI.X.SX32 R11, R25.reuse, R2, 0x2, P6 ;  /* 0x00000002190b7211 */ /* 0x040fe200030f16ff */
[----:B------:R-:W-:Y:S01]  /*14260*/  VIADD R25, R25, UR7 ;  /* 0x0000000719197c36 */ /* 0x000fe20008000000 */
[----:B------:R-:W-:Y:S01]  /*14270*/  ISETP.LT.AND P1, PT, R3, UR12, !P0 ;  /* 0x0000000c03007c0c */ /* 0x000fe2000c721270 */
[----:B------:R-:W3:Y:S01]  /*14280*/  LDCU UR12, c[0x0][0x39c] ;  /* 0x00007380ff0c77ac */ /* 0x000ee20008000800 */
[----:B------:R-:W-:Y:S02]  /*14290*/  VIADD R3, R29, 0x75 ;  /* 0x000000751d037836 */ /* 0x000fe40000000000 */
[----:B-1----:R-:W-:Y:S01]  /*142a0*/  VIADD R23, R25, UR10 ;  /* 0x0000000a19177c36 */ /* 0x002fe20008000000 */
[----:B------:R1:W-:Y:S01]  /*142b0*/  @P5 STG.E desc[UR8][R20.64], R12 ;  /* 0x0000000c14005986 */ /* 0x0003e2000c101908 */
[----:B------:R-:W2:Y:S01]  /*142c0*/  LDCU UR10, c[0x0][0x39c] ;  /* 0x00007380ff0a77ac */ /* 0x000ea20008000800 */
[----:B------:R-:W-:Y:S01]  /*142d0*/  ISETP.LT.AND P5, PT, R3, UR11, !P0 ;  /* 0x0000000b03007c0c */ /* 0x000fe2000c7a1270 */
[----:B------:R-:W-:Y:S01]  /*142e0*/  VIADD R3, R29, 0x76 ;  /* 0x000000761d037836 */ /* 0x000fe20000000000 */
[----:B----4-:R-:W-:Y:S01]  /*142f0*/  @P4 STG.E desc[UR8][R10.64], R4 ;  /* 0x000000040a004986 */ /* 0x010fe2000c101908 */
[C---:B------:R-:W-:Y:S01]  /*14300*/  LEA R8, P4, R25.reuse, R0, 0x2 ;  /* 0x0000000019087211 */ /* 0x040fe200078810ff */
[----:B------:R-:W4:Y:S03]  /*14310*/  LDCU UR7, c[0x0][0x3b8] ;  /* 0x00007700ff0777ac */ /* 0x000f260008000800 */
[----:B------:R-:W-:Y:S01]  /*14320*/  LEA.HI.X.SX32 R9, R25, R2, 0x2, P4 ;  /* 0x0000000219097211 */ /* 0x000fe200020f16ff */
[----:B------:R-:W4:Y:S01]  /*14330*/  LDCU UR11, c[0x0][0x39c] ;  /* 0x00007380ff0b77ac */ /* 0x000f220008000800 */
[----:B-1----:R-:W-:-:S02]  /*14340*/  LEA R20, P6, R23, R0, 0x2 ;  /* 0x0000000017147211 */ /* 0x002fc400078c10ff */
[----:B------:R-:W-:Y:S01]  /*14350*/  ISETP.LT.AND P4, PT, R3, UR13, !P0 ;  /* 0x0000000d03007c0c */ /* 0x000fe2000c781270 */
[----:B------:R-:W-:Y:S01]  /*14360*/  VIADD R3, R29, 0x77 ;  /* 0x000000771d037836 */ /* 0x000fe20000000000 */
[C---:B------:R-:W-:Y:S01]  /*14370*/  LEA.HI.X.SX32 R21, R23.reuse, R2, 0x2, P6 ;  /* 0x0000000217157211 */ /* 0x040fe200030f16ff */
[----:B------:R-:W-:Y:S01]  /*14380*/  VIADD R23, R23, UR5 ;  /* 0x0000000517177c36 */ /* 0x000fe20008000000 */
[----:B------:R1:W-:Y:S01]  /*14390*/  @P3 STG.E desc[UR8][R8.64], R13 ;  /* 0x0000000d08003986 */ /* 0x0003e2000c101908 */
[----:B------:R-:W4:Y:S01]  /*143a0*/  LDCU UR5, c[0x0][0x3b8] ;  /* 0x00007700ff0577ac */ /* 0x000f220008000800 */
[----:B---3--:R-:W-:Y:S01]  /*143b0*/  ISETP.LT.AND P3, PT, R3, UR12, !P0 ;  /* 0x0000000c03007c0c */ /* 0x008fe2000c761270 */
[C---:B--2---:R-:W-:Y:S01]  /*143c0*/  VIADD R25, R23.reuse, UR4 ;  /* 0x0000000417197c36 */ /* 0x044fe20008000000 */
[----:B------:R-:W-:Y:S01]  /*143d0*/  @P2 STG.E desc[UR8][R20.64], R5 ;  /* 0x0000000514002986 */ /* 0x000fe2000c101908 */
[-C--:B------:R-:W-:Y:S01]  /*143e0*/  LEA R22, P2, R23, R0.reuse, 0x2 ;  /* 0x0000000017167211 */ /* 0x080fe200078410ff */
[----:B------:R-:W-:Y:S01]  /*143f0*/  VIADD R3, R29, 0x78 ;  /* 0x000000781d037836 */ /* 0x000fe20000000000 */
[----:B------:R-:W2:Y:S01]  /*14400*/  LDCU UR12, c[0x0][0x39c] ;  /* 0x00007380ff0c77ac */ /* 0x000ea20008000800 */
[----:B------:R-:W3:Y:S01]  /*14410*/  LDS.128 R8, [R28+0x2000] ;  /* 0x002000001c087984 */ /* 0x000ee20000000c00 */
[----:B------:R-:W-:-:S02]  /*14420*/  LEA R12, P6, R25, R0, 0x2 ;  /* 0x00000000190c7211 */ /* 0x000fc400078c10ff */
[-C--:B------:R-:W-:Y:S01]  /*14430*/  LEA.HI.X.SX32 R23, R23, R2.reuse, 0x2, P2 ;  /* 0x0000000217177211 */ /* 0x080fe200010f16ff */
[----:B------:R-:W2:Y:S01]  /*14440*/  LDCU UR4, c[0x0][0x3b8] ;  /* 0x00007700ff0477ac */ /* 0x000ea20008000800 */
[----:B------:R-:W-:Y:S01]  /*14450*/  ISETP.LT.AND P2, PT, R3, UR10, !P0 ;  /* 0x0000000a03007c0c */ /* 0x000fe2000c741270 */
[----:B------:R-:W-:Y:S01]  /*14460*/  VIADD R3, R29, 0x79 ;  /* 0x000000791d037836 */ /* 0x000fe20000000000 */
[C---:B-1----:R-:W-:Y:S01]  /*14470*/  LEA.HI.X.SX32 R13, R25.reuse, R2, 0x2, P6 ;  /* 0x00000002190d7211 */ /* 0x042fe200030f16ff */
[----:B------:R-:W1:Y:S01]  /*14480*/  LDCU UR10, c[0x0][0x39c] ;  /* 0x00007380ff0a77ac */ /* 0x000e620008000800 */
[----:B------:R-:W-:Y:S01]  /*14490*/  VIADD R25, R25, UR6 ;  /* 0x0000000619197c36 */ /* 0x000fe20008000000 */
[----:B------:R2:W-:Y:S01]  /*144a0*/  @P1 STG.E desc[UR8][R22.64], R14 ;  /* 0x0000000e16001986 */ /* 0x0005e2000c101908 */
[----:B----4-:R-:W-:Y:S01]  /*144b0*/  ISETP.LT.AND P1, PT, R3, UR11, !P0 ;  /* 0x0000000b03007c0c */ /* 0x010fe2000c721270 */
[----:B------:R-:W-:Y:S01]  /*144c0*/  VIADD R3, R29, 0x7a ;  /* 0x0000007a1d037836 */ /* 0x000fe20000000000 */
[----:B------:R-:W4:Y:S01]  /*144d0*/  LDCU UR11, c[0x0][0x39c] ;  /* 0x00007380ff0b77ac */ /* 0x000f220008000800 */
[----:B------:R1:W-:Y:S01]  /*144e0*/  @P5 STG.E desc[UR8][R12.64], R6 ;  /* 0x000000060c005986 */ /* 0x0003e2000c101908 */
[C---:B------:R-:W-:Y:S01]  /*144f0*/  LEA R4, P5, R25.reuse, R0, 0x2 ;  /* 0x0000000019047211 */ /* 0x040fe200078a10ff */
[----:B------:R-:W1:Y:S01]  /*14500*/  LDCU UR6, c[0x0][0x3b8] ;  /* 0x00007700ff0677ac */ /* 0x000e620008000800 */
[----:B--2---:R-:W-:-:S02]  /*14510*/  VIADD R23, R25, UR7 ;  /* 0x0000000719177c36 */ /* 0x004fc40008000000 */
[----:B------:R-:W-:Y:S01]  /*14520*/  LEA.HI.X.SX32 R5, R25, R2, 0x2, P5 ;  /* 0x0000000219057211 */ /* 0x000fe200028f16ff */
[----:B------:R-:W2:Y:S01]  /*14530*/  LDCU UR7, c[0x0][0x3b8] ;  /* 0x00007700ff0777ac */ /* 0x000ea20008000800 */
[----:B------:R-:W-:Y:S02]  /*14540*/  ISETP.LT.AND P5, PT, R3, UR12, !P0 ;  /* 0x0000000c03007c0c */ /* 0x000fe4000c7a1270 */
[----:B------:R-:W-:Y:S01]  /*14550*/  LEA R20, P6, R23, R0, 0x2 ;  /* 0x0000000017147211 */ /* 0x000fe200078c10ff */
[----:B------:R-:W-:Y:S01]  /*14560*/  VIADD R3, R29, 0x7b ;  /* 0x0000007b1d037836 */ /* 0x000fe20000000000 */
[----:B------:R-:W2:Y:S02]  /*14570*/  LDCU UR12, c[0x0][0x39c] ;  /* 0x00007380ff0c77ac */ /* 0x000ea40008000800 */
[C---:B------:R-:W-:Y:S01]  /*14580*/  LEA.HI.X.SX32 R21, R23.reuse, R2, 0x2, P6 ;  /* 0x0000000217157211 */ /* 0x040fe200030f16ff */
[----:B------:R-:W-:Y:S01]  /*14590*/  VIADD R23, R23, UR5 ;  /* 0x0000000517177c36 */ /* 0x000fe20008000000 */
[----:B------:R3:W-:Y:S01]  /*145a0*/  @P4 STG.E desc[UR8][R4.64], R15 ;  /* 0x0000000f04004986 */ /* 0x0007e2000c101908 */
[----:B-1----:R-:W-:Y:S01]  /*145b0*/  ISETP.LT.AND P4, PT, R3, UR10, !P0 ;  /* 0x0000000a03007c0c */ /* 0x002fe2000c781270 */
[----:B------:R-:W1:Y:S01]  /*145c0*/  LDCU UR10, c[0x0][0x3b8] ;  /* 0x00007700ff0a77ac */ /* 0x000e620008000800 */
[----:B------:R-:W-:Y:S01]  /*145d0*/  VIADD R3, R29, 0x7c ;  /* 0x0000007c1d037836 */ /* 0x000fe20000000000 */
[----:B------:R-:W-:Y:S01]  /*145e0*/  LEA R12, P6, R23, R0, 0x2 ;  /* 0x00000000170c7211 */ /* 0x000fe200078c10ff */
[----:B------:R1:W-:Y:S01]  /*145f0*/  @P3 STG.E desc[UR8][R20.64], R7 ;  /* 0x0000000714003986 */ /* 0x0003e2000c101908 */
[----:B------:R-:W1:Y:S02]  /*14600*/  LDCU UR5, c[0x0][0x3b8] ;  /* 0x00007700ff0577ac */ /* 0x000e640008000800 */
[----:B----4-:R-:W-:Y:S01]  /*14610*/  ISETP.LT.AND P3, PT, R3, UR11, !P0 ;  /* 0x0000000b03007c0c */ /* 0x010fe2000c761270 */
[C---:B---3--:R-:W-:Y:S01]  /*14620*/  VIADD R5, R23.reuse, UR4 ;  /* 0x0000000417057c36 */ /* 0x048fe20008000000 */
[----:B------:R-:W-:Y:S01]  /*14630*/  LEA.HI.X.SX32 R13, R23, R2, 0x2, P6 ;  /* 0x00000002170d7211 */ /* 0x000fe200030f16ff */
[----:B------:R-:W-:Y:S01]  /*14640*/  VIADD R3, R29, 0x7d ;  /* 0x0000007d1d037836 */ /* 0x000fe20000000000 */
[----:B------:R-:W3:Y:S01]  /*14650*/  LDCU UR4, c[0x0][0x3b8] ;  /* 0x00007700ff0477ac */ /* 0x000ee20008000800 */
[C---:B------:R-:W-:Y:S01]  /*14660*/  VIADD R15, R5.reuse, UR6 ;  /* 0x00000006050f7c36 */ /* 0x040fe20008000000 */
[----:B------:R-:W-:Y:S01]  /*14670*/  LEA R22, P6, R5, R0, 0x2 ;  /* 0x0000000005167211 */ /* 0x000fe200078c10ff */
[----:B------:R4:W-:Y:S01]  /*14680*/  @P2 STG.E desc[UR8][R12.64], R16 ;  /* 0x000000100c002986 */ /* 0x0009e2000c101908 */
[----:B------:R-:W3:Y:S01]  /*14690*/  LDCU UR6, c[0x0][0x39c] ;  /* 0x00007380ff0677ac */ /* 0x000ee20008000800 */
[----:B--2---:R-:W-:Y:S01]  /*146a0*/  ISETP.LT.AND P2, PT, R3, UR12, !P0 ;  /* 0x0000000c03007c0c */ /* 0x004fe2000c741270 */
[----:B------:R-:W-:Y:S01]  /*146b0*/  VIADD R3, R15, UR7 ;  /* 0x000000070f037c36 */ /* 0x000fe20008000000 */
[----:B------:R-:W-:Y:S01]  /*146c0*/  LEA.HI.X.SX32 R23, R5, R2, 0x2, P6 ;  /* 0x0000000205177211 */ /* 0x000fe200030f16ff */
[----:B------:R-:W2:Y:S02]  /*146d0*/  LDCU UR7, c[0x0][0x39c] ;  /* 0x00007380ff0777ac */ /* 0x000ea40008000800 */
[C---:B-1----:R-:W-:Y:S01]  /*146e0*/  VIADD R21, R3.reuse, UR10 ;  /* 0x0000000a03157c36 */ /* 0x042fe20008000000 */
[-C--:B------:R-:W-:Y:S01]  /*146f0*/  LEA R6, P6, R3, R0.reuse, 0x2 ;  /* 0x0000000003067211 */ /* 0x080fe200078c10ff */
[----:B------:R1:W-:Y:S01]  /*14700*/  @P1 STG.E desc[UR8][R22.64], R8 ;  /* 0x0000000816001986 */ /* 0x0003e2000c101908 */
[----:B------:R-:W-:Y:S01]  /*14710*/  LEA R4, P1, R15, R0, 0x2 ;  /* 0x000000000f047211 */ /* 0x000fe200078210ff */
[----:B------:R-:W1:Y:S01]  /*14720*/  LDCU UR11, c[0x0][0x3b8] ;  /* 0x00007700ff0b77ac */ /* 0x000e620008000800 */
[-C--:B------:R-:W-:Y:S01]  /*14730*/  LEA.HI.X.SX32 R7, R3, R2.reuse, 0x2, P6 ;  /* 0x0000000203077211 */ /* 0x080fe200030f16ff */
[----:B------:R-:W-:Y:S01]  /*14740*/  VIADD R3, R29, 0x7e ;  /* 0x0000007e1d037836 */ /* 0x000fe20000000000 */
[----:B------:R-:W-:-:S02]  /*14750*/  LEA.HI.X.SX32 R5, R15, R2, 0x2, P1 ;  /* 0x000000020f057211 */ /* 0x000fc400008f16ff */
[C---:B----4-:R-:W-:Y:S01]  /*14760*/  LEA R12, P1, R21.reuse, R0, 0x2 ;  /* 0x00000000150c7211 */ /* 0x050fe200078210ff */
[----:B------:R-:W-:-:S03]  /*14770*/  VIADD R25, R21, UR5 ;  /* 0x0000000515197c36 */ /* 0x000fc60008000000 */
[----:B------:R-:W-:Y:S02]  /*14780*/  LEA.HI.X.SX32 R13, R21, R2, 0x2, P1 ;  /* 0x00000002150d7211 */ /* 0x000fe400008f16ff */
[----:B---3--:R-:W-:Y:S01]  /*14790*/  ISETP.LT.AND P1, PT, R3, UR6, !P0 ;  /* 0x0000000603007c0c */ /* 0x008fe2000c721270 */
[----:B------:R-:W-:Y:S01]  /*147a0*/  VIADD R3, R29, 0x7f ;  /* 0x0000007f1d037836 */ /* 0x000fe20000000000 */
[C---:B------:R-:W-:Y:S01]  /*147b0*/  LEA R14, P6, R25.reuse, R0, 0x2 ;  /* 0x00000000190e7211 */ /* 0x040fe200078c10ff */
[----:B------:R-:W-:-:S03]  /*147c0*/  VIADD R27, R25, UR4 ;  /* 0x00000004191b7c36 */ /* 0x000fc60008000000 */
[----:B--2---:R-:W-:Y:S02]  /*147d0*/  ISETP.LT.AND P0, PT, R3, UR7, !P0 ;  /* 0x0000000703007c0c */ /* 0x004fe4000c701270 */
[----:B------:R-:W-:Y:S02]  /*147e0*/  LEA.HI.X.SX32 R15, R25, R2, 0x2, P6 ;  /* 0x00000002190f7211 */ /* 0x000fe400030f16ff */
[C---:B------:R-:W-:Y:S01]  /*147f0*/  LEA R20, P6, R27.reuse, R0, 0x2 ;  /* 0x000000001b147211 */ /* 0x040fe200078c10ff */
[C---:B-1----:R-:W-:Y:S01]  /*14800*/  VIADD R23, R27.reuse, UR11 ;  /* 0x0000000b1b177c36 */ /* 0x042fe20008000000 */
[----:B------:R1:W-:Y:S02]  /*14810*/  @P5 STG.E desc[UR8][R4.64], R17 ;  /* 0x0000001104005986 */ /* 0x0003e4000c101908 */
[----:B------:R-:W-:Y:S02]  /*14820*/  LEA.HI.X.SX32 R21, R27, R2, 0x2, P6 ;  /* 0x000000021b157211 */ /* 0x000fe400030f16ff */
[----:B------:R1:W-:Y:S01]  /*14830*/  @P4 STG.E desc[UR8][R6.64], R9 ;  /* 0x0000000906004986 */ /* 0x0003e2000c101908 */
[----:B------:R-:W-:-:S03]  /*14840*/  LEA R22, P6, R23, R0, 0x2 ;  /* 0x0000000017167211 */ /* 0x000fc600078c10ff */
[----:B------:R1:W-:Y:S04]  /*14850*/  @P3 STG.E desc[UR8][R12.64], R18 ;  /* 0x000000120c003986 */ /* 0x0003e8000c101908 */
[----:B------:R1:W-:Y:S01]  /*14860*/  @P2 STG.E desc[UR8][R14.64], R10 ;  /* 0x0000000a0e002986 */ /* 0x0003e2000c101908 */
[----:B------:R-:W-:-:S03]  /*14870*/  LEA.HI.X.SX32 R23, R23, R2, 0x2, P6 ;  /* 0x0000000217177211 */ /* 0x000fc600030f16ff */
[----:B------:R1:W-:Y:S01]  /*14880*/  @P1 STG.E desc[UR8][R20.64], R19 ;  /* 0x0000001314001986 */ /* 0x0003e2000c101908 */
[----:B------:R-:W-:Y:S05]  /*14890*/  @!P0 EXIT ;  /* 0x000000000000894d */ /* 0x000fea0003800000 */
[----:B------:R-:W-:Y:S01]  /*148a0*/  STG.E desc[UR8][R22.64], R11 ;  /* 0x0000000b16007986 */ /* 0x000fe2000c101908 */
[----:B------:R-:W-:Y:S05]  /*148b0*/  EXIT ;  /* 0x000000000000794d */ /* 0x000fea0003800000 */
.L_x_2:
[----:B------:R-:W-:-:S00]  /*148c0*/  BRA `(.L_x_2) ;  /* 0xfffffffc00fc7947 */ /* 0x000fc0000383ffff */
[----:B------:R-:W-:-:S00]  /*148d0*/  NOP ;  /* 0x0000000000007918 */ /* 0x000fc00000000000 */
        /* <DEDUP_REMOVED lines=10> */
.L_x_3:


//--------------------- .nv.shared.matmul_kernel  --------------------------
	.section	.nv.shared.matmul_kernel,"aw",@nobits
	.sectionflags	@""
	.align	16
	.zero		1024


//--------------------- .nv.shared.reserved.0     --------------------------
	.section	.nv.shared.reserved.0,"aw",@nobits
	.weak		__nv_reservedSMEM_offset_0_alias
	.size		__nv_reservedSMEM_offset_0_alias, 0, 64
	.other		__nv_reservedSMEM_offset_0_alias,@"STO_CUDA_RESERVED_SHARED STV_DEFAULT"
__nv_reservedSMEM_offset_0_alias:
	.zero		0
	.zero		64


//--------------------- .nv.constant0.matmul_kernel --------------------------
	.section	.nv.constant0.matmul_kernel,"a",@progbits
	.sectionflags	@""
	.align	4
.nv.constant0.matmul_kernel:
	.zero		976


//--------------------- SYMBOLS --------------------------

	.type		.nv.reservedSmem.offset0,@object
	.size		.nv.reservedSmem.offset0,0x4
	.type		.nv.reservedSmem.cap,@object
	.size		.nv.reservedSmem.cap,0x4
